//
// Generated by NVIDIA NVVM Compiler
//
// Compiler Build ID: CL-36424714
// Cuda compilation tools, release 13.0, V13.0.88
// Based on NVVM 20.0.0
//

.version 9.0
.target sm_100
.address_size 64

	// .globl	_Z20layersInEachTrianglePfPiif
.extern .func  (.param .b64 func_retval0) malloc
(
	.param .b64 malloc_param_0
)
;
// _ZZN3cub18CUB_300001_SM_10006detail4scan16DeviceScanKernelINS2_10policy_hubIiiijN4cuda3std3__44plusIvEEE10Policy1000EN6thrust24THRUST_300001_SM_1000_NS6detail15normal_iteratorINSD_10device_ptrIiEEEESI_NS0_13ScanTileStateIiLb1EEES9_NS0_8NullTypeEjiLb0ESL_EEvT0_T1_T2_iT3_T4_T5_E12temp_storage has been demoted
// _ZZN3cub18CUB_300001_SM_10006detail4scan16DeviceScanKernelINS2_10policy_hubIiiimN4cuda3std3__44plusIvEEE10Policy1000EN6thrust24THRUST_300001_SM_1000_NS6detail15normal_iteratorINSD_10device_ptrIiEEEESI_NS0_13ScanTileStateIiLb1EEES9_NS0_8NullTypeEmiLb0ESL_EEvT0_T1_T2_iT3_T4_T5_E12temp_storage has been demoted
// _ZZN3cub18CUB_300001_SM_10006detail10radix_sort31DeviceRadixSortSingleTileKernelINS1_5radix10policy_hubIffyE10Policy1000ELNS0_9SortOrderE0EffyNS1_21identity_decomposer_tEEEvPKT1_PSA_PKT2_PSE_T3_iiT4_E12temp_storage has been demoted
// _ZZN3cub18CUB_300001_SM_10006detail10radix_sort30DeviceRadixSortHistogramKernelINS1_5radix10policy_hubIffyE10Policy1000ELNS0_9SortOrderE0EfyNS1_21identity_decomposer_tEEEvPT2_PKT1_SA_iiT3_E12temp_storage has been demoted
// _ZZN3cub18CUB_300001_SM_10006detail10radix_sort33DeviceRadixSortExclusiveSumKernelINS1_5radix10policy_hubIffyE10Policy1000EyEEvPT0_E12temp_storage has been demoted
// _ZZN3cub18CUB_300001_SM_10006detail10radix_sort29DeviceRadixSortOnesweepKernelINS1_5radix10policy_hubIffyE10Policy1000ELNS0_9SortOrderE0EffyiiNS1_21identity_decomposer_tEEEvPT5_SB_PT3_PKSC_PT1_PKSG_PT2_PKSK_T4_iiT6_E1s has been demoted
.global .align 1 .b8 _ZN34_INTERNAL_6f96e0b2_4_k_cu_3ff96cc14cuda3std3__45__cpo5beginE[1];
.global .align 1 .b8 _ZN34_INTERNAL_6f96e0b2_4_k_cu_3ff96cc14cuda3std3__45__cpo3endE[1];
.global .align 1 .b8 _ZN34_INTERNAL_6f96e0b2_4_k_cu_3ff96cc14cuda3std3__45__cpo6cbeginE[1];
.global .align 1 .b8 _ZN34_INTERNAL_6f96e0b2_4_k_cu_3ff96cc14cuda3std3__45__cpo4cendE[1];
.global .align 1 .b8 _ZN34_INTERNAL_6f96e0b2_4_k_cu_3ff96cc14cuda3std3__45__cpo6rbeginE[1];
.global .align 1 .b8 _ZN34_INTERNAL_6f96e0b2_4_k_cu_3ff96cc14cuda3std3__45__cpo4rendE[1];
.global .align 1 .b8 _ZN34_INTERNAL_6f96e0b2_4_k_cu_3ff96cc14cuda3std3__45__cpo7crbeginE[1];
.global .align 1 .b8 _ZN34_INTERNAL_6f96e0b2_4_k_cu_3ff96cc14cuda3std3__45__cpo5crendE[1];
.global .align 1 .b8 _ZN34_INTERNAL_6f96e0b2_4_k_cu_3ff96cc14cuda3std3__436_GLOBAL__N__6f96e0b2_4_k_cu_3ff96cc16ignoreE[1];
.global .align 1 .b8 _ZN34_INTERNAL_6f96e0b2_4_k_cu_3ff96cc14cuda3std3__419piecewise_constructE[1];
.global .align 1 .b8 _ZN34_INTERNAL_6f96e0b2_4_k_cu_3ff96cc14cuda3std3__48in_placeE[1];
.global .align 1 .b8 _ZN34_INTERNAL_6f96e0b2_4_k_cu_3ff96cc14cuda3std3__420unreachable_sentinelE[1];
.global .align 1 .b8 _ZN34_INTERNAL_6f96e0b2_4_k_cu_3ff96cc14cuda3std3__47nulloptE[1];
.global .align 1 .b8 _ZN34_INTERNAL_6f96e0b2_4_k_cu_3ff96cc14cuda3std3__48unexpectE[1];
.global .align 1 .b8 _ZN34_INTERNAL_6f96e0b2_4_k_cu_3ff96cc14cuda3std6ranges3__45__cpo4swapE[1];
.global .align 1 .b8 _ZN34_INTERNAL_6f96e0b2_4_k_cu_3ff96cc14cuda3std6ranges3__45__cpo9iter_moveE[1];
.global .align 1 .b8 _ZN34_INTERNAL_6f96e0b2_4_k_cu_3ff96cc14cuda3std6ranges3__45__cpo5beginE[1];
.global .align 1 .b8 _ZN34_INTERNAL_6f96e0b2_4_k_cu_3ff96cc14cuda3std6ranges3__45__cpo3endE[1];
.global .align 1 .b8 _ZN34_INTERNAL_6f96e0b2_4_k_cu_3ff96cc14cuda3std6ranges3__45__cpo6cbeginE[1];
.global .align 1 .b8 _ZN34_INTERNAL_6f96e0b2_4_k_cu_3ff96cc14cuda3std6ranges3__45__cpo4cendE[1];
.global .align 1 .b8 _ZN34_INTERNAL_6f96e0b2_4_k_cu_3ff96cc14cuda3std6ranges3__45__cpo7advanceE[1];
.global .align 1 .b8 _ZN34_INTERNAL_6f96e0b2_4_k_cu_3ff96cc14cuda3std6ranges3__45__cpo9iter_swapE[1];
.global .align 1 .b8 _ZN34_INTERNAL_6f96e0b2_4_k_cu_3ff96cc14cuda3std6ranges3__45__cpo4nextE[1];
.global .align 1 .b8 _ZN34_INTERNAL_6f96e0b2_4_k_cu_3ff96cc14cuda3std6ranges3__45__cpo4prevE[1];
.global .align 1 .b8 _ZN34_INTERNAL_6f96e0b2_4_k_cu_3ff96cc14cuda3std6ranges3__45__cpo4dataE[1];
.global .align 1 .b8 _ZN34_INTERNAL_6f96e0b2_4_k_cu_3ff96cc14cuda3std6ranges3__45__cpo5cdataE[1];
.global .align 1 .b8 _ZN34_INTERNAL_6f96e0b2_4_k_cu_3ff96cc14cuda3std6ranges3__45__cpo4sizeE[1];
.global .align 1 .b8 _ZN34_INTERNAL_6f96e0b2_4_k_cu_3ff96cc14cuda3std6ranges3__45__cpo5ssizeE[1];
.global .align 1 .b8 _ZN34_INTERNAL_6f96e0b2_4_k_cu_3ff96cc14cuda3std6ranges3__45__cpo8distanceE[1];
.global .align 1 .b8 _ZN34_INTERNAL_6f96e0b2_4_k_cu_3ff96cc16thrust24THRUST_300001_SM_1000_NS8cuda_cub3parE[1];
.global .align 1 .b8 _ZN34_INTERNAL_6f96e0b2_4_k_cu_3ff96cc16thrust24THRUST_300001_SM_1000_NS8cuda_cub10par_nosyncE[1];
.global .align 1 .b8 _ZN34_INTERNAL_6f96e0b2_4_k_cu_3ff96cc16thrust24THRUST_300001_SM_1000_NS6system6detail10sequential3seqE[1];
.global .align 1 .b8 _ZN34_INTERNAL_6f96e0b2_4_k_cu_3ff96cc16thrust24THRUST_300001_SM_1000_NS6system3cpp3parE[1];
.global .align 1 .b8 _ZN34_INTERNAL_6f96e0b2_4_k_cu_3ff96cc16thrust24THRUST_300001_SM_1000_NS12placeholders2_1E[1];
.global .align 1 .b8 _ZN34_INTERNAL_6f96e0b2_4_k_cu_3ff96cc16thrust24THRUST_300001_SM_1000_NS12placeholders2_2E[1];
.global .align 1 .b8 _ZN34_INTERNAL_6f96e0b2_4_k_cu_3ff96cc16thrust24THRUST_300001_SM_1000_NS12placeholders2_3E[1];
.global .align 1 .b8 _ZN34_INTERNAL_6f96e0b2_4_k_cu_3ff96cc16thrust24THRUST_300001_SM_1000_NS12placeholders2_4E[1];
.global .align 1 .b8 _ZN34_INTERNAL_6f96e0b2_4_k_cu_3ff96cc16thrust24THRUST_300001_SM_1000_NS12placeholders2_5E[1];
.global .align 1 .b8 _ZN34_INTERNAL_6f96e0b2_4_k_cu_3ff96cc16thrust24THRUST_300001_SM_1000_NS12placeholders2_6E[1];
.global .align 1 .b8 _ZN34_INTERNAL_6f96e0b2_4_k_cu_3ff96cc16thrust24THRUST_300001_SM_1000_NS12placeholders2_7E[1];
.global .align 1 .b8 _ZN34_INTERNAL_6f96e0b2_4_k_cu_3ff96cc16thrust24THRUST_300001_SM_1000_NS12placeholders2_8E[1];
.global .align 1 .b8 _ZN34_INTERNAL_6f96e0b2_4_k_cu_3ff96cc16thrust24THRUST_300001_SM_1000_NS12placeholders2_9E[1];
.global .align 1 .b8 _ZN34_INTERNAL_6f96e0b2_4_k_cu_3ff96cc16thrust24THRUST_300001_SM_1000_NS12placeholders3_10E[1];
.global .align 1 .b8 _ZN34_INTERNAL_6f96e0b2_4_k_cu_3ff96cc16thrust24THRUST_300001_SM_1000_NS3seqE[1];
.global .align 1 .b8 _ZN34_INTERNAL_6f96e0b2_4_k_cu_3ff96cc16thrust24THRUST_300001_SM_1000_NS6deviceE[1];

.visible .entry _Z20layersInEachTrianglePfPiif(
	.param .u64 .ptr .align 1 _Z20layersInEachTrianglePfPiif_param_0,
	.param .u64 .ptr .align 1 _Z20layersInEachTrianglePfPiif_param_1,
	.param .u32 _Z20layersInEachTrianglePfPiif_param_2,
	.param .f32 _Z20layersInEachTrianglePfPiif_param_3
)
{
	.reg .pred 	%p<2>;
	.reg .b32 	%r<8>;
	.reg .b32 	%f<15>;
	.reg .b64 	%rd<9>;

	ld.param.u64 	%rd3, [_Z20layersInEachTrianglePfPiif_param_0];
	ld.param.u64 	%rd2, [_Z20layersInEachTrianglePfPiif_param_1];
	ld.param.u32 	%r2, [_Z20layersInEachTrianglePfPiif_param_2];
	ld.param.f32 	%f1, [_Z20layersInEachTrianglePfPiif_param_3];
	cvta.to.global.u64 	%rd1, %rd3;
	mov.u32 	%r3, %ctaid.x;
	mov.u32 	%r4, %ntid.x;
	mov.u32 	%r5, %tid.x;
	mad.lo.s32 	%r1, %r3, %r4, %r5;
	setp.ge.s32 	%p1, %r1, %r2;
	@%p1 bra 	$L__BB0_2;
	mul.lo.s32 	%r6, %r1, 3;
	mul.wide.s32 	%rd4, %r6, 4;
	add.s64 	%rd5, %rd1, %rd4;
	cvta.to.global.u64 	%rd6, %rd2;
	ld.global.f32 	%f2, [%rd5+8];
	ld.global.f32 	%f3, [%rd5+4];
	ld.global.f32 	%f4, [%rd5];
	max.f32 	%f5, %f4, %f3;
	max.f32 	%f6, %f5, %f2;
	min.f32 	%f7, %f4, %f3;
	min.f32 	%f8, %f7, %f2;
	div.rn.f32 	%f9, %f6, %f1;
	cvt.rmi.f32.f32 	%f10, %f9;
	div.rn.f32 	%f11, %f8, %f1;
	cvt.rpi.f32.f32 	%f12, %f11;
	sub.f32 	%f13, %f10, %f12;
	add.f32 	%f14, %f13, 0f3F800000;
	cvt.rzi.s32.f32 	%r7, %f14;
	mul.wide.s32 	%rd7, %r1, 4;
	add.s64 	%rd8, %rd6, %rd7;
	st.global.u32 	[%rd8], %r7;
$L__BB0_2:
	ret;

}
	// .globl	_Z22calculateIntersectionsPfS_S_PiS0_S_S_S_fi
.visible .entry _Z22calculateIntersectionsPfS_S_PiS0_S_S_S_fi(
	.param .u64 .ptr .align 1 _Z22calculateIntersectionsPfS_S_PiS0_S_S_S_fi_param_0,
	.param .u64 .ptr .align 1 _Z22calculateIntersectionsPfS_S_PiS0_S_S_S_fi_param_1,
	.param .u64 .ptr .align 1 _Z22calculateIntersectionsPfS_S_PiS0_S_S_S_fi_param_2,
	.param .u64 .ptr .align 1 _Z22calculateIntersectionsPfS_S_PiS0_S_S_S_fi_param_3,
	.param .u64 .ptr .align 1 _Z22calculateIntersectionsPfS_S_PiS0_S_S_S_fi_param_4,
	.param .u64 .ptr .align 1 _Z22calculateIntersectionsPfS_S_PiS0_S_S_S_fi_param_5,
	.param .u64 .ptr .align 1 _Z22calculateIntersectionsPfS_S_PiS0_S_S_S_fi_param_6,
	.param .u64 .ptr .align 1 _Z22calculateIntersectionsPfS_S_PiS0_S_S_S_fi_param_7,
	.param .f32 _Z22calculateIntersectionsPfS_S_PiS0_S_S_S_fi_param_8,
	.param .u32 _Z22calculateIntersectionsPfS_S_PiS0_S_S_S_fi_param_9
)
{
	.reg .pred 	%p<20>;
	.reg .b16 	%rs<13>;
	.reg .b32 	%r<29>;
	.reg .b32 	%f<44>;
	.reg .b64 	%rd<45>;

	ld.param.u64 	%rd9, [_Z22calculateIntersectionsPfS_S_PiS0_S_S_S_fi_param_0];
	ld.param.u64 	%rd10, [_Z22calculateIntersectionsPfS_S_PiS0_S_S_S_fi_param_1];
	ld.param.u64 	%rd11, [_Z22calculateIntersectionsPfS_S_PiS0_S_S_S_fi_param_2];
	ld.param.u64 	%rd12, [_Z22calculateIntersectionsPfS_S_PiS0_S_S_S_fi_param_3];
	ld.param.u64 	%rd13, [_Z22calculateIntersectionsPfS_S_PiS0_S_S_S_fi_param_4];
	ld.param.u64 	%rd14, [_Z22calculateIntersectionsPfS_S_PiS0_S_S_S_fi_param_5];
	ld.param.u64 	%rd15, [_Z22calculateIntersectionsPfS_S_PiS0_S_S_S_fi_param_6];
	ld.param.u64 	%rd16, [_Z22calculateIntersectionsPfS_S_PiS0_S_S_S_fi_param_7];
	ld.param.f32 	%f18, [_Z22calculateIntersectionsPfS_S_PiS0_S_S_S_fi_param_8];
	ld.param.u32 	%r12, [_Z22calculateIntersectionsPfS_S_PiS0_S_S_S_fi_param_9];
	cvta.to.global.u64 	%rd1, %rd16;
	cvta.to.global.u64 	%rd2, %rd15;
	cvta.to.global.u64 	%rd3, %rd14;
	mov.u32 	%r13, %ctaid.x;
	mov.u32 	%r14, %ntid.x;
	mov.u32 	%r15, %tid.x;
	mad.lo.s32 	%r1, %r13, %r14, %r15;
	setp.ge.s32 	%p1, %r1, %r12;
	@%p1 bra 	$L__BB1_27;
	cvta.to.global.u64 	%rd17, %rd9;
	cvta.to.global.u64 	%rd18, %rd10;
	cvta.to.global.u64 	%rd19, %rd11;
	mul.lo.s32 	%r17, %r1, 3;
	mul.wide.s32 	%rd20, %r17, 4;
	add.s64 	%rd21, %rd17, %rd20;
	ld.global.f32 	%f1, [%rd21];
	add.s64 	%rd22, %rd18, %rd20;
	ld.global.f32 	%f2, [%rd22];
	add.s64 	%rd23, %rd19, %rd20;
	ld.global.f32 	%f3, [%rd23];
	ld.global.f32 	%f4, [%rd21+4];
	ld.global.f32 	%f5, [%rd22+4];
	ld.global.f32 	%f6, [%rd23+4];
	ld.global.f32 	%f7, [%rd21+8];
	ld.global.f32 	%f8, [%rd22+8];
	ld.global.f32 	%f9, [%rd23+8];
	setp.lt.s32 	%p2, %r1, 1;
	mov.b32 	%r25, 0;
	@%p2 bra 	$L__BB1_3;
	add.s32 	%r18, %r1, -1;
	cvta.to.global.u64 	%rd24, %rd13;
	mul.wide.u32 	%rd25, %r18, 4;
	add.s64 	%rd26, %rd24, %rd25;
	ld.global.u32 	%r19, [%rd26];
	shl.b32 	%r25, %r19, 1;
$L__BB1_3:
	{ // callseq 0, 0
	.param .b64 param0;
	st.param.b64 	[param0], 4;
	.param .b64 retval0;
	call.uni (retval0), 
	malloc, 
	(
	param0
	);
	ld.param.b64 	%rd27, [retval0];
	} // callseq 0
	{ // callseq 1, 0
	.param .b64 param0;
	st.param.b64 	[param0], 4;
	.param .b64 retval0;
	call.uni (retval0), 
	malloc, 
	(
	param0
	);
	ld.param.b64 	%rd28, [retval0];
	} // callseq 1
	{ // callseq 2, 0
	.param .b64 param0;
	st.param.b64 	[param0], 4;
	.param .b64 retval0;
	call.uni (retval0), 
	malloc, 
	(
	param0
	);
	ld.param.b64 	%rd29, [retval0];
	} // callseq 2
	{ // callseq 3, 0
	.param .b64 param0;
	st.param.b64 	[param0], 4;
	.param .b64 retval0;
	call.uni (retval0), 
	malloc, 
	(
	param0
	);
	ld.param.b64 	%rd30, [retval0];
	} // callseq 3
	cvta.to.global.u64 	%rd31, %rd12;
	mul.wide.s32 	%rd32, %r1, 4;
	add.s64 	%rd8, %rd31, %rd32;
	ld.global.u32 	%r20, [%rd8];
	setp.lt.s32 	%p3, %r20, 1;
	@%p3 bra 	$L__BB1_27;
	sub.f32 	%f10, %f6, %f3;
	sub.f32 	%f11, %f9, %f6;
	sub.f32 	%f12, %f3, %f9;
	min.f32 	%f19, %f3, %f6;
	min.f32 	%f20, %f19, %f9;
	div.rn.f32 	%f21, %f20, %f18;
	cvt.rpi.f32.f32 	%f22, %f21;
	cvt.rzi.s32.f32 	%r4, %f22;
	mov.b32 	%r26, 0;
$L__BB1_5:
	setp.neu.f32 	%p4, %f10, 0f00000000;
	add.s32 	%r22, %r26, %r4;
	cvt.rn.f32.s32 	%f13, %r22;
	mul.f32 	%f14, %f18, %f13;
	shl.b32 	%r23, %r26, 1;
	add.s32 	%r28, %r23, %r25;
	mov.b16 	%rs1, 0;
	st.u8 	[%rd29], %rs1;
	st.u8 	[%rd30], %rs1;
	@%p4 bra 	$L__BB1_7;
	mov.b16 	%rs3, 1;
	st.u8 	[%rd30], %rs3;
	bra.uni 	$L__BB1_10;
$L__BB1_7:
	sub.f32 	%f23, %f14, %f3;
	div.rn.f32 	%f15, %f23, %f10;
	setp.geu.f32 	%p5, %f15, 0f00000000;
	setp.leu.f32 	%p6, %f15, 0f3F800000;
	and.pred  	%p7, %p5, %p6;
	@%p7 bra 	$L__BB1_9;
	mov.b16 	%rs2, 1;
	st.u8 	[%rd29], %rs2;
	bra.uni 	$L__BB1_10;
$L__BB1_9:
	sub.f32 	%f24, %f4, %f1;
	fma.rn.f32 	%f25, %f24, %f15, %f1;
	st.f32 	[%rd27], %f25;
	sub.f32 	%f26, %f5, %f2;
	fma.rn.f32 	%f27, %f26, %f15, %f2;
	st.f32 	[%rd28], %f27;
$L__BB1_10:
	ld.u8 	%rs4, [%rd29];
	setp.ne.s16 	%p8, %rs4, 0;
	@%p8 bra 	$L__BB1_12;
	ld.f32 	%f28, [%rd27];
	mul.wide.s32 	%rd33, %r28, 4;
	add.s64 	%rd34, %rd3, %rd33;
	st.global.f32 	[%rd34], %f28;
	ld.f32 	%f29, [%rd28];
	add.s64 	%rd35, %rd2, %rd33;
	st.global.f32 	[%rd35], %f29;
	add.s64 	%rd36, %rd1, %rd33;
	st.global.f32 	[%rd36], %f13;
	add.s32 	%r28, %r28, 1;
$L__BB1_12:
	setp.neu.f32 	%p9, %f11, 0f00000000;
	mov.b16 	%rs5, 0;
	st.u8 	[%rd29], %rs5;
	st.u8 	[%rd30], %rs5;
	@%p9 bra 	$L__BB1_14;
	mov.b16 	%rs7, 1;
	st.u8 	[%rd30], %rs7;
	bra.uni 	$L__BB1_17;
$L__BB1_14:
	sub.f32 	%f30, %f14, %f6;
	div.rn.f32 	%f16, %f30, %f11;
	setp.geu.f32 	%p10, %f16, 0f00000000;
	setp.leu.f32 	%p11, %f16, 0f3F800000;
	and.pred  	%p12, %p10, %p11;
	@%p12 bra 	$L__BB1_16;
	mov.b16 	%rs6, 1;
	st.u8 	[%rd29], %rs6;
	bra.uni 	$L__BB1_17;
$L__BB1_16:
	sub.f32 	%f31, %f7, %f4;
	fma.rn.f32 	%f32, %f31, %f16, %f4;
	st.f32 	[%rd27], %f32;
	sub.f32 	%f33, %f8, %f5;
	fma.rn.f32 	%f34, %f33, %f16, %f5;
	st.f32 	[%rd28], %f34;
$L__BB1_17:
	ld.u8 	%rs8, [%rd29];
	setp.ne.s16 	%p13, %rs8, 0;
	@%p13 bra 	$L__BB1_19;
	ld.f32 	%f35, [%rd27];
	mul.wide.s32 	%rd37, %r28, 4;
	add.s64 	%rd38, %rd3, %rd37;
	st.global.f32 	[%rd38], %f35;
	ld.f32 	%f36, [%rd28];
	add.s64 	%rd39, %rd2, %rd37;
	st.global.f32 	[%rd39], %f36;
	add.s64 	%rd40, %rd1, %rd37;
	st.global.f32 	[%rd40], %f13;
	add.s32 	%r28, %r28, 1;
$L__BB1_19:
	setp.neu.f32 	%p14, %f12, 0f00000000;
	mov.b16 	%rs9, 0;
	st.u8 	[%rd29], %rs9;
	st.u8 	[%rd30], %rs9;
	@%p14 bra 	$L__BB1_21;
	mov.b16 	%rs11, 1;
	st.u8 	[%rd30], %rs11;
	bra.uni 	$L__BB1_24;
$L__BB1_21:
	sub.f32 	%f37, %f14, %f9;
	div.rn.f32 	%f17, %f37, %f12;
	setp.geu.f32 	%p15, %f17, 0f00000000;
	setp.leu.f32 	%p16, %f17, 0f3F800000;
	and.pred  	%p17, %p15, %p16;
	@%p17 bra 	$L__BB1_23;
	mov.b16 	%rs10, 1;
	st.u8 	[%rd29], %rs10;
	bra.uni 	$L__BB1_24;
$L__BB1_23:
	sub.f32 	%f38, %f1, %f7;
	fma.rn.f32 	%f39, %f38, %f17, %f7;
	st.f32 	[%rd27], %f39;
	sub.f32 	%f40, %f2, %f8;
	fma.rn.f32 	%f41, %f40, %f17, %f8;
	st.f32 	[%rd28], %f41;
$L__BB1_24:
	ld.u8 	%rs12, [%rd29];
	setp.ne.s16 	%p18, %rs12, 0;
	@%p18 bra 	$L__BB1_26;
	ld.f32 	%f42, [%rd27];
	mul.wide.s32 	%rd41, %r28, 4;
	add.s64 	%rd42, %rd3, %rd41;
	st.global.f32 	[%rd42], %f42;
	ld.f32 	%f43, [%rd28];
	add.s64 	%rd43, %rd2, %rd41;
	st.global.f32 	[%rd43], %f43;
	add.s64 	%rd44, %rd1, %rd41;
	st.global.f32 	[%rd44], %f13;
$L__BB1_26:
	add.s32 	%r26, %r26, 1;
	ld.global.u32 	%r24, [%rd8];
	setp.lt.s32 	%p19, %r26, %r24;
	@%p19 bra 	$L__BB1_5;
$L__BB1_27:
	ret;

}
	// .globl	_ZN3cub18CUB_300001_SM_10006detail11EmptyKernelIvEEvv
.visible .entry _ZN3cub18CUB_300001_SM_10006detail11EmptyKernelIvEEvv()
{


	ret;

}
	// .globl	_ZN3cub18CUB_300001_SM_10006detail8for_each13static_kernelINS2_12policy_hub_t12policy_500_tEmN6thrust24THRUST_300001_SM_1000_NS8cuda_cub20__uninitialized_fill7functorINS7_10device_ptrIfEEfEEEEvT0_T1_
.visible .entry _ZN3cub18CUB_300001_SM_10006detail8for_each13static_kernelINS2_12policy_hub_t12policy_500_tEmN6thrust24THRUST_300001_SM_1000_NS8cuda_cub20__uninitialized_fill7functorINS7_10device_ptrIfEEfEEEEvT0_T1_(
	.param .u64 _ZN3cub18CUB_300001_SM_10006detail8for_each13static_kernelINS2_12policy_hub_t12policy_500_tEmN6thrust24THRUST_300001_SM_1000_NS8cuda_cub20__uninitialized_fill7functorINS7_10device_ptrIfEEfEEEEvT0_T1__param_0,
	.param .align 8 .b8 _ZN3cub18CUB_300001_SM_10006detail8for_each13static_kernelINS2_12policy_hub_t12policy_500_tEmN6thrust24THRUST_300001_SM_1000_NS8cuda_cub20__uninitialized_fill7functorINS7_10device_ptrIfEEfEEEEvT0_T1__param_1[16]
)
.maxntid 256
{
	.reg .pred 	%p<4>;
	.reg .b16 	%rs<5>;
	.reg .b32 	%r<10>;
	.reg .b32 	%f<3>;
	.reg .b64 	%rd<16>;

	ld.param.f32 	%f2, [_ZN3cub18CUB_300001_SM_10006detail8for_each13static_kernelINS2_12policy_hub_t12policy_500_tEmN6thrust24THRUST_300001_SM_1000_NS8cuda_cub20__uninitialized_fill7functorINS7_10device_ptrIfEEfEEEEvT0_T1__param_1+8];
	ld.param.u64 	%rd4, [_ZN3cub18CUB_300001_SM_10006detail8for_each13static_kernelINS2_12policy_hub_t12policy_500_tEmN6thrust24THRUST_300001_SM_1000_NS8cuda_cub20__uninitialized_fill7functorINS7_10device_ptrIfEEfEEEEvT0_T1__param_1];
	ld.param.u64 	%rd5, [_ZN3cub18CUB_300001_SM_10006detail8for_each13static_kernelINS2_12policy_hub_t12policy_500_tEmN6thrust24THRUST_300001_SM_1000_NS8cuda_cub20__uninitialized_fill7functorINS7_10device_ptrIfEEfEEEEvT0_T1__param_0];
	mov.u32 	%r7, %ctaid.x;
	mul.wide.u32 	%rd1, %r7, 512;
	sub.s64 	%rd2, %rd5, %rd1;
	setp.lt.u64 	%p1, %rd2, 512;
	@%p1 bra 	$L__BB3_2;
	mov.u32 	%r9, %tid.x;
	cvta.to.global.u64 	%rd11, %rd4;
	cvt.u64.u32 	%rd12, %r9;
	add.s64 	%rd13, %rd1, %rd12;
	shl.b64 	%rd14, %rd13, 2;
	add.s64 	%rd15, %rd11, %rd14;
	st.global.f32 	[%rd15], %f2;
	st.global.f32 	[%rd15+1024], %f2;
	bra.uni 	$L__BB3_6;
$L__BB3_2:
	cvta.to.global.u64 	%rd6, %rd4;
	mov.u32 	%r1, %tid.x;
	cvt.u64.u32 	%rd7, %r1;
	setp.le.u64 	%p2, %rd2, %rd7;
	add.s64 	%rd8, %rd1, %rd7;
	shl.b64 	%rd9, %rd8, 2;
	add.s64 	%rd3, %rd6, %rd9;
	@%p2 bra 	$L__BB3_4;
	st.global.f32 	[%rd3], %f2;
$L__BB3_4:
	add.s32 	%r8, %r1, 256;
	cvt.u64.u32 	%rd10, %r8;
	setp.le.u64 	%p3, %rd2, %rd10;
	@%p3 bra 	$L__BB3_6;
	st.global.f32 	[%rd3+1024], %f2;
$L__BB3_6:
	ret;

}
	// .globl	_ZN3cub18CUB_300001_SM_10006detail8for_each13static_kernelINS2_12policy_hub_t12policy_500_tElN6thrust24THRUST_300001_SM_1000_NS8cuda_cub20__uninitialized_copy7functorINS7_6detail15normal_iteratorINS7_10device_ptrIKfEEEENS7_7pointerIfNS8_3tagENS7_11use_defaultESJ_EEEEEEvT0_T1_
.visible .entry _ZN3cub18CUB_300001_SM_10006detail8for_each13static_kernelINS2_12policy_hub_t12policy_500_tElN6thrust24THRUST_300001_SM_1000_NS8cuda_cub20__uninitialized_copy7functorINS7_6detail15normal_iteratorINS7_10device_ptrIKfEEEENS7_7pointerIfNS8_3tagENS7_11use_defaultESJ_EEEEEEvT0_T1_(
	.param .u64 _ZN3cub18CUB_300001_SM_10006detail8for_each13static_kernelINS2_12policy_hub_t12policy_500_tElN6thrust24THRUST_300001_SM_1000_NS8cuda_cub20__uninitialized_copy7functorINS7_6detail15normal_iteratorINS7_10device_ptrIKfEEEENS7_7pointerIfNS8_3tagENS7_11use_defaultESJ_EEEEEEvT0_T1__param_0,
	.param .align 8 .b8 _ZN3cub18CUB_300001_SM_10006detail8for_each13static_kernelINS2_12policy_hub_t12policy_500_tElN6thrust24THRUST_300001_SM_1000_NS8cuda_cub20__uninitialized_copy7functorINS7_6detail15normal_iteratorINS7_10device_ptrIKfEEEENS7_7pointerIfNS8_3tagENS7_11use_defaultESJ_EEEEEEvT0_T1__param_1[16]
)
.maxntid 256
{
	.reg .pred 	%p<4>;
	.reg .b32 	%r<6>;
	.reg .b32 	%f<5>;
	.reg .b64 	%rd<26>;

	ld.param.u64 	%rd8, [_ZN3cub18CUB_300001_SM_10006detail8for_each13static_kernelINS2_12policy_hub_t12policy_500_tElN6thrust24THRUST_300001_SM_1000_NS8cuda_cub20__uninitialized_copy7functorINS7_6detail15normal_iteratorINS7_10device_ptrIKfEEEENS7_7pointerIfNS8_3tagENS7_11use_defaultESJ_EEEEEEvT0_T1__param_1+8];
	ld.param.u64 	%rd7, [_ZN3cub18CUB_300001_SM_10006detail8for_each13static_kernelINS2_12policy_hub_t12policy_500_tElN6thrust24THRUST_300001_SM_1000_NS8cuda_cub20__uninitialized_copy7functorINS7_6detail15normal_iteratorINS7_10device_ptrIKfEEEENS7_7pointerIfNS8_3tagENS7_11use_defaultESJ_EEEEEEvT0_T1__param_1];
	ld.param.u64 	%rd9, [_ZN3cub18CUB_300001_SM_10006detail8for_each13static_kernelINS2_12policy_hub_t12policy_500_tElN6thrust24THRUST_300001_SM_1000_NS8cuda_cub20__uninitialized_copy7functorINS7_6detail15normal_iteratorINS7_10device_ptrIKfEEEENS7_7pointerIfNS8_3tagENS7_11use_defaultESJ_EEEEEEvT0_T1__param_0];
	mov.u32 	%r1, %ctaid.x;
	mul.wide.u32 	%rd1, %r1, 512;
	sub.s64 	%rd2, %rd9, %rd1;
	setp.lt.s64 	%p1, %rd2, 512;
	@%p1 bra 	$L__BB4_2;
	mov.u32 	%r5, %tid.x;
	cvta.to.global.u64 	%rd19, %rd8;
	cvta.to.global.u64 	%rd20, %rd7;
	cvt.u64.u32 	%rd21, %r5;
	add.s64 	%rd22, %rd1, %rd21;
	shl.b64 	%rd23, %rd22, 2;
	add.s64 	%rd24, %rd20, %rd23;
	add.s64 	%rd25, %rd19, %rd23;
	ld.global.f32 	%f3, [%rd24];
	st.global.f32 	[%rd25], %f3;
	ld.global.f32 	%f4, [%rd24+1024];
	st.global.f32 	[%rd25+1024], %f4;
	bra.uni 	$L__BB4_6;
$L__BB4_2:
	cvta.to.global.u64 	%rd3, %rd7;
	cvta.to.global.u64 	%rd4, %rd8;
	mov.u32 	%r2, %tid.x;
	cvt.s64.s32 	%rd5, %rd2;
	cvt.u64.u32 	%rd6, %r2;
	setp.le.s64 	%p2, %rd5, %rd6;
	@%p2 bra 	$L__BB4_4;
	add.s64 	%rd10, %rd1, %rd6;
	shl.b64 	%rd11, %rd10, 2;
	add.s64 	%rd12, %rd3, %rd11;
	add.s64 	%rd13, %rd4, %rd11;
	ld.global.f32 	%f1, [%rd12];
	st.global.f32 	[%rd13], %f1;
$L__BB4_4:
	cvt.u32.u64 	%r3, %rd6;
	add.s32 	%r4, %r3, 256;
	cvt.u64.u32 	%rd14, %r4;
	setp.le.s64 	%p3, %rd5, %rd14;
	@%p3 bra 	$L__BB4_6;
	add.s64 	%rd15, %rd1, %rd6;
	shl.b64 	%rd16, %rd15, 2;
	add.s64 	%rd17, %rd3, %rd16;
	add.s64 	%rd18, %rd4, %rd16;
	ld.global.f32 	%f2, [%rd17+1024];
	st.global.f32 	[%rd18+1024], %f2;
$L__BB4_6:
	ret;

}
	// .globl	_ZN3cub18CUB_300001_SM_10006detail8for_each13static_kernelINS2_12policy_hub_t12policy_500_tEmN6thrust24THRUST_300001_SM_1000_NS8cuda_cub20__uninitialized_fill7functorINS7_10device_ptrIiEEiEEEEvT0_T1_
.visible .entry _ZN3cub18CUB_300001_SM_10006detail8for_each13static_kernelINS2_12policy_hub_t12policy_500_tEmN6thrust24THRUST_300001_SM_1000_NS8cuda_cub20__uninitialized_fill7functorINS7_10device_ptrIiEEiEEEEvT0_T1_(
	.param .u64 _ZN3cub18CUB_300001_SM_10006detail8for_each13static_kernelINS2_12policy_hub_t12policy_500_tEmN6thrust24THRUST_300001_SM_1000_NS8cuda_cub20__uninitialized_fill7functorINS7_10device_ptrIiEEiEEEEvT0_T1__param_0,
	.param .align 8 .b8 _ZN3cub18CUB_300001_SM_10006detail8for_each13static_kernelINS2_12policy_hub_t12policy_500_tEmN6thrust24THRUST_300001_SM_1000_NS8cuda_cub20__uninitialized_fill7functorINS7_10device_ptrIiEEiEEEEvT0_T1__param_1[16]
)
.maxntid 256
{
	.reg .pred 	%p<4>;
	.reg .b16 	%rs<5>;
	.reg .b32 	%r<12>;
	.reg .b64 	%rd<16>;

	ld.param.u32 	%r3, [_ZN3cub18CUB_300001_SM_10006detail8for_each13static_kernelINS2_12policy_hub_t12policy_500_tEmN6thrust24THRUST_300001_SM_1000_NS8cuda_cub20__uninitialized_fill7functorINS7_10device_ptrIiEEiEEEEvT0_T1__param_1+8];
	ld.param.u64 	%rd4, [_ZN3cub18CUB_300001_SM_10006detail8for_each13static_kernelINS2_12policy_hub_t12policy_500_tEmN6thrust24THRUST_300001_SM_1000_NS8cuda_cub20__uninitialized_fill7functorINS7_10device_ptrIiEEiEEEEvT0_T1__param_1];
	ld.param.u64 	%rd5, [_ZN3cub18CUB_300001_SM_10006detail8for_each13static_kernelINS2_12policy_hub_t12policy_500_tEmN6thrust24THRUST_300001_SM_1000_NS8cuda_cub20__uninitialized_fill7functorINS7_10device_ptrIiEEiEEEEvT0_T1__param_0];
	mov.u32 	%r9, %ctaid.x;
	mul.wide.u32 	%rd1, %r9, 512;
	sub.s64 	%rd2, %rd5, %rd1;
	setp.lt.u64 	%p1, %rd2, 512;
	@%p1 bra 	$L__BB5_2;
	mov.u32 	%r11, %tid.x;
	cvta.to.global.u64 	%rd11, %rd4;
	cvt.u64.u32 	%rd12, %r11;
	add.s64 	%rd13, %rd1, %rd12;
	shl.b64 	%rd14, %rd13, 2;
	add.s64 	%rd15, %rd11, %rd14;
	st.global.u32 	[%rd15], %r3;
	st.global.u32 	[%rd15+1024], %r3;
	bra.uni 	$L__BB5_6;
$L__BB5_2:
	cvta.to.global.u64 	%rd6, %rd4;
	mov.u32 	%r2, %tid.x;
	cvt.u64.u32 	%rd7, %r2;
	setp.le.u64 	%p2, %rd2, %rd7;
	add.s64 	%rd8, %rd1, %rd7;
	shl.b64 	%rd9, %rd8, 2;
	add.s64 	%rd3, %rd6, %rd9;
	@%p2 bra 	$L__BB5_4;
	st.global.u32 	[%rd3], %r3;
$L__BB5_4:
	add.s32 	%r10, %r2, 256;
	cvt.u64.u32 	%rd10, %r10;
	setp.le.u64 	%p3, %rd2, %rd10;
	@%p3 bra 	$L__BB5_6;
	st.global.u32 	[%rd3+1024], %r3;
$L__BB5_6:
	ret;

}
	// .globl	_ZN3cub18CUB_300001_SM_10006detail8for_each13static_kernelINS2_12policy_hub_t12policy_500_tElN6thrust24THRUST_300001_SM_1000_NS8cuda_cub20__uninitialized_copy7functorINS7_6detail15normal_iteratorINS7_10device_ptrIKiEEEENS7_7pointerIiNS8_3tagENS7_11use_defaultESJ_EEEEEEvT0_T1_
.visible .entry _ZN3cub18CUB_300001_SM_10006detail8for_each13static_kernelINS2_12policy_hub_t12policy_500_tElN6thrust24THRUST_300001_SM_1000_NS8cuda_cub20__uninitialized_copy7functorINS7_6detail15normal_iteratorINS7_10device_ptrIKiEEEENS7_7pointerIiNS8_3tagENS7_11use_defaultESJ_EEEEEEvT0_T1_(
	.param .u64 _ZN3cub18CUB_300001_SM_10006detail8for_each13static_kernelINS2_12policy_hub_t12policy_500_tElN6thrust24THRUST_300001_SM_1000_NS8cuda_cub20__uninitialized_copy7functorINS7_6detail15normal_iteratorINS7_10device_ptrIKiEEEENS7_7pointerIiNS8_3tagENS7_11use_defaultESJ_EEEEEEvT0_T1__param_0,
	.param .align 8 .b8 _ZN3cub18CUB_300001_SM_10006detail8for_each13static_kernelINS2_12policy_hub_t12policy_500_tElN6thrust24THRUST_300001_SM_1000_NS8cuda_cub20__uninitialized_copy7functorINS7_6detail15normal_iteratorINS7_10device_ptrIKiEEEENS7_7pointerIiNS8_3tagENS7_11use_defaultESJ_EEEEEEvT0_T1__param_1[16]
)
.maxntid 256
{
	.reg .pred 	%p<4>;
	.reg .b32 	%r<10>;
	.reg .b64 	%rd<26>;

	ld.param.u64 	%rd8, [_ZN3cub18CUB_300001_SM_10006detail8for_each13static_kernelINS2_12policy_hub_t12policy_500_tElN6thrust24THRUST_300001_SM_1000_NS8cuda_cub20__uninitialized_copy7functorINS7_6detail15normal_iteratorINS7_10device_ptrIKiEEEENS7_7pointerIiNS8_3tagENS7_11use_defaultESJ_EEEEEEvT0_T1__param_1+8];
	ld.param.u64 	%rd7, [_ZN3cub18CUB_300001_SM_10006detail8for_each13static_kernelINS2_12policy_hub_t12policy_500_tElN6thrust24THRUST_300001_SM_1000_NS8cuda_cub20__uninitialized_copy7functorINS7_6detail15normal_iteratorINS7_10device_ptrIKiEEEENS7_7pointerIiNS8_3tagENS7_11use_defaultESJ_EEEEEEvT0_T1__param_1];
	ld.param.u64 	%rd9, [_ZN3cub18CUB_300001_SM_10006detail8for_each13static_kernelINS2_12policy_hub_t12policy_500_tElN6thrust24THRUST_300001_SM_1000_NS8cuda_cub20__uninitialized_copy7functorINS7_6detail15normal_iteratorINS7_10device_ptrIKiEEEENS7_7pointerIiNS8_3tagENS7_11use_defaultESJ_EEEEEEvT0_T1__param_0];
	mov.u32 	%r1, %ctaid.x;
	mul.wide.u32 	%rd1, %r1, 512;
	sub.s64 	%rd2, %rd9, %rd1;
	setp.lt.s64 	%p1, %rd2, 512;
	@%p1 bra 	$L__BB6_2;
	mov.u32 	%r7, %tid.x;
	cvta.to.global.u64 	%rd19, %rd8;
	cvta.to.global.u64 	%rd20, %rd7;
	cvt.u64.u32 	%rd21, %r7;
	add.s64 	%rd22, %rd1, %rd21;
	shl.b64 	%rd23, %rd22, 2;
	add.s64 	%rd24, %rd20, %rd23;
	add.s64 	%rd25, %rd19, %rd23;
	ld.global.u32 	%r8, [%rd24];
	st.global.u32 	[%rd25], %r8;
	ld.global.u32 	%r9, [%rd24+1024];
	st.global.u32 	[%rd25+1024], %r9;
	bra.uni 	$L__BB6_6;
$L__BB6_2:
	cvta.to.global.u64 	%rd3, %rd7;
	cvta.to.global.u64 	%rd4, %rd8;
	mov.u32 	%r2, %tid.x;
	cvt.s64.s32 	%rd5, %rd2;
	cvt.u64.u32 	%rd6, %r2;
	setp.le.s64 	%p2, %rd5, %rd6;
	@%p2 bra 	$L__BB6_4;
	add.s64 	%rd10, %rd1, %rd6;
	shl.b64 	%rd11, %rd10, 2;
	add.s64 	%rd12, %rd3, %rd11;
	add.s64 	%rd13, %rd4, %rd11;
	ld.global.u32 	%r3, [%rd12];
	st.global.u32 	[%rd13], %r3;
$L__BB6_4:
	cvt.u32.u64 	%r4, %rd6;
	add.s32 	%r5, %r4, 256;
	cvt.u64.u32 	%rd14, %r5;
	setp.le.s64 	%p3, %rd5, %rd14;
	@%p3 bra 	$L__BB6_6;
	add.s64 	%rd15, %rd1, %rd6;
	shl.b64 	%rd16, %rd15, 2;
	add.s64 	%rd17, %rd3, %rd16;
	add.s64 	%rd18, %rd4, %rd16;
	ld.global.u32 	%r6, [%rd17+1024];
	st.global.u32 	[%rd18+1024], %r6;
$L__BB6_6:
	ret;

}
	// .globl	_ZN3cub18CUB_300001_SM_10006detail4scan20DeviceScanInitKernelINS0_13ScanTileStateIiLb1EEEEEvT_i
.visible .entry _ZN3cub18CUB_300001_SM_10006detail4scan20DeviceScanInitKernelINS0_13ScanTileStateIiLb1EEEEEvT_i(
	.param .align 8 .b8 _ZN3cub18CUB_300001_SM_10006detail4scan20DeviceScanInitKernelINS0_13ScanTileStateIiLb1EEEEEvT_i_param_0[8],
	.param .u32 _ZN3cub18CUB_300001_SM_10006detail4scan20DeviceScanInitKernelINS0_13ScanTileStateIiLb1EEEEEvT_i_param_1
)
{
	.reg .pred 	%p<5>;
	.reg .b32 	%r<10>;
	.reg .b64 	%rd<7>;

	ld.param.u64 	%rd2, [_ZN3cub18CUB_300001_SM_10006detail4scan20DeviceScanInitKernelINS0_13ScanTileStateIiLb1EEEEEvT_i_param_0];
	ld.param.u32 	%r4, [_ZN3cub18CUB_300001_SM_10006detail4scan20DeviceScanInitKernelINS0_13ScanTileStateIiLb1EEEEEvT_i_param_1];
	cvta.to.global.u64 	%rd1, %rd2;
	mov.u32 	%r1, %ctaid.x;
	mov.u32 	%r5, %ntid.x;
	mov.u32 	%r2, %tid.x;
	mad.lo.s32 	%r3, %r1, %r5, %r2;
	setp.ge.s32 	%p1, %r3, %r4;
	@%p1 bra 	$L__BB7_2;
	mul.wide.s32 	%rd3, %r3, 8;
	add.s64 	%rd4, %rd1, %rd3;
	mov.b32 	%r6, 0;
	mov.b32 	%r7, 99;
	st.global.v2.u32 	[%rd4+256], {%r7, %r6};
$L__BB7_2:
	setp.ne.s32 	%p2, %r1, 0;
	setp.gt.u32 	%p3, %r2, 31;
	or.pred  	%p4, %p2, %p3;
	@%p4 bra 	$L__BB7_4;
	mul.wide.u32 	%rd5, %r2, 8;
	add.s64 	%rd6, %rd1, %rd5;
	mov.b32 	%r9, 0;
	st.global.v2.u32 	[%rd6], {%r9, %r9};
$L__BB7_4:
	ret;

}
	// .globl	_ZN3cub18CUB_300001_SM_10006detail4scan16DeviceScanKernelINS2_10policy_hubIiiijN4cuda3std3__44plusIvEEE10Policy1000EN6thrust24THRUST_300001_SM_1000_NS6detail15normal_iteratorINSD_10device_ptrIiEEEESI_NS0_13ScanTileStateIiLb1EEES9_NS0_8NullTypeEjiLb0ESL_EEvT0_T1_T2_iT3_T4_T5_
.visible .entry _ZN3cub18CUB_300001_SM_10006detail4scan16DeviceScanKernelINS2_10policy_hubIiiijN4cuda3std3__44plusIvEEE10Policy1000EN6thrust24THRUST_300001_SM_1000_NS6detail15normal_iteratorINSD_10device_ptrIiEEEESI_NS0_13ScanTileStateIiLb1EEES9_NS0_8NullTypeEjiLb0ESL_EEvT0_T1_T2_iT3_T4_T5_(
	.param .align 8 .b8 _ZN3cub18CUB_300001_SM_10006detail4scan16DeviceScanKernelINS2_10policy_hubIiiijN4cuda3std3__44plusIvEEE10Policy1000EN6thrust24THRUST_300001_SM_1000_NS6detail15normal_iteratorINSD_10device_ptrIiEEEESI_NS0_13ScanTileStateIiLb1EEES9_NS0_8NullTypeEjiLb0ESL_EEvT0_T1_T2_iT3_T4_T5__param_0[8],
	.param .align 8 .b8 _ZN3cub18CUB_300001_SM_10006detail4scan16DeviceScanKernelINS2_10policy_hubIiiijN4cuda3std3__44plusIvEEE10Policy1000EN6thrust24THRUST_300001_SM_1000_NS6detail15normal_iteratorINSD_10device_ptrIiEEEESI_NS0_13ScanTileStateIiLb1EEES9_NS0_8NullTypeEjiLb0ESL_EEvT0_T1_T2_iT3_T4_T5__param_1[8],
	.param .align 8 .b8 _ZN3cub18CUB_300001_SM_10006detail4scan16DeviceScanKernelINS2_10policy_hubIiiijN4cuda3std3__44plusIvEEE10Policy1000EN6thrust24THRUST_300001_SM_1000_NS6detail15normal_iteratorINSD_10device_ptrIiEEEESI_NS0_13ScanTileStateIiLb1EEES9_NS0_8NullTypeEjiLb0ESL_EEvT0_T1_T2_iT3_T4_T5__param_2[8],
	.param .u32 _ZN3cub18CUB_300001_SM_10006detail4scan16DeviceScanKernelINS2_10policy_hubIiiijN4cuda3std3__44plusIvEEE10Policy1000EN6thrust24THRUST_300001_SM_1000_NS6detail15normal_iteratorINSD_10device_ptrIiEEEESI_NS0_13ScanTileStateIiLb1EEES9_NS0_8NullTypeEjiLb0ESL_EEvT0_T1_T2_iT3_T4_T5__param_3,
	.param .align 1 .b8 _ZN3cub18CUB_300001_SM_10006detail4scan16DeviceScanKernelINS2_10policy_hubIiiijN4cuda3std3__44plusIvEEE10Policy1000EN6thrust24THRUST_300001_SM_1000_NS6detail15normal_iteratorINSD_10device_ptrIiEEEESI_NS0_13ScanTileStateIiLb1EEES9_NS0_8NullTypeEjiLb0ESL_EEvT0_T1_T2_iT3_T4_T5__param_4[1],
	.param .align 1 .b8 _ZN3cub18CUB_300001_SM_10006detail4scan16DeviceScanKernelINS2_10policy_hubIiiijN4cuda3std3__44plusIvEEE10Policy1000EN6thrust24THRUST_300001_SM_1000_NS6detail15normal_iteratorINSD_10device_ptrIiEEEESI_NS0_13ScanTileStateIiLb1EEES9_NS0_8NullTypeEjiLb0ESL_EEvT0_T1_T2_iT3_T4_T5__param_5[1],
	.param .u32 _ZN3cub18CUB_300001_SM_10006detail4scan16DeviceScanKernelINS2_10policy_hubIiiijN4cuda3std3__44plusIvEEE10Policy1000EN6thrust24THRUST_300001_SM_1000_NS6detail15normal_iteratorINSD_10device_ptrIiEEEESI_NS0_13ScanTileStateIiLb1EEES9_NS0_8NullTypeEjiLb0ESL_EEvT0_T1_T2_iT3_T4_T5__param_6
)
.maxntid 384
{
	.reg .pred 	%p<160>;
	.reg .b32 	%r<1050>;
	.reg .b64 	%rd<55>;
	// demoted variable
	.shared .align 16 .b8 _ZZN3cub18CUB_300001_SM_10006detail4scan16DeviceScanKernelINS2_10policy_hubIiiijN4cuda3std3__44plusIvEEE10Policy1000EN6thrust24THRUST_300001_SM_1000_NS6detail15normal_iteratorINSD_10device_ptrIiEEEESI_NS0_13ScanTileStateIiLb1EEES9_NS0_8NullTypeEjiLb0ESL_EEvT0_T1_T2_iT3_T4_T5_E12temp_storage[33808];
	ld.param.u64 	%rd1, [_ZN3cub18CUB_300001_SM_10006detail4scan16DeviceScanKernelINS2_10policy_hubIiiijN4cuda3std3__44plusIvEEE10Policy1000EN6thrust24THRUST_300001_SM_1000_NS6detail15normal_iteratorINSD_10device_ptrIiEEEESI_NS0_13ScanTileStateIiLb1EEES9_NS0_8NullTypeEjiLb0ESL_EEvT0_T1_T2_iT3_T4_T5__param_2];
	ld.param.u64 	%rd13, [_ZN3cub18CUB_300001_SM_10006detail4scan16DeviceScanKernelINS2_10policy_hubIiiijN4cuda3std3__44plusIvEEE10Policy1000EN6thrust24THRUST_300001_SM_1000_NS6detail15normal_iteratorINSD_10device_ptrIiEEEESI_NS0_13ScanTileStateIiLb1EEES9_NS0_8NullTypeEjiLb0ESL_EEvT0_T1_T2_iT3_T4_T5__param_1];
	ld.param.u64 	%rd14, [_ZN3cub18CUB_300001_SM_10006detail4scan16DeviceScanKernelINS2_10policy_hubIiiijN4cuda3std3__44plusIvEEE10Policy1000EN6thrust24THRUST_300001_SM_1000_NS6detail15normal_iteratorINSD_10device_ptrIiEEEESI_NS0_13ScanTileStateIiLb1EEES9_NS0_8NullTypeEjiLb0ESL_EEvT0_T1_T2_iT3_T4_T5__param_0];
	ld.param.u32 	%r233, [_ZN3cub18CUB_300001_SM_10006detail4scan16DeviceScanKernelINS2_10policy_hubIiiijN4cuda3std3__44plusIvEEE10Policy1000EN6thrust24THRUST_300001_SM_1000_NS6detail15normal_iteratorINSD_10device_ptrIiEEEESI_NS0_13ScanTileStateIiLb1EEES9_NS0_8NullTypeEjiLb0ESL_EEvT0_T1_T2_iT3_T4_T5__param_3];
	ld.param.u32 	%r234, [_ZN3cub18CUB_300001_SM_10006detail4scan16DeviceScanKernelINS2_10policy_hubIiiijN4cuda3std3__44plusIvEEE10Policy1000EN6thrust24THRUST_300001_SM_1000_NS6detail15normal_iteratorINSD_10device_ptrIiEEEESI_NS0_13ScanTileStateIiLb1EEES9_NS0_8NullTypeEjiLb0ESL_EEvT0_T1_T2_iT3_T4_T5__param_6];
	cvta.to.global.u64 	%rd2, %rd14;
	cvta.to.global.u64 	%rd3, %rd13;
	mov.u32 	%r235, %ctaid.x;
	add.s32 	%r998, %r233, %r235;
	mul.lo.s32 	%r2, %r998, 8448;
	sub.s32 	%r3, %r234, %r2;
	setp.lt.u32 	%p1, %r3, 8449;
	@%p1 bra 	$L__BB8_26;
	cvt.u64.u32 	%rd37, %r2;
	mov.u32 	%r4, %tid.x;
	and.b32  	%r642, %r4, 31;
	and.b32  	%r643, %r4, 992;
	mul.lo.s32 	%r644, %r643, 22;
	or.b32  	%r645, %r644, %r642;
	cvt.u64.u32 	%rd38, %r645;
	add.s64 	%rd4, %rd38, %rd37;
	shl.b64 	%rd39, %rd4, 2;
	add.s64 	%rd40, %rd2, %rd39;
	ld.global.u32 	%r646, [%rd40];
	ld.global.u32 	%r647, [%rd40+128];
	ld.global.u32 	%r648, [%rd40+256];
	ld.global.u32 	%r649, [%rd40+384];
	ld.global.u32 	%r650, [%rd40+512];
	ld.global.u32 	%r651, [%rd40+640];
	ld.global.u32 	%r652, [%rd40+768];
	ld.global.u32 	%r653, [%rd40+896];
	ld.global.u32 	%r654, [%rd40+1024];
	ld.global.u32 	%r655, [%rd40+1152];
	ld.global.u32 	%r656, [%rd40+1280];
	ld.global.u32 	%r657, [%rd40+1408];
	ld.global.u32 	%r658, [%rd40+1536];
	ld.global.u32 	%r659, [%rd40+1664];
	ld.global.u32 	%r660, [%rd40+1792];
	ld.global.u32 	%r661, [%rd40+1920];
	ld.global.u32 	%r662, [%rd40+2048];
	ld.global.u32 	%r663, [%rd40+2176];
	ld.global.u32 	%r664, [%rd40+2304];
	ld.global.u32 	%r665, [%rd40+2432];
	ld.global.u32 	%r666, [%rd40+2560];
	ld.global.u32 	%r667, [%rd40+2688];
	// begin inline asm
	mov.u32 %r641, %laneid;
	// end inline asm
	shr.u32 	%r6, %r4, 5;
	mad.lo.s32 	%r668, %r6, 704, %r641;
	shl.b32 	%r669, %r668, 2;
	mov.u32 	%r670, _ZZN3cub18CUB_300001_SM_10006detail4scan16DeviceScanKernelINS2_10policy_hubIiiijN4cuda3std3__44plusIvEEE10Policy1000EN6thrust24THRUST_300001_SM_1000_NS6detail15normal_iteratorINSD_10device_ptrIiEEEESI_NS0_13ScanTileStateIiLb1EEES9_NS0_8NullTypeEjiLb0ESL_EEvT0_T1_T2_iT3_T4_T5_E12temp_storage;
	add.s32 	%r7, %r670, %r669;
	st.shared.u32 	[%r7], %r646;
	st.shared.u32 	[%r7+128], %r647;
	st.shared.u32 	[%r7+256], %r648;
	st.shared.u32 	[%r7+384], %r649;
	st.shared.u32 	[%r7+512], %r650;
	st.shared.u32 	[%r7+640], %r651;
	st.shared.u32 	[%r7+768], %r652;
	st.shared.u32 	[%r7+896], %r653;
	st.shared.u32 	[%r7+1024], %r654;
	st.shared.u32 	[%r7+1152], %r655;
	st.shared.u32 	[%r7+1280], %r656;
	st.shared.u32 	[%r7+1408], %r657;
	st.shared.u32 	[%r7+1536], %r658;
	st.shared.u32 	[%r7+1664], %r659;
	st.shared.u32 	[%r7+1792], %r660;
	st.shared.u32 	[%r7+1920], %r661;
	st.shared.u32 	[%r7+2048], %r662;
	st.shared.u32 	[%r7+2176], %r663;
	st.shared.u32 	[%r7+2304], %r664;
	st.shared.u32 	[%r7+2432], %r665;
	st.shared.u32 	[%r7+2560], %r666;
	st.shared.u32 	[%r7+2688], %r667;
	bar.warp.sync 	-1;
	mad.lo.s32 	%r8, %r641, 84, %r7;
	ld.shared.v2.u32 	{%r9, %r10}, [%r8];
	ld.shared.v2.u32 	{%r11, %r12}, [%r8+8];
	ld.shared.v2.u32 	{%r13, %r14}, [%r8+16];
	ld.shared.v2.u32 	{%r15, %r16}, [%r8+24];
	ld.shared.v2.u32 	{%r17, %r18}, [%r8+32];
	ld.shared.v2.u32 	{%r19, %r20}, [%r8+40];
	ld.shared.v2.u32 	{%r21, %r22}, [%r8+48];
	ld.shared.v2.u32 	{%r23, %r24}, [%r8+56];
	ld.shared.v2.u32 	{%r25, %r26}, [%r8+64];
	ld.shared.v2.u32 	{%r27, %r28}, [%r8+72];
	ld.shared.v2.u32 	{%r29, %r30}, [%r8+80];
	bar.sync 	0;
	setp.ne.s32 	%p104, %r998, 0;
	@%p104 bra 	$L__BB8_6;
	add.s32 	%r892, %r10, %r9;
	add.s32 	%r893, %r11, %r892;
	add.s32 	%r894, %r12, %r893;
	add.s32 	%r895, %r13, %r894;
	add.s32 	%r896, %r14, %r895;
	add.s32 	%r897, %r15, %r896;
	add.s32 	%r898, %r16, %r897;
	add.s32 	%r899, %r17, %r898;
	add.s32 	%r900, %r18, %r899;
	add.s32 	%r901, %r19, %r900;
	add.s32 	%r902, %r20, %r901;
	add.s32 	%r903, %r21, %r902;
	add.s32 	%r904, %r22, %r903;
	add.s32 	%r905, %r23, %r904;
	add.s32 	%r906, %r24, %r905;
	add.s32 	%r907, %r25, %r906;
	add.s32 	%r908, %r26, %r907;
	add.s32 	%r909, %r27, %r908;
	add.s32 	%r910, %r28, %r909;
	add.s32 	%r911, %r29, %r910;
	add.s32 	%r866, %r30, %r911;
	mov.b32 	%r864, 1;
	mov.b32 	%r889, 0;
	mov.b32 	%r891, -1;
	// begin inline asm
	{  .reg .s32 r0;  .reg .pred p;  shfl.sync.up.b32 r0|p, %r866, %r864, %r889, %r891;  @p add.s32 r0, r0, %r866;  mov.s32 %r862, r0;}
	// end inline asm
	mov.b32 	%r870, 2;
	// begin inline asm
	{  .reg .s32 r0;  .reg .pred p;  shfl.sync.up.b32 r0|p, %r862, %r870, %r889, %r891;  @p add.s32 r0, r0, %r862;  mov.s32 %r868, r0;}
	// end inline asm
	mov.b32 	%r876, 4;
	// begin inline asm
	{  .reg .s32 r0;  .reg .pred p;  shfl.sync.up.b32 r0|p, %r868, %r876, %r889, %r891;  @p add.s32 r0, r0, %r868;  mov.s32 %r874, r0;}
	// end inline asm
	mov.b32 	%r882, 8;
	// begin inline asm
	{  .reg .s32 r0;  .reg .pred p;  shfl.sync.up.b32 r0|p, %r874, %r882, %r889, %r891;  @p add.s32 r0, r0, %r874;  mov.s32 %r880, r0;}
	// end inline asm
	mov.b32 	%r888, 16;
	// begin inline asm
	{  .reg .s32 r0;  .reg .pred p;  shfl.sync.up.b32 r0|p, %r880, %r888, %r889, %r891;  @p add.s32 r0, r0, %r880;  mov.s32 %r886, r0;}
	// end inline asm
	setp.ne.s32 	%p146, %r641, 31;
	@%p146 bra 	$L__BB8_4;
	shl.b32 	%r912, %r6, 2;
	add.s32 	%r914, %r670, %r912;
	st.shared.u32 	[%r914+16], %r886;
$L__BB8_4:
	sub.s32 	%r915, %r886, %r866;
	bar.sync 	0;
	ld.shared.v4.u32 	{%r916, %r917, %r918, %r919}, [_ZZN3cub18CUB_300001_SM_10006detail4scan16DeviceScanKernelINS2_10policy_hubIiiijN4cuda3std3__44plusIvEEE10Policy1000EN6thrust24THRUST_300001_SM_1000_NS6detail15normal_iteratorINSD_10device_ptrIiEEEESI_NS0_13ScanTileStateIiLb1EEES9_NS0_8NullTypeEjiLb0ESL_EEvT0_T1_T2_iT3_T4_T5_E12temp_storage+16];
	add.s32 	%r920, %r917, %r916;
	setp.eq.s32 	%p147, %r6, 2;
	selp.b32 	%r921, %r920, %r916, %p147;
	add.s32 	%r922, %r920, %r918;
	setp.eq.s32 	%p148, %r6, 3;
	selp.b32 	%r923, %r922, %r921, %p148;
	add.s32 	%r924, %r922, %r919;
	setp.eq.s32 	%p149, %r6, 4;
	selp.b32 	%r925, %r924, %r923, %p149;
	ld.shared.v4.u32 	{%r926, %r927, %r928, %r929}, [_ZZN3cub18CUB_300001_SM_10006detail4scan16DeviceScanKernelINS2_10policy_hubIiiijN4cuda3std3__44plusIvEEE10Policy1000EN6thrust24THRUST_300001_SM_1000_NS6detail15normal_iteratorINSD_10device_ptrIiEEEESI_NS0_13ScanTileStateIiLb1EEES9_NS0_8NullTypeEjiLb0ESL_EEvT0_T1_T2_iT3_T4_T5_E12temp_storage+32];
	add.s32 	%r930, %r924, %r926;
	setp.eq.s32 	%p150, %r6, 5;
	selp.b32 	%r931, %r930, %r925, %p150;
	add.s32 	%r932, %r930, %r927;
	setp.eq.s32 	%p151, %r6, 6;
	selp.b32 	%r933, %r932, %r931, %p151;
	add.s32 	%r934, %r932, %r928;
	setp.eq.s32 	%p152, %r6, 7;
	selp.b32 	%r935, %r934, %r933, %p152;
	add.s32 	%r936, %r934, %r929;
	setp.eq.s32 	%p153, %r6, 8;
	selp.b32 	%r937, %r936, %r935, %p153;
	ld.shared.v4.u32 	{%r938, %r939, %r940, %r941}, [_ZZN3cub18CUB_300001_SM_10006detail4scan16DeviceScanKernelINS2_10policy_hubIiiijN4cuda3std3__44plusIvEEE10Policy1000EN6thrust24THRUST_300001_SM_1000_NS6detail15normal_iteratorINSD_10device_ptrIiEEEESI_NS0_13ScanTileStateIiLb1EEES9_NS0_8NullTypeEjiLb0ESL_EEvT0_T1_T2_iT3_T4_T5_E12temp_storage+48];
	add.s32 	%r942, %r936, %r938;
	setp.eq.s32 	%p154, %r6, 9;
	selp.b32 	%r943, %r942, %r937, %p154;
	add.s32 	%r944, %r942, %r939;
	setp.eq.s32 	%p155, %r6, 10;
	selp.b32 	%r945, %r944, %r943, %p155;
	add.s32 	%r946, %r944, %r940;
	setp.eq.s32 	%p156, %r6, 11;
	selp.b32 	%r947, %r946, %r945, %p156;
	add.s32 	%r33, %r946, %r941;
	setp.lt.u32 	%p157, %r4, 32;
	setp.eq.s32 	%p158, %r641, 0;
	selp.b32 	%r948, 0, %r915, %p158;
	add.s32 	%r949, %r947, %r948;
	selp.b32 	%r1012, %r915, %r949, %p157;
	setp.ne.s32 	%p159, %r4, 0;
	@%p159 bra 	$L__BB8_25;
	add.s64 	%rd52, %rd1, 256;
	mov.b32 	%r950, 101;
	// begin inline asm
	st.relaxed.gpu.v2.u32 [%rd52], {%r950, %r33};
	// end inline asm
	mov.b32 	%r1012, 0;
	bra.uni 	$L__BB8_25;
$L__BB8_6:
	add.s32 	%r701, %r10, %r9;
	add.s32 	%r702, %r11, %r701;
	add.s32 	%r703, %r12, %r702;
	add.s32 	%r704, %r13, %r703;
	add.s32 	%r705, %r14, %r704;
	add.s32 	%r706, %r15, %r705;
	add.s32 	%r707, %r16, %r706;
	add.s32 	%r708, %r17, %r707;
	add.s32 	%r709, %r18, %r708;
	add.s32 	%r710, %r19, %r709;
	add.s32 	%r711, %r20, %r710;
	add.s32 	%r712, %r21, %r711;
	add.s32 	%r713, %r22, %r712;
	add.s32 	%r714, %r23, %r713;
	add.s32 	%r715, %r24, %r714;
	add.s32 	%r716, %r25, %r715;
	add.s32 	%r717, %r26, %r716;
	add.s32 	%r718, %r27, %r717;
	add.s32 	%r719, %r28, %r718;
	add.s32 	%r720, %r29, %r719;
	add.s32 	%r675, %r30, %r720;
	mov.b32 	%r673, 1;
	mov.b32 	%r698, 0;
	mov.b32 	%r700, -1;
	// begin inline asm
	{  .reg .s32 r0;  .reg .pred p;  shfl.sync.up.b32 r0|p, %r675, %r673, %r698, %r700;  @p add.s32 r0, r0, %r675;  mov.s32 %r671, r0;}
	// end inline asm
	mov.b32 	%r679, 2;
	// begin inline asm
	{  .reg .s32 r0;  .reg .pred p;  shfl.sync.up.b32 r0|p, %r671, %r679, %r698, %r700;  @p add.s32 r0, r0, %r671;  mov.s32 %r677, r0;}
	// end inline asm
	mov.b32 	%r685, 4;
	// begin inline asm
	{  .reg .s32 r0;  .reg .pred p;  shfl.sync.up.b32 r0|p, %r677, %r685, %r698, %r700;  @p add.s32 r0, r0, %r677;  mov.s32 %r683, r0;}
	// end inline asm
	mov.b32 	%r691, 8;
	// begin inline asm
	{  .reg .s32 r0;  .reg .pred p;  shfl.sync.up.b32 r0|p, %r683, %r691, %r698, %r700;  @p add.s32 r0, r0, %r683;  mov.s32 %r689, r0;}
	// end inline asm
	mov.b32 	%r697, 16;
	// begin inline asm
	{  .reg .s32 r0;  .reg .pred p;  shfl.sync.up.b32 r0|p, %r689, %r697, %r698, %r700;  @p add.s32 r0, r0, %r689;  mov.s32 %r695, r0;}
	// end inline asm
	setp.ne.s32 	%p105, %r641, 31;
	@%p105 bra 	$L__BB8_8;
	shl.b32 	%r721, %r6, 2;
	add.s32 	%r723, %r670, %r721;
	st.shared.u32 	[%r723+16], %r695;
$L__BB8_8:
	sub.s32 	%r724, %r695, %r675;
	bar.sync 	0;
	ld.shared.v4.u32 	{%r725, %r726, %r727, %r728}, [_ZZN3cub18CUB_300001_SM_10006detail4scan16DeviceScanKernelINS2_10policy_hubIiiijN4cuda3std3__44plusIvEEE10Policy1000EN6thrust24THRUST_300001_SM_1000_NS6detail15normal_iteratorINSD_10device_ptrIiEEEESI_NS0_13ScanTileStateIiLb1EEES9_NS0_8NullTypeEjiLb0ESL_EEvT0_T1_T2_iT3_T4_T5_E12temp_storage+16];
	add.s32 	%r729, %r726, %r725;
	setp.eq.s32 	%p106, %r6, 2;
	selp.b32 	%r730, %r729, %r725, %p106;
	add.s32 	%r731, %r729, %r727;
	setp.eq.s32 	%p107, %r6, 3;
	selp.b32 	%r732, %r731, %r730, %p107;
	add.s32 	%r733, %r731, %r728;
	setp.eq.s32 	%p108, %r6, 4;
	selp.b32 	%r734, %r733, %r732, %p108;
	ld.shared.v4.u32 	{%r735, %r736, %r737, %r738}, [_ZZN3cub18CUB_300001_SM_10006detail4scan16DeviceScanKernelINS2_10policy_hubIiiijN4cuda3std3__44plusIvEEE10Policy1000EN6thrust24THRUST_300001_SM_1000_NS6detail15normal_iteratorINSD_10device_ptrIiEEEESI_NS0_13ScanTileStateIiLb1EEES9_NS0_8NullTypeEjiLb0ESL_EEvT0_T1_T2_iT3_T4_T5_E12temp_storage+32];
	add.s32 	%r739, %r733, %r735;
	setp.eq.s32 	%p109, %r6, 5;
	selp.b32 	%r740, %r739, %r734, %p109;
	add.s32 	%r741, %r739, %r736;
	setp.eq.s32 	%p110, %r6, 6;
	selp.b32 	%r742, %r741, %r740, %p110;
	add.s32 	%r743, %r741, %r737;
	setp.eq.s32 	%p111, %r6, 7;
	selp.b32 	%r744, %r743, %r742, %p111;
	add.s32 	%r745, %r743, %r738;
	setp.eq.s32 	%p112, %r6, 8;
	selp.b32 	%r746, %r745, %r744, %p112;
	ld.shared.v4.u32 	{%r747, %r748, %r749, %r750}, [_ZZN3cub18CUB_300001_SM_10006detail4scan16DeviceScanKernelINS2_10policy_hubIiiijN4cuda3std3__44plusIvEEE10Policy1000EN6thrust24THRUST_300001_SM_1000_NS6detail15normal_iteratorINSD_10device_ptrIiEEEESI_NS0_13ScanTileStateIiLb1EEES9_NS0_8NullTypeEjiLb0ESL_EEvT0_T1_T2_iT3_T4_T5_E12temp_storage+48];
	add.s32 	%r751, %r745, %r747;
	setp.eq.s32 	%p113, %r6, 9;
	selp.b32 	%r752, %r751, %r746, %p113;
	add.s32 	%r753, %r751, %r748;
	setp.eq.s32 	%p114, %r6, 10;
	selp.b32 	%r754, %r753, %r752, %p114;
	add.s32 	%r755, %r753, %r749;
	setp.eq.s32 	%p115, %r6, 11;
	selp.b32 	%r756, %r755, %r754, %p115;
	add.s32 	%r37, %r755, %r750;
	setp.gt.u32 	%p116, %r4, 31;
	setp.lt.u32 	%p117, %r4, 32;
	setp.eq.s32 	%p118, %r641, 0;
	selp.b32 	%r757, 0, %r724, %p118;
	add.s32 	%r1011, %r756, %r757;
	selp.b32 	%r39, %r724, %r1011, %p117;
	@%p116 bra 	$L__BB8_24;
	setp.ne.s32 	%p119, %r4, 0;
	mul.wide.s32 	%rd41, %r998, 8;
	add.s64 	%rd5, %rd1, %rd41;
	@%p119 bra 	$L__BB8_11;
	st.shared.u32 	[_ZZN3cub18CUB_300001_SM_10006detail4scan16DeviceScanKernelINS2_10policy_hubIiiijN4cuda3std3__44plusIvEEE10Policy1000EN6thrust24THRUST_300001_SM_1000_NS6detail15normal_iteratorINSD_10device_ptrIiEEEESI_NS0_13ScanTileStateIiLb1EEES9_NS0_8NullTypeEjiLb0ESL_EEvT0_T1_T2_iT3_T4_T5_E12temp_storage+12], %r37;
	add.s64 	%rd42, %rd5, 256;
	mov.b32 	%r758, 100;
	// begin inline asm
	st.relaxed.gpu.v2.u32 [%rd42], {%r758, %r37};
	// end inline asm
$L__BB8_11:
	not.b32 	%r764, %r4;
	add.s32 	%r1006, %r998, %r764;
	mov.b32 	%r760, 830;
	// begin inline asm
	nanosleep.u32 %r760;
	// end inline asm
	mul.wide.s32 	%rd44, %r1006, 8;
	add.s64 	%rd45, %rd1, %rd44;
	add.s64 	%rd43, %rd45, 256;
	// begin inline asm
	ld.relaxed.gpu.v2.u32 {%r1008, %r1000}, [%rd43];
	// end inline asm
	mov.b32 	%r1001, 952;
$L__BB8_12:
	setp.eq.s32 	%p120, %r1008, 99;
	mov.b32 	%r765, -1;
	vote.sync.any.pred 	%p121, %p120, %r765;
	not.pred 	%p122, %p121;
	@%p122 bra 	$L__BB8_14;
	mul.lo.s32 	%r860, %r998, 16807;
	and.b32  	%r998, %r860, 2147483647;
	add.s32 	%r861, %r1001, 1;
	rem.u32 	%r857, %r998, %r861;
	// begin inline asm
	nanosleep.u32 %r857;
	// end inline asm
	shr.u32 	%r1001, %r1001, 1;
	// begin inline asm
	ld.relaxed.gpu.v2.u32 {%r1008, %r1000}, [%rd43];
	// end inline asm
	bra.uni 	$L__BB8_12;
$L__BB8_14:
	setp.eq.s32 	%p123, %r1008, 101;
	mov.b32 	%r792, -1;
	vote.sync.ballot.b32 	%r794, %p123, %r792;
	// begin inline asm
	mov.u32 %r767, %lanemask_ge;
	// end inline asm
	and.b32  	%r795, %r794, %r767;
	or.b32  	%r796, %r795, -2147483648;
	add.s32 	%r797, %r796, -1;
	not.b32 	%r798, %r796;
	and.b32  	%r799, %r798, %r797;
	popc.b32 	%r771, %r799;
	mov.b32 	%r770, 1;
	// begin inline asm
	shfl.sync.down.b32 %r768, %r1000, %r770, %r771, %r792;
	// end inline asm
	setp.lt.s32 	%p125, %r641, %r771;
	selp.b32 	%r800, %r768, 0, %p125;
	add.s32 	%r774, %r800, %r1000;
	mov.b32 	%r775, 2;
	// begin inline asm
	shfl.sync.down.b32 %r773, %r774, %r775, %r771, %r792;
	// end inline asm
	add.s32 	%r54, %r641, 2;
	setp.gt.s32 	%p126, %r54, %r771;
	selp.b32 	%r801, 0, %r773, %p126;
	add.s32 	%r779, %r774, %r801;
	mov.b32 	%r780, 4;
	// begin inline asm
	shfl.sync.down.b32 %r778, %r779, %r780, %r771, %r792;
	// end inline asm
	add.s32 	%r55, %r641, 4;
	setp.gt.s32 	%p127, %r55, %r771;
	selp.b32 	%r802, 0, %r778, %p127;
	add.s32 	%r784, %r779, %r802;
	mov.b32 	%r785, 8;
	// begin inline asm
	shfl.sync.down.b32 %r783, %r784, %r785, %r771, %r792;
	// end inline asm
	add.s32 	%r56, %r641, 8;
	setp.gt.s32 	%p128, %r56, %r771;
	selp.b32 	%r803, 0, %r783, %p128;
	add.s32 	%r789, %r784, %r803;
	mov.b32 	%r790, 16;
	// begin inline asm
	shfl.sync.down.b32 %r788, %r789, %r790, %r771, %r792;
	// end inline asm
	add.s32 	%r57, %r641, 16;
	setp.gt.s32 	%p129, %r57, %r771;
	selp.b32 	%r804, 0, %r788, %p129;
	add.s32 	%r1005, %r789, %r804;
	add.s64 	%rd7, %rd1, 256;
	mov.b32 	%r1002, 952;
$L__BB8_15:
	setp.ne.s32 	%p130, %r1008, 101;
	mov.b32 	%r805, -1;
	vote.sync.all.pred 	%p131, %p130, %r805;
	not.pred 	%p132, %p131;
	@%p132 bra 	$L__BB8_20;
	shr.u32 	%r1002, %r1002, 1;
	mul.wide.s32 	%rd48, %r1006, 8;
	add.s64 	%rd49, %rd7, %rd48;
	add.s64 	%rd47, %rd49, -256;
	// begin inline asm
	ld.relaxed.gpu.v2.u32 {%r1008, %r1009}, [%rd47];
	// end inline asm
	mov.u32 	%r1010, %r1002;
$L__BB8_17:
	setp.eq.s32 	%p136, %r1008, 99;
	mov.b32 	%r813, -1;
	vote.sync.any.pred 	%p137, %p136, %r813;
	not.pred 	%p138, %p137;
	@%p138 bra 	$L__BB8_19;
	mul.lo.s32 	%r855, %r998, 16807;
	and.b32  	%r998, %r855, 2147483647;
	add.s32 	%r856, %r1010, 1;
	rem.u32 	%r852, %r998, %r856;
	// begin inline asm
	nanosleep.u32 %r852;
	// end inline asm
	shr.u32 	%r1010, %r1010, 1;
	// begin inline asm
	ld.relaxed.gpu.v2.u32 {%r1008, %r1009}, [%rd47];
	// end inline asm
	bra.uni 	$L__BB8_17;
$L__BB8_19:
	setp.eq.s32 	%p139, %r1008, 101;
	mov.b32 	%r839, -1;
	vote.sync.ballot.b32 	%r840, %p139, %r839;
	and.b32  	%r841, %r840, %r767;
	or.b32  	%r842, %r841, -2147483648;
	add.s32 	%r843, %r842, -1;
	not.b32 	%r844, %r842;
	and.b32  	%r845, %r844, %r843;
	popc.b32 	%r818, %r845;
	mov.b32 	%r817, 1;
	// begin inline asm
	shfl.sync.down.b32 %r815, %r1009, %r817, %r818, %r839;
	// end inline asm
	setp.lt.s32 	%p141, %r641, %r818;
	selp.b32 	%r846, %r815, 0, %p141;
	add.s32 	%r821, %r846, %r1009;
	mov.b32 	%r822, 2;
	// begin inline asm
	shfl.sync.down.b32 %r820, %r821, %r822, %r818, %r839;
	// end inline asm
	setp.gt.s32 	%p142, %r54, %r818;
	selp.b32 	%r847, 0, %r820, %p142;
	add.s32 	%r826, %r821, %r847;
	mov.b32 	%r827, 4;
	// begin inline asm
	shfl.sync.down.b32 %r825, %r826, %r827, %r818, %r839;
	// end inline asm
	setp.gt.s32 	%p143, %r55, %r818;
	selp.b32 	%r848, 0, %r825, %p143;
	add.s32 	%r831, %r826, %r848;
	mov.b32 	%r832, 8;
	// begin inline asm
	shfl.sync.down.b32 %r830, %r831, %r832, %r818, %r839;
	// end inline asm
	setp.gt.s32 	%p144, %r56, %r818;
	selp.b32 	%r849, 0, %r830, %p144;
	add.s32 	%r836, %r831, %r849;
	mov.b32 	%r837, 16;
	// begin inline asm
	shfl.sync.down.b32 %r835, %r836, %r837, %r818, %r839;
	// end inline asm
	setp.gt.s32 	%p145, %r57, %r818;
	selp.b32 	%r850, 0, %r835, %p145;
	add.s32 	%r851, %r850, %r1005;
	add.s32 	%r1005, %r851, %r836;
	add.s32 	%r1006, %r1006, -32;
	bra.uni 	$L__BB8_15;
$L__BB8_20:
	@%p119 bra 	$L__BB8_22;
	add.s32 	%r808, %r1005, %r37;
	add.s64 	%rd46, %rd5, 256;
	mov.b32 	%r807, 101;
	// begin inline asm
	st.relaxed.gpu.v2.u32 [%rd46], {%r807, %r808};
	// end inline asm
	st.shared.u32 	[_ZZN3cub18CUB_300001_SM_10006detail4scan16DeviceScanKernelINS2_10policy_hubIiiijN4cuda3std3__44plusIvEEE10Policy1000EN6thrust24THRUST_300001_SM_1000_NS6detail15normal_iteratorINSD_10device_ptrIiEEEESI_NS0_13ScanTileStateIiLb1EEES9_NS0_8NullTypeEjiLb0ESL_EEvT0_T1_T2_iT3_T4_T5_E12temp_storage+4], %r1005;
	st.shared.u32 	[_ZZN3cub18CUB_300001_SM_10006detail4scan16DeviceScanKernelINS2_10policy_hubIiiijN4cuda3std3__44plusIvEEE10Policy1000EN6thrust24THRUST_300001_SM_1000_NS6detail15normal_iteratorINSD_10device_ptrIiEEEESI_NS0_13ScanTileStateIiLb1EEES9_NS0_8NullTypeEjiLb0ESL_EEvT0_T1_T2_iT3_T4_T5_E12temp_storage+8], %r808;
$L__BB8_22:
	setp.ne.s32 	%p134, %r641, 0;
	mov.u32 	%r1011, %r39;
	@%p134 bra 	$L__BB8_24;
	st.shared.u32 	[_ZZN3cub18CUB_300001_SM_10006detail4scan16DeviceScanKernelINS2_10policy_hubIiiijN4cuda3std3__44plusIvEEE10Policy1000EN6thrust24THRUST_300001_SM_1000_NS6detail15normal_iteratorINSD_10device_ptrIiEEEESI_NS0_13ScanTileStateIiLb1EEES9_NS0_8NullTypeEjiLb0ESL_EEvT0_T1_T2_iT3_T4_T5_E12temp_storage+76], %r1005;
	mov.u32 	%r1011, %r1005;
$L__BB8_24:
	bar.sync 	0;
	setp.eq.s32 	%p135, %r4, 0;
	ld.shared.u32 	%r809, [_ZZN3cub18CUB_300001_SM_10006detail4scan16DeviceScanKernelINS2_10policy_hubIiiijN4cuda3std3__44plusIvEEE10Policy1000EN6thrust24THRUST_300001_SM_1000_NS6detail15normal_iteratorINSD_10device_ptrIiEEEESI_NS0_13ScanTileStateIiLb1EEES9_NS0_8NullTypeEjiLb0ESL_EEvT0_T1_T2_iT3_T4_T5_E12temp_storage+76];
	selp.b32 	%r810, 0, %r809, %p135;
	add.s32 	%r1012, %r810, %r1011;
$L__BB8_25:
	add.s32 	%r953, %r1012, %r9;
	add.s32 	%r954, %r10, %r953;
	add.s32 	%r955, %r11, %r954;
	add.s32 	%r956, %r12, %r955;
	add.s32 	%r957, %r13, %r956;
	add.s32 	%r958, %r14, %r957;
	add.s32 	%r959, %r15, %r958;
	add.s32 	%r960, %r16, %r959;
	add.s32 	%r961, %r17, %r960;
	add.s32 	%r962, %r18, %r961;
	add.s32 	%r963, %r19, %r962;
	add.s32 	%r964, %r20, %r963;
	add.s32 	%r965, %r21, %r964;
	add.s32 	%r966, %r22, %r965;
	add.s32 	%r967, %r23, %r966;
	add.s32 	%r968, %r24, %r967;
	add.s32 	%r969, %r25, %r968;
	add.s32 	%r970, %r26, %r969;
	add.s32 	%r971, %r27, %r970;
	add.s32 	%r972, %r28, %r971;
	add.s32 	%r973, %r29, %r972;
	add.s32 	%r974, %r30, %r973;
	bar.sync 	0;
	st.shared.v2.u32 	[%r8], {%r953, %r954};
	st.shared.v2.u32 	[%r8+8], {%r955, %r956};
	st.shared.v2.u32 	[%r8+16], {%r957, %r958};
	st.shared.v2.u32 	[%r8+24], {%r959, %r960};
	st.shared.v2.u32 	[%r8+32], {%r961, %r962};
	st.shared.v2.u32 	[%r8+40], {%r963, %r964};
	st.shared.v2.u32 	[%r8+48], {%r965, %r966};
	st.shared.v2.u32 	[%r8+56], {%r967, %r968};
	st.shared.v2.u32 	[%r8+64], {%r969, %r970};
	st.shared.v2.u32 	[%r8+72], {%r971, %r972};
	st.shared.v2.u32 	[%r8+80], {%r973, %r974};
	bar.warp.sync 	-1;
	ld.shared.u32 	%r975, [%r7];
	ld.shared.u32 	%r976, [%r7+128];
	ld.shared.u32 	%r977, [%r7+256];
	ld.shared.u32 	%r978, [%r7+384];
	ld.shared.u32 	%r979, [%r7+512];
	ld.shared.u32 	%r980, [%r7+640];
	ld.shared.u32 	%r981, [%r7+768];
	ld.shared.u32 	%r982, [%r7+896];
	ld.shared.u32 	%r983, [%r7+1024];
	ld.shared.u32 	%r984, [%r7+1152];
	ld.shared.u32 	%r985, [%r7+1280];
	ld.shared.u32 	%r986, [%r7+1408];
	ld.shared.u32 	%r987, [%r7+1536];
	ld.shared.u32 	%r988, [%r7+1664];
	ld.shared.u32 	%r989, [%r7+1792];
	ld.shared.u32 	%r990, [%r7+1920];
	ld.shared.u32 	%r991, [%r7+2048];
	ld.shared.u32 	%r992, [%r7+2176];
	ld.shared.u32 	%r993, [%r7+2304];
	ld.shared.u32 	%r994, [%r7+2432];
	ld.shared.u32 	%r995, [%r7+2560];
	ld.shared.u32 	%r996, [%r7+2688];
	add.s64 	%rd54, %rd3, %rd39;
	st.global.u32 	[%rd54], %r975;
	st.global.u32 	[%rd54+128], %r976;
	st.global.u32 	[%rd54+256], %r977;
	st.global.u32 	[%rd54+384], %r978;
	st.global.u32 	[%rd54+512], %r979;
	st.global.u32 	[%rd54+640], %r980;
	st.global.u32 	[%rd54+768], %r981;
	st.global.u32 	[%rd54+896], %r982;
	st.global.u32 	[%rd54+1024], %r983;
	st.global.u32 	[%rd54+1152], %r984;
	st.global.u32 	[%rd54+1280], %r985;
	st.global.u32 	[%rd54+1408], %r986;
	st.global.u32 	[%rd54+1536], %r987;
	st.global.u32 	[%rd54+1664], %r988;
	st.global.u32 	[%rd54+1792], %r989;
	st.global.u32 	[%rd54+1920], %r990;
	st.global.u32 	[%rd54+2048], %r991;
	st.global.u32 	[%rd54+2176], %r992;
	st.global.u32 	[%rd54+2304], %r993;
	st.global.u32 	[%rd54+2432], %r994;
	st.global.u32 	[%rd54+2560], %r995;
	st.global.u32 	[%rd54+2688], %r996;
	bra.uni 	$L__BB8_140;
$L__BB8_26:
	setp.eq.s32 	%p2, %r3, 0;
	@%p2 bra 	$L__BB8_140;
	mul.wide.u32 	%rd15, %r2, 4;
	add.s64 	%rd16, %rd2, %rd15;
	mov.u32 	%r82, %tid.x;
	ld.global.u32 	%r1034, [%rd16];
	and.b32  	%r236, %r82, 31;
	and.b32  	%r237, %r82, 992;
	mul.lo.s32 	%r238, %r237, 22;
	or.b32  	%r84, %r238, %r236;
	setp.ge.u32 	%p3, %r84, %r3;
	shl.b32 	%r239, %r84, 2;
	cvt.u64.u32 	%rd17, %r239;
	add.s64 	%rd9, %rd16, %rd17;
	mov.u32 	%r1013, %r1034;
	@%p3 bra 	$L__BB8_29;
	ld.global.u32 	%r1013, [%rd9];
$L__BB8_29:
	add.s32 	%r240, %r84, 32;
	setp.ge.u32 	%p4, %r240, %r3;
	mov.u32 	%r1014, %r1034;
	@%p4 bra 	$L__BB8_31;
	ld.global.u32 	%r1014, [%rd9+128];
$L__BB8_31:
	add.s32 	%r89, %r84, 64;
	setp.ge.u32 	%p5, %r89, %r3;
	mov.u32 	%r1015, %r1034;
	@%p5 bra 	$L__BB8_33;
	ld.global.u32 	%r1015, [%rd9+256];
$L__BB8_33:
	add.s32 	%r92, %r84, 96;
	setp.ge.u32 	%p6, %r92, %r3;
	mov.u32 	%r1016, %r1034;
	@%p6 bra 	$L__BB8_35;
	ld.global.u32 	%r1016, [%rd9+384];
$L__BB8_35:
	add.s32 	%r241, %r84, 128;
	setp.ge.u32 	%p7, %r241, %r3;
	mov.u32 	%r1017, %r1034;
	@%p7 bra 	$L__BB8_37;
	ld.global.u32 	%r1017, [%rd9+512];
$L__BB8_37:
	add.s32 	%r242, %r84, 160;
	setp.ge.u32 	%p8, %r242, %r3;
	mov.u32 	%r1018, %r1034;
	@%p8 bra 	$L__BB8_39;
	ld.global.u32 	%r1018, [%rd9+640];
$L__BB8_39:
	add.s32 	%r243, %r84, 192;
	setp.ge.u32 	%p9, %r243, %r3;
	mov.u32 	%r1019, %r1034;
	@%p9 bra 	$L__BB8_41;
	ld.global.u32 	%r1019, [%rd9+768];
$L__BB8_41:
	add.s32 	%r101, %r84, 224;
	setp.ge.u32 	%p10, %r101, %r3;
	mov.u32 	%r1020, %r1034;
	@%p10 bra 	$L__BB8_43;
	ld.global.u32 	%r1020, [%rd9+896];
$L__BB8_43:
	add.s32 	%r244, %r84, 256;
	setp.ge.u32 	%p11, %r244, %r3;
	mov.u32 	%r1021, %r1034;
	@%p11 bra 	$L__BB8_45;
	ld.global.u32 	%r1021, [%rd9+1024];
$L__BB8_45:
	add.s32 	%r245, %r84, 288;
	setp.ge.u32 	%p12, %r245, %r3;
	mov.u32 	%r1022, %r1034;
	@%p12 bra 	$L__BB8_47;
	ld.global.u32 	%r1022, [%rd9+1152];
$L__BB8_47:
	add.s32 	%r246, %r84, 320;
	setp.ge.u32 	%p13, %r246, %r3;
	mov.u32 	%r1023, %r1034;
	@%p13 bra 	$L__BB8_49;
	ld.global.u32 	%r1023, [%rd9+1280];
$L__BB8_49:
	add.s32 	%r110, %r84, 352;
	setp.ge.u32 	%p14, %r110, %r3;
	mov.u32 	%r1024, %r1034;
	@%p14 bra 	$L__BB8_51;
	ld.global.u32 	%r1024, [%rd9+1408];
$L__BB8_51:
	add.s32 	%r113, %r84, 384;
	setp.ge.u32 	%p15, %r113, %r3;
	mov.u32 	%r1025, %r1034;
	@%p15 bra 	$L__BB8_53;
	ld.global.u32 	%r1025, [%rd9+1536];
$L__BB8_53:
	add.s32 	%r116, %r84, 416;
	setp.ge.u32 	%p16, %r116, %r3;
	mov.u32 	%r1026, %r1034;
	@%p16 bra 	$L__BB8_55;
	ld.global.u32 	%r1026, [%rd9+1664];
$L__BB8_55:
	add.s32 	%r119, %r84, 448;
	setp.ge.u32 	%p17, %r119, %r3;
	mov.u32 	%r1027, %r1034;
	@%p17 bra 	$L__BB8_57;
	ld.global.u32 	%r1027, [%rd9+1792];
$L__BB8_57:
	add.s32 	%r247, %r84, 480;
	setp.ge.u32 	%p18, %r247, %r3;
	mov.u32 	%r1028, %r1034;
	@%p18 bra 	$L__BB8_59;
	ld.global.u32 	%r1028, [%rd9+1920];
$L__BB8_59:
	add.s32 	%r248, %r84, 512;
	setp.ge.u32 	%p19, %r248, %r3;
	mov.u32 	%r1029, %r1034;
	@%p19 bra 	$L__BB8_61;
	ld.global.u32 	%r1029, [%rd9+2048];
$L__BB8_61:
	add.s32 	%r126, %r84, 544;
	setp.ge.u32 	%p20, %r126, %r3;
	mov.u32 	%r1030, %r1034;
	@%p20 bra 	$L__BB8_63;
	ld.global.u32 	%r1030, [%rd9+2176];
$L__BB8_63:
	add.s32 	%r249, %r84, 576;
	setp.ge.u32 	%p21, %r249, %r3;
	mov.u32 	%r1031, %r1034;
	@%p21 bra 	$L__BB8_65;
	ld.global.u32 	%r1031, [%rd9+2304];
$L__BB8_65:
	add.s32 	%r131, %r84, 608;
	setp.ge.u32 	%p22, %r131, %r3;
	mov.u32 	%r1032, %r1034;
	@%p22 bra 	$L__BB8_67;
	ld.global.u32 	%r1032, [%rd9+2432];
$L__BB8_67:
	add.s32 	%r250, %r84, 640;
	setp.ge.u32 	%p23, %r250, %r3;
	mov.u32 	%r1033, %r1034;
	@%p23 bra 	$L__BB8_69;
	ld.global.u32 	%r1033, [%rd9+2560];
$L__BB8_69:
	add.s32 	%r251, %r84, 672;
	setp.ge.u32 	%p24, %r251, %r3;
	@%p24 bra 	$L__BB8_71;
	ld.global.u32 	%r1034, [%rd9+2688];
$L__BB8_71:
	// begin inline asm
	mov.u32 %r252, %laneid;
	// end inline asm
	shr.u32 	%r139, %r82, 5;
	mad.lo.s32 	%r253, %r139, 704, %r252;
	shl.b32 	%r254, %r253, 2;
	mov.u32 	%r255, _ZZN3cub18CUB_300001_SM_10006detail4scan16DeviceScanKernelINS2_10policy_hubIiiijN4cuda3std3__44plusIvEEE10Policy1000EN6thrust24THRUST_300001_SM_1000_NS6detail15normal_iteratorINSD_10device_ptrIiEEEESI_NS0_13ScanTileStateIiLb1EEES9_NS0_8NullTypeEjiLb0ESL_EEvT0_T1_T2_iT3_T4_T5_E12temp_storage;
	add.s32 	%r140, %r255, %r254;
	st.shared.u32 	[%r140], %r1013;
	st.shared.u32 	[%r140+128], %r1014;
	st.shared.u32 	[%r140+256], %r1015;
	st.shared.u32 	[%r140+384], %r1016;
	st.shared.u32 	[%r140+512], %r1017;
	st.shared.u32 	[%r140+640], %r1018;
	st.shared.u32 	[%r140+768], %r1019;
	st.shared.u32 	[%r140+896], %r1020;
	st.shared.u32 	[%r140+1024], %r1021;
	st.shared.u32 	[%r140+1152], %r1022;
	st.shared.u32 	[%r140+1280], %r1023;
	st.shared.u32 	[%r140+1408], %r1024;
	st.shared.u32 	[%r140+1536], %r1025;
	st.shared.u32 	[%r140+1664], %r1026;
	st.shared.u32 	[%r140+1792], %r1027;
	st.shared.u32 	[%r140+1920], %r1028;
	st.shared.u32 	[%r140+2048], %r1029;
	st.shared.u32 	[%r140+2176], %r1030;
	st.shared.u32 	[%r140+2304], %r1031;
	st.shared.u32 	[%r140+2432], %r1032;
	st.shared.u32 	[%r140+2560], %r1033;
	st.shared.u32 	[%r140+2688], %r1034;
	bar.warp.sync 	-1;
	mad.lo.s32 	%r141, %r252, 84, %r140;
	ld.shared.v2.u32 	{%r142, %r143}, [%r141];
	ld.shared.v2.u32 	{%r144, %r145}, [%r141+8];
	ld.shared.v2.u32 	{%r146, %r147}, [%r141+16];
	ld.shared.v2.u32 	{%r148, %r149}, [%r141+24];
	ld.shared.v2.u32 	{%r150, %r151}, [%r141+32];
	ld.shared.v2.u32 	{%r152, %r153}, [%r141+40];
	ld.shared.v2.u32 	{%r154, %r155}, [%r141+48];
	ld.shared.v2.u32 	{%r156, %r157}, [%r141+56];
	ld.shared.v2.u32 	{%r158, %r159}, [%r141+64];
	ld.shared.v2.u32 	{%r160, %r161}, [%r141+72];
	ld.shared.v2.u32 	{%r162, %r163}, [%r141+80];
	bar.sync 	0;
	setp.ne.s32 	%p25, %r998, 0;
	@%p25 bra 	$L__BB8_75;
	add.s32 	%r485, %r143, %r142;
	add.s32 	%r486, %r144, %r485;
	add.s32 	%r487, %r145, %r486;
	add.s32 	%r488, %r146, %r487;
	add.s32 	%r489, %r147, %r488;
	add.s32 	%r490, %r148, %r489;
	add.s32 	%r491, %r149, %r490;
	add.s32 	%r492, %r150, %r491;
	add.s32 	%r493, %r151, %r492;
	add.s32 	%r494, %r152, %r493;
	add.s32 	%r495, %r153, %r494;
	add.s32 	%r496, %r154, %r495;
	add.s32 	%r497, %r155, %r496;
	add.s32 	%r498, %r156, %r497;
	add.s32 	%r499, %r157, %r498;
	add.s32 	%r500, %r158, %r499;
	add.s32 	%r501, %r159, %r500;
	add.s32 	%r502, %r160, %r501;
	add.s32 	%r503, %r161, %r502;
	add.s32 	%r504, %r162, %r503;
	add.s32 	%r459, %r163, %r504;
	mov.b32 	%r457, 1;
	mov.b32 	%r482, 0;
	mov.b32 	%r484, -1;
	// begin inline asm
	{  .reg .s32 r0;  .reg .pred p;  shfl.sync.up.b32 r0|p, %r459, %r457, %r482, %r484;  @p add.s32 r0, r0, %r459;  mov.s32 %r455, r0;}
	// end inline asm
	mov.b32 	%r463, 2;
	// begin inline asm
	{  .reg .s32 r0;  .reg .pred p;  shfl.sync.up.b32 r0|p, %r455, %r463, %r482, %r484;  @p add.s32 r0, r0, %r455;  mov.s32 %r461, r0;}
	// end inline asm
	mov.b32 	%r469, 4;
	// begin inline asm
	{  .reg .s32 r0;  .reg .pred p;  shfl.sync.up.b32 r0|p, %r461, %r469, %r482, %r484;  @p add.s32 r0, r0, %r461;  mov.s32 %r467, r0;}
	// end inline asm
	mov.b32 	%r475, 8;
	// begin inline asm
	{  .reg .s32 r0;  .reg .pred p;  shfl.sync.up.b32 r0|p, %r467, %r475, %r482, %r484;  @p add.s32 r0, r0, %r467;  mov.s32 %r473, r0;}
	// end inline asm
	mov.b32 	%r481, 16;
	// begin inline asm
	{  .reg .s32 r0;  .reg .pred p;  shfl.sync.up.b32 r0|p, %r473, %r481, %r482, %r484;  @p add.s32 r0, r0, %r473;  mov.s32 %r479, r0;}
	// end inline asm
	setp.ne.s32 	%p67, %r252, 31;
	@%p67 bra 	$L__BB8_74;
	shl.b32 	%r505, %r139, 2;
	mov.u32 	%r506, _ZZN3cub18CUB_300001_SM_10006detail4scan16DeviceScanKernelINS2_10policy_hubIiiijN4cuda3std3__44plusIvEEE10Policy1000EN6thrust24THRUST_300001_SM_1000_NS6detail15normal_iteratorINSD_10device_ptrIiEEEESI_NS0_13ScanTileStateIiLb1EEES9_NS0_8NullTypeEjiLb0ESL_EEvT0_T1_T2_iT3_T4_T5_E12temp_storage;
	add.s32 	%r507, %r506, %r505;
	st.shared.u32 	[%r507+16], %r479;
$L__BB8_74:
	sub.s32 	%r508, %r479, %r459;
	bar.sync 	0;
	ld.shared.v4.u32 	{%r509, %r510, %r511, %r512}, [_ZZN3cub18CUB_300001_SM_10006detail4scan16DeviceScanKernelINS2_10policy_hubIiiijN4cuda3std3__44plusIvEEE10Policy1000EN6thrust24THRUST_300001_SM_1000_NS6detail15normal_iteratorINSD_10device_ptrIiEEEESI_NS0_13ScanTileStateIiLb1EEES9_NS0_8NullTypeEjiLb0ESL_EEvT0_T1_T2_iT3_T4_T5_E12temp_storage+16];
	add.s32 	%r513, %r510, %r509;
	setp.eq.s32 	%p68, %r139, 2;
	selp.b32 	%r514, %r513, %r509, %p68;
	add.s32 	%r515, %r513, %r511;
	setp.eq.s32 	%p69, %r139, 3;
	selp.b32 	%r516, %r515, %r514, %p69;
	add.s32 	%r517, %r515, %r512;
	setp.eq.s32 	%p70, %r139, 4;
	selp.b32 	%r518, %r517, %r516, %p70;
	ld.shared.v4.u32 	{%r519, %r520, %r521, %r522}, [_ZZN3cub18CUB_300001_SM_10006detail4scan16DeviceScanKernelINS2_10policy_hubIiiijN4cuda3std3__44plusIvEEE10Policy1000EN6thrust24THRUST_300001_SM_1000_NS6detail15normal_iteratorINSD_10device_ptrIiEEEESI_NS0_13ScanTileStateIiLb1EEES9_NS0_8NullTypeEjiLb0ESL_EEvT0_T1_T2_iT3_T4_T5_E12temp_storage+32];
	add.s32 	%r523, %r517, %r519;
	setp.eq.s32 	%p71, %r139, 5;
	selp.b32 	%r524, %r523, %r518, %p71;
	add.s32 	%r525, %r523, %r520;
	setp.eq.s32 	%p72, %r139, 6;
	selp.b32 	%r526, %r525, %r524, %p72;
	add.s32 	%r527, %r525, %r521;
	setp.eq.s32 	%p73, %r139, 7;
	selp.b32 	%r528, %r527, %r526, %p73;
	add.s32 	%r529, %r527, %r522;
	setp.eq.s32 	%p74, %r139, 8;
	selp.b32 	%r530, %r529, %r528, %p74;
	.pragma "used_bytes_mask 4095";
	ld.shared.v4.u32 	{%r531, %r532, %r533, %r534}, [_ZZN3cub18CUB_300001_SM_10006detail4scan16DeviceScanKernelINS2_10policy_hubIiiijN4cuda3std3__44plusIvEEE10Policy1000EN6thrust24THRUST_300001_SM_1000_NS6detail15normal_iteratorINSD_10device_ptrIiEEEESI_NS0_13ScanTileStateIiLb1EEES9_NS0_8NullTypeEjiLb0ESL_EEvT0_T1_T2_iT3_T4_T5_E12temp_storage+48];
	add.s32 	%r535, %r529, %r531;
	setp.eq.s32 	%p75, %r139, 9;
	selp.b32 	%r536, %r535, %r530, %p75;
	add.s32 	%r537, %r535, %r532;
	setp.eq.s32 	%p76, %r139, 10;
	selp.b32 	%r538, %r537, %r536, %p76;
	add.s32 	%r539, %r537, %r533;
	setp.eq.s32 	%p77, %r139, 11;
	selp.b32 	%r540, %r539, %r538, %p77;
	setp.lt.u32 	%p78, %r82, 32;
	setp.eq.s32 	%p79, %r252, 0;
	selp.b32 	%r541, 0, %r508, %p79;
	add.s32 	%r542, %r540, %r541;
	selp.b32 	%r543, %r508, %r542, %p78;
	setp.eq.s32 	%p80, %r82, 0;
	selp.b32 	%r1049, 0, %r543, %p80;
	bra.uni 	$L__BB8_94;
$L__BB8_75:
	add.s32 	%r286, %r143, %r142;
	add.s32 	%r287, %r144, %r286;
	add.s32 	%r288, %r145, %r287;
	add.s32 	%r289, %r146, %r288;
	add.s32 	%r290, %r147, %r289;
	add.s32 	%r291, %r148, %r290;
	add.s32 	%r292, %r149, %r291;
	add.s32 	%r293, %r150, %r292;
	add.s32 	%r294, %r151, %r293;
	add.s32 	%r295, %r152, %r294;
	add.s32 	%r296, %r153, %r295;
	add.s32 	%r297, %r154, %r296;
	add.s32 	%r298, %r155, %r297;
	add.s32 	%r299, %r156, %r298;
	add.s32 	%r300, %r157, %r299;
	add.s32 	%r301, %r158, %r300;
	add.s32 	%r302, %r159, %r301;
	add.s32 	%r303, %r160, %r302;
	add.s32 	%r304, %r161, %r303;
	add.s32 	%r305, %r162, %r304;
	add.s32 	%r260, %r163, %r305;
	mov.b32 	%r258, 1;
	mov.b32 	%r283, 0;
	mov.b32 	%r285, -1;
	// begin inline asm
	{  .reg .s32 r0;  .reg .pred p;  shfl.sync.up.b32 r0|p, %r260, %r258, %r283, %r285;  @p add.s32 r0, r0, %r260;  mov.s32 %r256, r0;}
	// end inline asm
	mov.b32 	%r264, 2;
	// begin inline asm
	{  .reg .s32 r0;  .reg .pred p;  shfl.sync.up.b32 r0|p, %r256, %r264, %r283, %r285;  @p add.s32 r0, r0, %r256;  mov.s32 %r262, r0;}
	// end inline asm
	mov.b32 	%r270, 4;
	// begin inline asm
	{  .reg .s32 r0;  .reg .pred p;  shfl.sync.up.b32 r0|p, %r262, %r270, %r283, %r285;  @p add.s32 r0, r0, %r262;  mov.s32 %r268, r0;}
	// end inline asm
	mov.b32 	%r276, 8;
	// begin inline asm
	{  .reg .s32 r0;  .reg .pred p;  shfl.sync.up.b32 r0|p, %r268, %r276, %r283, %r285;  @p add.s32 r0, r0, %r268;  mov.s32 %r274, r0;}
	// end inline asm
	mov.b32 	%r282, 16;
	// begin inline asm
	{  .reg .s32 r0;  .reg .pred p;  shfl.sync.up.b32 r0|p, %r274, %r282, %r283, %r285;  @p add.s32 r0, r0, %r274;  mov.s32 %r280, r0;}
	// end inline asm
	setp.ne.s32 	%p26, %r252, 31;
	@%p26 bra 	$L__BB8_77;
	shl.b32 	%r306, %r139, 2;
	mov.u32 	%r307, _ZZN3cub18CUB_300001_SM_10006detail4scan16DeviceScanKernelINS2_10policy_hubIiiijN4cuda3std3__44plusIvEEE10Policy1000EN6thrust24THRUST_300001_SM_1000_NS6detail15normal_iteratorINSD_10device_ptrIiEEEESI_NS0_13ScanTileStateIiLb1EEES9_NS0_8NullTypeEjiLb0ESL_EEvT0_T1_T2_iT3_T4_T5_E12temp_storage;
	add.s32 	%r308, %r307, %r306;
	st.shared.u32 	[%r308+16], %r280;
$L__BB8_77:
	sub.s32 	%r309, %r280, %r260;
	bar.sync 	0;
	ld.shared.v4.u32 	{%r310, %r311, %r312, %r313}, [_ZZN3cub18CUB_300001_SM_10006detail4scan16DeviceScanKernelINS2_10policy_hubIiiijN4cuda3std3__44plusIvEEE10Policy1000EN6thrust24THRUST_300001_SM_1000_NS6detail15normal_iteratorINSD_10device_ptrIiEEEESI_NS0_13ScanTileStateIiLb1EEES9_NS0_8NullTypeEjiLb0ESL_EEvT0_T1_T2_iT3_T4_T5_E12temp_storage+16];
	add.s32 	%r314, %r311, %r310;
	setp.eq.s32 	%p27, %r139, 2;
	selp.b32 	%r315, %r314, %r310, %p27;
	add.s32 	%r316, %r314, %r312;
	setp.eq.s32 	%p28, %r139, 3;
	selp.b32 	%r317, %r316, %r315, %p28;
	add.s32 	%r318, %r316, %r313;
	setp.eq.s32 	%p29, %r139, 4;
	selp.b32 	%r319, %r318, %r317, %p29;
	ld.shared.v4.u32 	{%r320, %r321, %r322, %r323}, [_ZZN3cub18CUB_300001_SM_10006detail4scan16DeviceScanKernelINS2_10policy_hubIiiijN4cuda3std3__44plusIvEEE10Policy1000EN6thrust24THRUST_300001_SM_1000_NS6detail15normal_iteratorINSD_10device_ptrIiEEEESI_NS0_13ScanTileStateIiLb1EEES9_NS0_8NullTypeEjiLb0ESL_EEvT0_T1_T2_iT3_T4_T5_E12temp_storage+32];
	add.s32 	%r324, %r318, %r320;
	setp.eq.s32 	%p30, %r139, 5;
	selp.b32 	%r325, %r324, %r319, %p30;
	add.s32 	%r326, %r324, %r321;
	setp.eq.s32 	%p31, %r139, 6;
	selp.b32 	%r327, %r326, %r325, %p31;
	add.s32 	%r328, %r326, %r322;
	setp.eq.s32 	%p32, %r139, 7;
	selp.b32 	%r329, %r328, %r327, %p32;
	add.s32 	%r330, %r328, %r323;
	setp.eq.s32 	%p33, %r139, 8;
	selp.b32 	%r331, %r330, %r329, %p33;
	ld.shared.v4.u32 	{%r332, %r333, %r334, %r335}, [_ZZN3cub18CUB_300001_SM_10006detail4scan16DeviceScanKernelINS2_10policy_hubIiiijN4cuda3std3__44plusIvEEE10Policy1000EN6thrust24THRUST_300001_SM_1000_NS6detail15normal_iteratorINSD_10device_ptrIiEEEESI_NS0_13ScanTileStateIiLb1EEES9_NS0_8NullTypeEjiLb0ESL_EEvT0_T1_T2_iT3_T4_T5_E12temp_storage+48];
	add.s32 	%r336, %r330, %r332;
	setp.eq.s32 	%p34, %r139, 9;
	selp.b32 	%r337, %r336, %r331, %p34;
	add.s32 	%r338, %r336, %r333;
	setp.eq.s32 	%p35, %r139, 10;
	selp.b32 	%r339, %r338, %r337, %p35;
	add.s32 	%r340, %r338, %r334;
	setp.eq.s32 	%p36, %r139, 11;
	selp.b32 	%r341, %r340, %r339, %p36;
	add.s32 	%r169, %r340, %r335;
	setp.gt.u32 	%p37, %r82, 31;
	setp.lt.u32 	%p38, %r82, 32;
	setp.eq.s32 	%p39, %r252, 0;
	selp.b32 	%r342, 0, %r309, %p39;
	add.s32 	%r1048, %r341, %r342;
	selp.b32 	%r171, %r309, %r1048, %p38;
	@%p37 bra 	$L__BB8_93;
	setp.ne.s32 	%p40, %r82, 0;
	mul.wide.s32 	%rd18, %r998, 8;
	add.s64 	%rd10, %rd1, %rd18;
	@%p40 bra 	$L__BB8_80;
	st.shared.u32 	[_ZZN3cub18CUB_300001_SM_10006detail4scan16DeviceScanKernelINS2_10policy_hubIiiijN4cuda3std3__44plusIvEEE10Policy1000EN6thrust24THRUST_300001_SM_1000_NS6detail15normal_iteratorINSD_10device_ptrIiEEEESI_NS0_13ScanTileStateIiLb1EEES9_NS0_8NullTypeEjiLb0ESL_EEvT0_T1_T2_iT3_T4_T5_E12temp_storage+12], %r169;
	add.s64 	%rd19, %rd10, 256;
	mov.b32 	%r343, 100;
	// begin inline asm
	st.relaxed.gpu.v2.u32 [%rd19], {%r343, %r169};
	// end inline asm
$L__BB8_80:
	not.b32 	%r349, %r82;
	add.s32 	%r1043, %r998, %r349;
	mov.b32 	%r345, 830;
	// begin inline asm
	nanosleep.u32 %r345;
	// end inline asm
	mul.wide.s32 	%rd21, %r1043, 8;
	add.s64 	%rd22, %rd1, %rd21;
	add.s64 	%rd20, %rd22, 256;
	// begin inline asm
	ld.relaxed.gpu.v2.u32 {%r1045, %r1037}, [%rd20];
	// end inline asm
	mov.b32 	%r1038, 952;
$L__BB8_81:
	setp.eq.s32 	%p41, %r1045, 99;
	mov.b32 	%r350, -1;
	vote.sync.any.pred 	%p42, %p41, %r350;
	not.pred 	%p43, %p42;
	@%p43 bra 	$L__BB8_83;
	mul.lo.s32 	%r453, %r998, 16807;
	and.b32  	%r998, %r453, 2147483647;
	add.s32 	%r454, %r1038, 1;
	rem.u32 	%r450, %r998, %r454;
	// begin inline asm
	nanosleep.u32 %r450;
	// end inline asm
	shr.u32 	%r1038, %r1038, 1;
	// begin inline asm
	ld.relaxed.gpu.v2.u32 {%r1045, %r1037}, [%rd20];
	// end inline asm
	bra.uni 	$L__BB8_81;
$L__BB8_83:
	setp.eq.s32 	%p44, %r1045, 101;
	mov.b32 	%r377, -1;
	vote.sync.ballot.b32 	%r379, %p44, %r377;
	// begin inline asm
	mov.u32 %r352, %lanemask_ge;
	// end inline asm
	and.b32  	%r380, %r379, %r352;
	or.b32  	%r381, %r380, -2147483648;
	add.s32 	%r382, %r381, -1;
	not.b32 	%r383, %r381;
	and.b32  	%r384, %r383, %r382;
	popc.b32 	%r356, %r384;
	mov.b32 	%r355, 1;
	// begin inline asm
	shfl.sync.down.b32 %r353, %r1037, %r355, %r356, %r377;
	// end inline asm
	setp.lt.s32 	%p46, %r252, %r356;
	selp.b32 	%r385, %r353, 0, %p46;
	add.s32 	%r359, %r385, %r1037;
	mov.b32 	%r360, 2;
	// begin inline asm
	shfl.sync.down.b32 %r358, %r359, %r360, %r356, %r377;
	// end inline asm
	add.s32 	%r386, %r252, 2;
	setp.gt.s32 	%p47, %r386, %r356;
	selp.b32 	%r387, 0, %r358, %p47;
	add.s32 	%r364, %r359, %r387;
	mov.b32 	%r365, 4;
	// begin inline asm
	shfl.sync.down.b32 %r363, %r364, %r365, %r356, %r377;
	// end inline asm
	add.s32 	%r388, %r252, 4;
	setp.gt.s32 	%p48, %r388, %r356;
	selp.b32 	%r389, 0, %r363, %p48;
	add.s32 	%r369, %r364, %r389;
	mov.b32 	%r370, 8;
	// begin inline asm
	shfl.sync.down.b32 %r368, %r369, %r370, %r356, %r377;
	// end inline asm
	add.s32 	%r390, %r252, 8;
	setp.gt.s32 	%p49, %r390, %r356;
	selp.b32 	%r391, 0, %r368, %p49;
	add.s32 	%r374, %r369, %r391;
	mov.b32 	%r375, 16;
	// begin inline asm
	shfl.sync.down.b32 %r373, %r374, %r375, %r356, %r377;
	// end inline asm
	add.s32 	%r392, %r252, 16;
	setp.gt.s32 	%p50, %r392, %r356;
	selp.b32 	%r393, 0, %r373, %p50;
	add.s32 	%r1041, %r374, %r393;
	add.s64 	%rd11, %rd1, 256;
	mov.b32 	%r1039, 952;
$L__BB8_84:
	setp.ne.s32 	%p51, %r1045, 101;
	mov.b32 	%r394, -1;
	vote.sync.all.pred 	%p52, %p51, %r394;
	not.pred 	%p53, %p52;
	@%p53 bra 	$L__BB8_89;
	shr.u32 	%r1039, %r1039, 1;
	mul.wide.s32 	%rd25, %r1043, 8;
	add.s64 	%rd26, %rd11, %rd25;
	add.s64 	%rd24, %rd26, -256;
	// begin inline asm
	ld.relaxed.gpu.v2.u32 {%r1045, %r1046}, [%rd24];
	// end inline asm
	mov.u32 	%r1047, %r1039;
$L__BB8_86:
	setp.eq.s32 	%p57, %r1045, 99;
	mov.b32 	%r402, -1;
	vote.sync.any.pred 	%p58, %p57, %r402;
	not.pred 	%p59, %p58;
	@%p59 bra 	$L__BB8_88;
	mul.lo.s32 	%r448, %r998, 16807;
	and.b32  	%r998, %r448, 2147483647;
	add.s32 	%r449, %r1047, 1;
	rem.u32 	%r445, %r998, %r449;
	// begin inline asm
	nanosleep.u32 %r445;
	// end inline asm
	shr.u32 	%r1047, %r1047, 1;
	// begin inline asm
	ld.relaxed.gpu.v2.u32 {%r1045, %r1046}, [%rd24];
	// end inline asm
	bra.uni 	$L__BB8_86;
$L__BB8_88:
	setp.eq.s32 	%p60, %r1045, 101;
	mov.b32 	%r428, -1;
	vote.sync.ballot.b32 	%r429, %p60, %r428;
	and.b32  	%r430, %r429, %r352;
	or.b32  	%r431, %r430, -2147483648;
	add.s32 	%r432, %r431, -1;
	not.b32 	%r433, %r431;
	and.b32  	%r434, %r433, %r432;
	popc.b32 	%r407, %r434;
	mov.b32 	%r406, 1;
	// begin inline asm
	shfl.sync.down.b32 %r404, %r1046, %r406, %r407, %r428;
	// end inline asm
	setp.lt.s32 	%p62, %r252, %r407;
	selp.b32 	%r435, %r404, 0, %p62;
	add.s32 	%r410, %r435, %r1046;
	mov.b32 	%r411, 2;
	// begin inline asm
	shfl.sync.down.b32 %r409, %r410, %r411, %r407, %r428;
	// end inline asm
	add.s32 	%r436, %r252, 2;
	setp.gt.s32 	%p63, %r436, %r407;
	selp.b32 	%r437, 0, %r409, %p63;
	add.s32 	%r415, %r410, %r437;
	mov.b32 	%r416, 4;
	// begin inline asm
	shfl.sync.down.b32 %r414, %r415, %r416, %r407, %r428;
	// end inline asm
	add.s32 	%r438, %r252, 4;
	setp.gt.s32 	%p64, %r438, %r407;
	selp.b32 	%r439, 0, %r414, %p64;
	add.s32 	%r420, %r415, %r439;
	mov.b32 	%r421, 8;
	// begin inline asm
	shfl.sync.down.b32 %r419, %r420, %r421, %r407, %r428;
	// end inline asm
	add.s32 	%r440, %r252, 8;
	setp.gt.s32 	%p65, %r440, %r407;
	selp.b32 	%r441, 0, %r419, %p65;
	add.s32 	%r425, %r420, %r441;
	mov.b32 	%r426, 16;
	// begin inline asm
	shfl.sync.down.b32 %r424, %r425, %r426, %r407, %r428;
	// end inline asm
	add.s32 	%r442, %r252, 16;
	setp.gt.s32 	%p66, %r442, %r407;
	selp.b32 	%r443, 0, %r424, %p66;
	add.s32 	%r444, %r443, %r1041;
	add.s32 	%r1041, %r444, %r425;
	add.s32 	%r1043, %r1043, -32;
	bra.uni 	$L__BB8_84;
$L__BB8_89:
	@%p40 bra 	$L__BB8_91;
	add.s32 	%r397, %r1041, %r169;
	add.s64 	%rd23, %rd10, 256;
	mov.b32 	%r396, 101;
	// begin inline asm
	st.relaxed.gpu.v2.u32 [%rd23], {%r396, %r397};
	// end inline asm
	st.shared.u32 	[_ZZN3cub18CUB_300001_SM_10006detail4scan16DeviceScanKernelINS2_10policy_hubIiiijN4cuda3std3__44plusIvEEE10Policy1000EN6thrust24THRUST_300001_SM_1000_NS6detail15normal_iteratorINSD_10device_ptrIiEEEESI_NS0_13ScanTileStateIiLb1EEES9_NS0_8NullTypeEjiLb0ESL_EEvT0_T1_T2_iT3_T4_T5_E12temp_storage+4], %r1041;
	st.shared.u32 	[_ZZN3cub18CUB_300001_SM_10006detail4scan16DeviceScanKernelINS2_10policy_hubIiiijN4cuda3std3__44plusIvEEE10Policy1000EN6thrust24THRUST_300001_SM_1000_NS6detail15normal_iteratorINSD_10device_ptrIiEEEESI_NS0_13ScanTileStateIiLb1EEES9_NS0_8NullTypeEjiLb0ESL_EEvT0_T1_T2_iT3_T4_T5_E12temp_storage+8], %r397;
$L__BB8_91:
	setp.ne.s32 	%p55, %r252, 0;
	mov.u32 	%r1048, %r171;
	@%p55 bra 	$L__BB8_93;
	st.shared.u32 	[_ZZN3cub18CUB_300001_SM_10006detail4scan16DeviceScanKernelINS2_10policy_hubIiiijN4cuda3std3__44plusIvEEE10Policy1000EN6thrust24THRUST_300001_SM_1000_NS6detail15normal_iteratorINSD_10device_ptrIiEEEESI_NS0_13ScanTileStateIiLb1EEES9_NS0_8NullTypeEjiLb0ESL_EEvT0_T1_T2_iT3_T4_T5_E12temp_storage+76], %r1041;
	mov.u32 	%r1048, %r1041;
$L__BB8_93:
	bar.sync 	0;
	setp.eq.s32 	%p56, %r82, 0;
	ld.shared.u32 	%r398, [_ZZN3cub18CUB_300001_SM_10006detail4scan16DeviceScanKernelINS2_10policy_hubIiiijN4cuda3std3__44plusIvEEE10Policy1000EN6thrust24THRUST_300001_SM_1000_NS6detail15normal_iteratorINSD_10device_ptrIiEEEESI_NS0_13ScanTileStateIiLb1EEES9_NS0_8NullTypeEjiLb0ESL_EEvT0_T1_T2_iT3_T4_T5_E12temp_storage+76];
	selp.b32 	%r399, 0, %r398, %p56;
	add.s32 	%r1049, %r399, %r1048;
$L__BB8_94:
	add.s32 	%r544, %r1049, %r142;
	add.s32 	%r545, %r143, %r544;
	add.s32 	%r546, %r144, %r545;
	add.s32 	%r547, %r145, %r546;
	add.s32 	%r548, %r146, %r547;
	add.s32 	%r549, %r147, %r548;
	add.s32 	%r550, %r148, %r549;
	add.s32 	%r551, %r149, %r550;
	add.s32 	%r552, %r150, %r551;
	add.s32 	%r553, %r151, %r552;
	add.s32 	%r554, %r152, %r553;
	add.s32 	%r555, %r153, %r554;
	add.s32 	%r556, %r154, %r555;
	add.s32 	%r557, %r155, %r556;
	add.s32 	%r558, %r156, %r557;
	add.s32 	%r559, %r157, %r558;
	add.s32 	%r560, %r158, %r559;
	add.s32 	%r561, %r159, %r560;
	add.s32 	%r562, %r160, %r561;
	add.s32 	%r563, %r161, %r562;
	add.s32 	%r564, %r162, %r563;
	add.s32 	%r565, %r163, %r564;
	bar.sync 	0;
	st.shared.v2.u32 	[%r141], {%r544, %r545};
	st.shared.v2.u32 	[%r141+8], {%r546, %r547};
	st.shared.v2.u32 	[%r141+16], {%r548, %r549};
	st.shared.v2.u32 	[%r141+24], {%r550, %r551};
	st.shared.v2.u32 	[%r141+32], {%r552, %r553};
	st.shared.v2.u32 	[%r141+40], {%r554, %r555};
	st.shared.v2.u32 	[%r141+48], {%r556, %r557};
	st.shared.v2.u32 	[%r141+56], {%r558, %r559};
	st.shared.v2.u32 	[%r141+64], {%r560, %r561};
	st.shared.v2.u32 	[%r141+72], {%r562, %r563};
	st.shared.v2.u32 	[%r141+80], {%r564, %r565};
	bar.warp.sync 	-1;
	ld.shared.u32 	%r210, [%r140];
	ld.shared.u32 	%r211, [%r140+128];
	ld.shared.u32 	%r212, [%r140+256];
	ld.shared.u32 	%r213, [%r140+384];
	ld.shared.u32 	%r214, [%r140+512];
	ld.shared.u32 	%r215, [%r140+640];
	ld.shared.u32 	%r216, [%r140+768];
	ld.shared.u32 	%r217, [%r140+896];
	ld.shared.u32 	%r218, [%r140+1024];
	ld.shared.u32 	%r219, [%r140+1152];
	ld.shared.u32 	%r220, [%r140+1280];
	ld.shared.u32 	%r221, [%r140+1408];
	ld.shared.u32 	%r222, [%r140+1536];
	ld.shared.u32 	%r223, [%r140+1664];
	ld.shared.u32 	%r224, [%r140+1792];
	ld.shared.u32 	%r225, [%r140+1920];
	ld.shared.u32 	%r226, [%r140+2048];
	ld.shared.u32 	%r227, [%r140+2176];
	ld.shared.u32 	%r228, [%r140+2304];
	ld.shared.u32 	%r229, [%r140+2432];
	ld.shared.u32 	%r230, [%r140+2560];
	ld.shared.u32 	%r231, [%r140+2688];
	setp.ne.s32 	%p81, %r82, 0;
	@%p81 bra 	$L__BB8_96;
	st.volatile.shared.u32 	[_ZZN3cub18CUB_300001_SM_10006detail4scan16DeviceScanKernelINS2_10policy_hubIiiijN4cuda3std3__44plusIvEEE10Policy1000EN6thrust24THRUST_300001_SM_1000_NS6detail15normal_iteratorINSD_10device_ptrIiEEEESI_NS0_13ScanTileStateIiLb1EEES9_NS0_8NullTypeEjiLb0ESL_EEvT0_T1_T2_iT3_T4_T5_E12temp_storage+33792], %r3;
$L__BB8_96:
	ld.param.u32 	%r997, [_ZN3cub18CUB_300001_SM_10006detail4scan16DeviceScanKernelINS2_10policy_hubIiiijN4cuda3std3__44plusIvEEE10Policy1000EN6thrust24THRUST_300001_SM_1000_NS6detail15normal_iteratorINSD_10device_ptrIiEEEESI_NS0_13ScanTileStateIiLb1EEES9_NS0_8NullTypeEjiLb0ESL_EEvT0_T1_T2_iT3_T4_T5__param_3];
	bar.sync 	0;
	ld.volatile.shared.u32 	%r232, [_ZZN3cub18CUB_300001_SM_10006detail4scan16DeviceScanKernelINS2_10policy_hubIiiijN4cuda3std3__44plusIvEEE10Policy1000EN6thrust24THRUST_300001_SM_1000_NS6detail15normal_iteratorINSD_10device_ptrIiEEEESI_NS0_13ScanTileStateIiLb1EEES9_NS0_8NullTypeEjiLb0ESL_EEvT0_T1_T2_iT3_T4_T5_E12temp_storage+33792];
	cvt.u64.u32 	%rd33, %r84;
	mov.u32 	%r566, %ctaid.x;
	add.s32 	%r567, %r997, %r566;
	mul.lo.s32 	%r568, %r567, 8448;
	cvt.u64.u32 	%rd34, %r568;
	add.s64 	%rd35, %rd33, %rd34;
	setp.ge.s32 	%p82, %r84, %r232;
	shl.b64 	%rd36, %rd35, 2;
	add.s64 	%rd12, %rd3, %rd36;
	@%p82 bra 	$L__BB8_98;
	st.global.u32 	[%rd12], %r210;
$L__BB8_98:
	mov.u32 	%r569, %tid.x;
	and.b32  	%r570, %r569, 992;
	mul.lo.s32 	%r571, %r570, 22;
	and.b32  	%r572, %r569, 31;
	or.b32  	%r573, %r571, %r572;
	or.b32  	%r574, %r573, 32;
	setp.ge.s32 	%p83, %r574, %r232;
	@%p83 bra 	$L__BB8_100;
	st.global.u32 	[%rd12+128], %r211;
$L__BB8_100:
	setp.ge.s32 	%p84, %r89, %r232;
	@%p84 bra 	$L__BB8_102;
	st.global.u32 	[%rd12+256], %r212;
$L__BB8_102:
	setp.ge.s32 	%p85, %r92, %r232;
	@%p85 bra 	$L__BB8_104;
	st.global.u32 	[%rd12+384], %r213;
$L__BB8_104:
	add.s32 	%r580, %r573, 128;
	setp.ge.s32 	%p86, %r580, %r232;
	@%p86 bra 	$L__BB8_106;
	st.global.u32 	[%rd12+512], %r214;
$L__BB8_106:
	add.s32 	%r586, %r573, 160;
	setp.ge.s32 	%p87, %r586, %r232;
	@%p87 bra 	$L__BB8_108;
	st.global.u32 	[%rd12+640], %r215;
$L__BB8_108:
	add.s32 	%r592, %r573, 192;
	setp.ge.s32 	%p88, %r592, %r232;
	@%p88 bra 	$L__BB8_110;
	st.global.u32 	[%rd12+768], %r216;
$L__BB8_110:
	setp.ge.s32 	%p89, %r101, %r232;
	@%p89 bra 	$L__BB8_112;
	st.global.u32 	[%rd12+896], %r217;
$L__BB8_112:
	add.s32 	%r598, %r573, 256;
	setp.ge.s32 	%p90, %r598, %r232;
	@%p90 bra 	$L__BB8_114;
	st.global.u32 	[%rd12+1024], %r218;
$L__BB8_114:
	add.s32 	%r604, %r573, 288;
	setp.ge.s32 	%p91, %r604, %r232;
	@%p91 bra 	$L__BB8_116;
	st.global.u32 	[%rd12+1152], %r219;
$L__BB8_116:
	add.s32 	%r610, %r573, 320;
	setp.ge.s32 	%p92, %r610, %r232;
	@%p92 bra 	$L__BB8_118;
	st.global.u32 	[%rd12+1280], %r220;
$L__BB8_118:
	setp.ge.s32 	%p93, %r110, %r232;
	@%p93 bra 	$L__BB8_120;
	st.global.u32 	[%rd12+1408], %r221;
$L__BB8_120:
	setp.ge.s32 	%p94, %r113, %r232;
	@%p94 bra 	$L__BB8_122;
	st.global.u32 	[%rd12+1536], %r222;
$L__BB8_122:
	setp.ge.s32 	%p95, %r116, %r232;
	@%p95 bra 	$L__BB8_124;
	st.global.u32 	[%rd12+1664], %r223;
$L__BB8_124:
	setp.ge.s32 	%p96, %r119, %r232;
	@%p96 bra 	$L__BB8_126;
	st.global.u32 	[%rd12+1792], %r224;
$L__BB8_126:
	add.s32 	%r616, %r573, 480;
	setp.ge.s32 	%p97, %r616, %r232;
	@%p97 bra 	$L__BB8_128;
	st.global.u32 	[%rd12+1920], %r225;
$L__BB8_128:
	add.s32 	%r622, %r573, 512;
	setp.ge.s32 	%p98, %r622, %r232;
	@%p98 bra 	$L__BB8_130;
	st.global.u32 	[%rd12+2048], %r226;
$L__BB8_130:
	setp.ge.s32 	%p99, %r126, %r232;
	@%p99 bra 	$L__BB8_132;
	st.global.u32 	[%rd12+2176], %r227;
$L__BB8_132:
	add.s32 	%r628, %r573, 576;
	setp.ge.s32 	%p100, %r628, %r232;
	@%p100 bra 	$L__BB8_134;
	st.global.u32 	[%rd12+2304], %r228;
$L__BB8_134:
	setp.ge.s32 	%p101, %r131, %r232;
	@%p101 bra 	$L__BB8_136;
	st.global.u32 	[%rd12+2432], %r229;
$L__BB8_136:
	add.s32 	%r634, %r573, 640;
	setp.ge.s32 	%p102, %r634, %r232;
	@%p102 bra 	$L__BB8_138;
	st.global.u32 	[%rd12+2560], %r230;
$L__BB8_138:
	add.s32 	%r640, %r573, 672;
	setp.ge.s32 	%p103, %r640, %r232;
	@%p103 bra 	$L__BB8_140;
	st.global.u32 	[%rd12+2688], %r231;
$L__BB8_140:
	ret;

}
	// .globl	_ZN3cub18CUB_300001_SM_10006detail4scan16DeviceScanKernelINS2_10policy_hubIiiimN4cuda3std3__44plusIvEEE10Policy1000EN6thrust24THRUST_300001_SM_1000_NS6detail15normal_iteratorINSD_10device_ptrIiEEEESI_NS0_13ScanTileStateIiLb1EEES9_NS0_8NullTypeEmiLb0ESL_EEvT0_T1_T2_iT3_T4_T5_
.visible .entry _ZN3cub18CUB_300001_SM_10006detail4scan16DeviceScanKernelINS2_10policy_hubIiiimN4cuda3std3__44plusIvEEE10Policy1000EN6thrust24THRUST_300001_SM_1000_NS6detail15normal_iteratorINSD_10device_ptrIiEEEESI_NS0_13ScanTileStateIiLb1EEES9_NS0_8NullTypeEmiLb0ESL_EEvT0_T1_T2_iT3_T4_T5_(
	.param .align 8 .b8 _ZN3cub18CUB_300001_SM_10006detail4scan16DeviceScanKernelINS2_10policy_hubIiiimN4cuda3std3__44plusIvEEE10Policy1000EN6thrust24THRUST_300001_SM_1000_NS6detail15normal_iteratorINSD_10device_ptrIiEEEESI_NS0_13ScanTileStateIiLb1EEES9_NS0_8NullTypeEmiLb0ESL_EEvT0_T1_T2_iT3_T4_T5__param_0[8],
	.param .align 8 .b8 _ZN3cub18CUB_300001_SM_10006detail4scan16DeviceScanKernelINS2_10policy_hubIiiimN4cuda3std3__44plusIvEEE10Policy1000EN6thrust24THRUST_300001_SM_1000_NS6detail15normal_iteratorINSD_10device_ptrIiEEEESI_NS0_13ScanTileStateIiLb1EEES9_NS0_8NullTypeEmiLb0ESL_EEvT0_T1_T2_iT3_T4_T5__param_1[8],
	.param .align 8 .b8 _ZN3cub18CUB_300001_SM_10006detail4scan16DeviceScanKernelINS2_10policy_hubIiiimN4cuda3std3__44plusIvEEE10Policy1000EN6thrust24THRUST_300001_SM_1000_NS6detail15normal_iteratorINSD_10device_ptrIiEEEESI_NS0_13ScanTileStateIiLb1EEES9_NS0_8NullTypeEmiLb0ESL_EEvT0_T1_T2_iT3_T4_T5__param_2[8],
	.param .u32 _ZN3cub18CUB_300001_SM_10006detail4scan16DeviceScanKernelINS2_10policy_hubIiiimN4cuda3std3__44plusIvEEE10Policy1000EN6thrust24THRUST_300001_SM_1000_NS6detail15normal_iteratorINSD_10device_ptrIiEEEESI_NS0_13ScanTileStateIiLb1EEES9_NS0_8NullTypeEmiLb0ESL_EEvT0_T1_T2_iT3_T4_T5__param_3,
	.param .align 1 .b8 _ZN3cub18CUB_300001_SM_10006detail4scan16DeviceScanKernelINS2_10policy_hubIiiimN4cuda3std3__44plusIvEEE10Policy1000EN6thrust24THRUST_300001_SM_1000_NS6detail15normal_iteratorINSD_10device_ptrIiEEEESI_NS0_13ScanTileStateIiLb1EEES9_NS0_8NullTypeEmiLb0ESL_EEvT0_T1_T2_iT3_T4_T5__param_4[1],
	.param .align 1 .b8 _ZN3cub18CUB_300001_SM_10006detail4scan16DeviceScanKernelINS2_10policy_hubIiiimN4cuda3std3__44plusIvEEE10Policy1000EN6thrust24THRUST_300001_SM_1000_NS6detail15normal_iteratorINSD_10device_ptrIiEEEESI_NS0_13ScanTileStateIiLb1EEES9_NS0_8NullTypeEmiLb0ESL_EEvT0_T1_T2_iT3_T4_T5__param_5[1],
	.param .u64 _ZN3cub18CUB_300001_SM_10006detail4scan16DeviceScanKernelINS2_10policy_hubIiiimN4cuda3std3__44plusIvEEE10Policy1000EN6thrust24THRUST_300001_SM_1000_NS6detail15normal_iteratorINSD_10device_ptrIiEEEESI_NS0_13ScanTileStateIiLb1EEES9_NS0_8NullTypeEmiLb0ESL_EEvT0_T1_T2_iT3_T4_T5__param_6
)
.maxntid 416
{
	.reg .pred 	%p<158>;
	.reg .b32 	%r<1009>;
	.reg .b64 	%rd<55>;
	// demoted variable
	.shared .align 16 .b8 _ZZN3cub18CUB_300001_SM_10006detail4scan16DeviceScanKernelINS2_10policy_hubIiiimN4cuda3std3__44plusIvEEE10Policy1000EN6thrust24THRUST_300001_SM_1000_NS6detail15normal_iteratorINSD_10device_ptrIiEEEESI_NS0_13ScanTileStateIiLb1EEES9_NS0_8NullTypeEmiLb0ESL_EEvT0_T1_T2_iT3_T4_T5_E12temp_storage[31632];
	ld.param.u64 	%rd1, [_ZN3cub18CUB_300001_SM_10006detail4scan16DeviceScanKernelINS2_10policy_hubIiiimN4cuda3std3__44plusIvEEE10Policy1000EN6thrust24THRUST_300001_SM_1000_NS6detail15normal_iteratorINSD_10device_ptrIiEEEESI_NS0_13ScanTileStateIiLb1EEES9_NS0_8NullTypeEmiLb0ESL_EEvT0_T1_T2_iT3_T4_T5__param_2];
	ld.param.u64 	%rd16, [_ZN3cub18CUB_300001_SM_10006detail4scan16DeviceScanKernelINS2_10policy_hubIiiimN4cuda3std3__44plusIvEEE10Policy1000EN6thrust24THRUST_300001_SM_1000_NS6detail15normal_iteratorINSD_10device_ptrIiEEEESI_NS0_13ScanTileStateIiLb1EEES9_NS0_8NullTypeEmiLb0ESL_EEvT0_T1_T2_iT3_T4_T5__param_1];
	ld.param.u64 	%rd17, [_ZN3cub18CUB_300001_SM_10006detail4scan16DeviceScanKernelINS2_10policy_hubIiiimN4cuda3std3__44plusIvEEE10Policy1000EN6thrust24THRUST_300001_SM_1000_NS6detail15normal_iteratorINSD_10device_ptrIiEEEESI_NS0_13ScanTileStateIiLb1EEES9_NS0_8NullTypeEmiLb0ESL_EEvT0_T1_T2_iT3_T4_T5__param_0];
	ld.param.u32 	%r200, [_ZN3cub18CUB_300001_SM_10006detail4scan16DeviceScanKernelINS2_10policy_hubIiiimN4cuda3std3__44plusIvEEE10Policy1000EN6thrust24THRUST_300001_SM_1000_NS6detail15normal_iteratorINSD_10device_ptrIiEEEESI_NS0_13ScanTileStateIiLb1EEES9_NS0_8NullTypeEmiLb0ESL_EEvT0_T1_T2_iT3_T4_T5__param_3];
	ld.param.u64 	%rd18, [_ZN3cub18CUB_300001_SM_10006detail4scan16DeviceScanKernelINS2_10policy_hubIiiimN4cuda3std3__44plusIvEEE10Policy1000EN6thrust24THRUST_300001_SM_1000_NS6detail15normal_iteratorINSD_10device_ptrIiEEEESI_NS0_13ScanTileStateIiLb1EEES9_NS0_8NullTypeEmiLb0ESL_EEvT0_T1_T2_iT3_T4_T5__param_6];
	cvta.to.global.u64 	%rd2, %rd17;
	cvta.to.global.u64 	%rd3, %rd16;
	mov.u32 	%r201, %ctaid.x;
	add.s32 	%r1, %r200, %r201;
	mul.wide.s32 	%rd4, %r1, 7904;
	sub.s64 	%rd5, %rd18, %rd4;
	setp.lt.u64 	%p1, %rd5, 7905;
	@%p1 bra 	$L__BB9_26;
	mov.u32 	%r2, %tid.x;
	and.b32  	%r625, %r2, 31;
	and.b32  	%r626, %r2, 992;
	mul.lo.s32 	%r627, %r626, 19;
	or.b32  	%r628, %r627, %r625;
	cvt.u64.u32 	%rd38, %r628;
	add.s64 	%rd6, %rd4, %rd38;
	shl.b64 	%rd39, %rd6, 2;
	add.s64 	%rd40, %rd2, %rd39;
	ld.global.u32 	%r629, [%rd40];
	ld.global.u32 	%r630, [%rd40+128];
	ld.global.u32 	%r631, [%rd40+256];
	ld.global.u32 	%r632, [%rd40+384];
	ld.global.u32 	%r633, [%rd40+512];
	ld.global.u32 	%r634, [%rd40+640];
	ld.global.u32 	%r635, [%rd40+768];
	ld.global.u32 	%r636, [%rd40+896];
	ld.global.u32 	%r637, [%rd40+1024];
	ld.global.u32 	%r638, [%rd40+1152];
	ld.global.u32 	%r639, [%rd40+1280];
	ld.global.u32 	%r640, [%rd40+1408];
	ld.global.u32 	%r641, [%rd40+1536];
	ld.global.u32 	%r642, [%rd40+1664];
	ld.global.u32 	%r643, [%rd40+1792];
	ld.global.u32 	%r644, [%rd40+1920];
	ld.global.u32 	%r645, [%rd40+2048];
	ld.global.u32 	%r646, [%rd40+2176];
	ld.global.u32 	%r647, [%rd40+2304];
	// begin inline asm
	mov.u32 %r624, %laneid;
	// end inline asm
	shr.u32 	%r4, %r2, 5;
	mad.lo.s32 	%r648, %r4, 608, %r624;
	shl.b32 	%r649, %r648, 2;
	mov.u32 	%r650, _ZZN3cub18CUB_300001_SM_10006detail4scan16DeviceScanKernelINS2_10policy_hubIiiimN4cuda3std3__44plusIvEEE10Policy1000EN6thrust24THRUST_300001_SM_1000_NS6detail15normal_iteratorINSD_10device_ptrIiEEEESI_NS0_13ScanTileStateIiLb1EEES9_NS0_8NullTypeEmiLb0ESL_EEvT0_T1_T2_iT3_T4_T5_E12temp_storage;
	add.s32 	%r5, %r650, %r649;
	st.shared.u32 	[%r5], %r629;
	st.shared.u32 	[%r5+128], %r630;
	st.shared.u32 	[%r5+256], %r631;
	st.shared.u32 	[%r5+384], %r632;
	st.shared.u32 	[%r5+512], %r633;
	st.shared.u32 	[%r5+640], %r634;
	st.shared.u32 	[%r5+768], %r635;
	st.shared.u32 	[%r5+896], %r636;
	st.shared.u32 	[%r5+1024], %r637;
	st.shared.u32 	[%r5+1152], %r638;
	st.shared.u32 	[%r5+1280], %r639;
	st.shared.u32 	[%r5+1408], %r640;
	st.shared.u32 	[%r5+1536], %r641;
	st.shared.u32 	[%r5+1664], %r642;
	st.shared.u32 	[%r5+1792], %r643;
	st.shared.u32 	[%r5+1920], %r644;
	st.shared.u32 	[%r5+2048], %r645;
	st.shared.u32 	[%r5+2176], %r646;
	st.shared.u32 	[%r5+2304], %r647;
	bar.warp.sync 	-1;
	mad.lo.s32 	%r6, %r624, 72, %r5;
	ld.shared.u32 	%r7, [%r6];
	ld.shared.u32 	%r8, [%r6+4];
	ld.shared.u32 	%r9, [%r6+8];
	ld.shared.u32 	%r10, [%r6+12];
	ld.shared.u32 	%r11, [%r6+16];
	ld.shared.u32 	%r12, [%r6+20];
	ld.shared.u32 	%r13, [%r6+24];
	ld.shared.u32 	%r14, [%r6+28];
	ld.shared.u32 	%r15, [%r6+32];
	ld.shared.u32 	%r16, [%r6+36];
	ld.shared.u32 	%r17, [%r6+40];
	ld.shared.u32 	%r18, [%r6+44];
	ld.shared.u32 	%r19, [%r6+48];
	ld.shared.u32 	%r20, [%r6+52];
	ld.shared.u32 	%r21, [%r6+56];
	ld.shared.u32 	%r22, [%r6+60];
	ld.shared.u32 	%r23, [%r6+64];
	ld.shared.u32 	%r24, [%r6+68];
	ld.shared.u32 	%r25, [%r6+72];
	bar.sync 	0;
	setp.ne.s32 	%p100, %r1, 0;
	@%p100 bra 	$L__BB9_6;
	add.s32 	%r868, %r8, %r7;
	add.s32 	%r869, %r9, %r868;
	add.s32 	%r870, %r10, %r869;
	add.s32 	%r871, %r11, %r870;
	add.s32 	%r872, %r12, %r871;
	add.s32 	%r873, %r13, %r872;
	add.s32 	%r874, %r14, %r873;
	add.s32 	%r875, %r15, %r874;
	add.s32 	%r876, %r16, %r875;
	add.s32 	%r877, %r17, %r876;
	add.s32 	%r878, %r18, %r877;
	add.s32 	%r879, %r19, %r878;
	add.s32 	%r880, %r20, %r879;
	add.s32 	%r881, %r21, %r880;
	add.s32 	%r882, %r22, %r881;
	add.s32 	%r883, %r23, %r882;
	add.s32 	%r884, %r24, %r883;
	add.s32 	%r842, %r25, %r884;
	mov.b32 	%r840, 1;
	mov.b32 	%r865, 0;
	mov.b32 	%r867, -1;
	// begin inline asm
	{  .reg .s32 r0;  .reg .pred p;  shfl.sync.up.b32 r0|p, %r842, %r840, %r865, %r867;  @p add.s32 r0, r0, %r842;  mov.s32 %r838, r0;}
	// end inline asm
	mov.b32 	%r846, 2;
	// begin inline asm
	{  .reg .s32 r0;  .reg .pred p;  shfl.sync.up.b32 r0|p, %r838, %r846, %r865, %r867;  @p add.s32 r0, r0, %r838;  mov.s32 %r844, r0;}
	// end inline asm
	mov.b32 	%r852, 4;
	// begin inline asm
	{  .reg .s32 r0;  .reg .pred p;  shfl.sync.up.b32 r0|p, %r844, %r852, %r865, %r867;  @p add.s32 r0, r0, %r844;  mov.s32 %r850, r0;}
	// end inline asm
	mov.b32 	%r858, 8;
	// begin inline asm
	{  .reg .s32 r0;  .reg .pred p;  shfl.sync.up.b32 r0|p, %r850, %r858, %r865, %r867;  @p add.s32 r0, r0, %r850;  mov.s32 %r856, r0;}
	// end inline asm
	mov.b32 	%r864, 16;
	// begin inline asm
	{  .reg .s32 r0;  .reg .pred p;  shfl.sync.up.b32 r0|p, %r856, %r864, %r865, %r867;  @p add.s32 r0, r0, %r856;  mov.s32 %r862, r0;}
	// end inline asm
	setp.ne.s32 	%p143, %r624, 31;
	@%p143 bra 	$L__BB9_4;
	shl.b32 	%r885, %r4, 2;
	mov.u32 	%r886, _ZZN3cub18CUB_300001_SM_10006detail4scan16DeviceScanKernelINS2_10policy_hubIiiimN4cuda3std3__44plusIvEEE10Policy1000EN6thrust24THRUST_300001_SM_1000_NS6detail15normal_iteratorINSD_10device_ptrIiEEEESI_NS0_13ScanTileStateIiLb1EEES9_NS0_8NullTypeEmiLb0ESL_EEvT0_T1_T2_iT3_T4_T5_E12temp_storage;
	add.s32 	%r887, %r886, %r885;
	st.shared.u32 	[%r887+16], %r862;
$L__BB9_4:
	sub.s32 	%r888, %r862, %r842;
	bar.sync 	0;
	ld.shared.v4.u32 	{%r889, %r890, %r891, %r892}, [_ZZN3cub18CUB_300001_SM_10006detail4scan16DeviceScanKernelINS2_10policy_hubIiiimN4cuda3std3__44plusIvEEE10Policy1000EN6thrust24THRUST_300001_SM_1000_NS6detail15normal_iteratorINSD_10device_ptrIiEEEESI_NS0_13ScanTileStateIiLb1EEES9_NS0_8NullTypeEmiLb0ESL_EEvT0_T1_T2_iT3_T4_T5_E12temp_storage+16];
	add.s32 	%r893, %r890, %r889;
	setp.eq.s32 	%p144, %r4, 2;
	selp.b32 	%r894, %r893, %r889, %p144;
	add.s32 	%r895, %r893, %r891;
	setp.eq.s32 	%p145, %r4, 3;
	selp.b32 	%r896, %r895, %r894, %p145;
	add.s32 	%r897, %r895, %r892;
	setp.eq.s32 	%p146, %r4, 4;
	selp.b32 	%r898, %r897, %r896, %p146;
	ld.shared.v4.u32 	{%r899, %r900, %r901, %r902}, [_ZZN3cub18CUB_300001_SM_10006detail4scan16DeviceScanKernelINS2_10policy_hubIiiimN4cuda3std3__44plusIvEEE10Policy1000EN6thrust24THRUST_300001_SM_1000_NS6detail15normal_iteratorINSD_10device_ptrIiEEEESI_NS0_13ScanTileStateIiLb1EEES9_NS0_8NullTypeEmiLb0ESL_EEvT0_T1_T2_iT3_T4_T5_E12temp_storage+32];
	add.s32 	%r903, %r897, %r899;
	setp.eq.s32 	%p147, %r4, 5;
	selp.b32 	%r904, %r903, %r898, %p147;
	add.s32 	%r905, %r903, %r900;
	setp.eq.s32 	%p148, %r4, 6;
	selp.b32 	%r906, %r905, %r904, %p148;
	add.s32 	%r907, %r905, %r901;
	setp.eq.s32 	%p149, %r4, 7;
	selp.b32 	%r908, %r907, %r906, %p149;
	add.s32 	%r909, %r907, %r902;
	setp.eq.s32 	%p150, %r4, 8;
	selp.b32 	%r910, %r909, %r908, %p150;
	ld.shared.v4.u32 	{%r911, %r912, %r913, %r914}, [_ZZN3cub18CUB_300001_SM_10006detail4scan16DeviceScanKernelINS2_10policy_hubIiiimN4cuda3std3__44plusIvEEE10Policy1000EN6thrust24THRUST_300001_SM_1000_NS6detail15normal_iteratorINSD_10device_ptrIiEEEESI_NS0_13ScanTileStateIiLb1EEES9_NS0_8NullTypeEmiLb0ESL_EEvT0_T1_T2_iT3_T4_T5_E12temp_storage+48];
	add.s32 	%r915, %r909, %r911;
	setp.eq.s32 	%p151, %r4, 9;
	selp.b32 	%r916, %r915, %r910, %p151;
	add.s32 	%r917, %r915, %r912;
	setp.eq.s32 	%p152, %r4, 10;
	selp.b32 	%r918, %r917, %r916, %p152;
	add.s32 	%r919, %r917, %r913;
	setp.eq.s32 	%p153, %r4, 11;
	selp.b32 	%r920, %r919, %r918, %p153;
	add.s32 	%r28, %r919, %r914;
	setp.eq.s32 	%p154, %r4, 12;
	selp.b32 	%r921, %r28, %r920, %p154;
	setp.lt.u32 	%p155, %r2, 32;
	setp.eq.s32 	%p156, %r624, 0;
	selp.b32 	%r922, 0, %r888, %p156;
	add.s32 	%r923, %r921, %r922;
	selp.b32 	%r977, %r888, %r923, %p155;
	setp.ne.s32 	%p157, %r2, 0;
	@%p157 bra 	$L__BB9_25;
	ld.shared.u32 	%r927, [_ZZN3cub18CUB_300001_SM_10006detail4scan16DeviceScanKernelINS2_10policy_hubIiiimN4cuda3std3__44plusIvEEE10Policy1000EN6thrust24THRUST_300001_SM_1000_NS6detail15normal_iteratorINSD_10device_ptrIiEEEESI_NS0_13ScanTileStateIiLb1EEES9_NS0_8NullTypeEmiLb0ESL_EEvT0_T1_T2_iT3_T4_T5_E12temp_storage+64];
	add.s64 	%rd52, %rd1, 256;
	add.s32 	%r925, %r28, %r927;
	mov.b32 	%r924, 101;
	// begin inline asm
	st.relaxed.gpu.v2.u32 [%rd52], {%r924, %r925};
	// end inline asm
	mov.b32 	%r977, 0;
	bra.uni 	$L__BB9_25;
$L__BB9_6:
	add.s32 	%r681, %r8, %r7;
	add.s32 	%r682, %r9, %r681;
	add.s32 	%r683, %r10, %r682;
	add.s32 	%r684, %r11, %r683;
	add.s32 	%r685, %r12, %r684;
	add.s32 	%r686, %r13, %r685;
	add.s32 	%r687, %r14, %r686;
	add.s32 	%r688, %r15, %r687;
	add.s32 	%r689, %r16, %r688;
	add.s32 	%r690, %r17, %r689;
	add.s32 	%r691, %r18, %r690;
	add.s32 	%r692, %r19, %r691;
	add.s32 	%r693, %r20, %r692;
	add.s32 	%r694, %r21, %r693;
	add.s32 	%r695, %r22, %r694;
	add.s32 	%r696, %r23, %r695;
	add.s32 	%r697, %r24, %r696;
	add.s32 	%r655, %r25, %r697;
	mov.b32 	%r653, 1;
	mov.b32 	%r678, 0;
	mov.b32 	%r680, -1;
	// begin inline asm
	{  .reg .s32 r0;  .reg .pred p;  shfl.sync.up.b32 r0|p, %r655, %r653, %r678, %r680;  @p add.s32 r0, r0, %r655;  mov.s32 %r651, r0;}
	// end inline asm
	mov.b32 	%r659, 2;
	// begin inline asm
	{  .reg .s32 r0;  .reg .pred p;  shfl.sync.up.b32 r0|p, %r651, %r659, %r678, %r680;  @p add.s32 r0, r0, %r651;  mov.s32 %r657, r0;}
	// end inline asm
	mov.b32 	%r665, 4;
	// begin inline asm
	{  .reg .s32 r0;  .reg .pred p;  shfl.sync.up.b32 r0|p, %r657, %r665, %r678, %r680;  @p add.s32 r0, r0, %r657;  mov.s32 %r663, r0;}
	// end inline asm
	mov.b32 	%r671, 8;
	// begin inline asm
	{  .reg .s32 r0;  .reg .pred p;  shfl.sync.up.b32 r0|p, %r663, %r671, %r678, %r680;  @p add.s32 r0, r0, %r663;  mov.s32 %r669, r0;}
	// end inline asm
	mov.b32 	%r677, 16;
	// begin inline asm
	{  .reg .s32 r0;  .reg .pred p;  shfl.sync.up.b32 r0|p, %r669, %r677, %r678, %r680;  @p add.s32 r0, r0, %r669;  mov.s32 %r675, r0;}
	// end inline asm
	setp.ne.s32 	%p101, %r624, 31;
	@%p101 bra 	$L__BB9_8;
	shl.b32 	%r698, %r4, 2;
	mov.u32 	%r699, _ZZN3cub18CUB_300001_SM_10006detail4scan16DeviceScanKernelINS2_10policy_hubIiiimN4cuda3std3__44plusIvEEE10Policy1000EN6thrust24THRUST_300001_SM_1000_NS6detail15normal_iteratorINSD_10device_ptrIiEEEESI_NS0_13ScanTileStateIiLb1EEES9_NS0_8NullTypeEmiLb0ESL_EEvT0_T1_T2_iT3_T4_T5_E12temp_storage;
	add.s32 	%r700, %r699, %r698;
	st.shared.u32 	[%r700+16], %r675;
$L__BB9_8:
	sub.s32 	%r701, %r675, %r655;
	bar.sync 	0;
	ld.shared.v4.u32 	{%r702, %r703, %r704, %r705}, [_ZZN3cub18CUB_300001_SM_10006detail4scan16DeviceScanKernelINS2_10policy_hubIiiimN4cuda3std3__44plusIvEEE10Policy1000EN6thrust24THRUST_300001_SM_1000_NS6detail15normal_iteratorINSD_10device_ptrIiEEEESI_NS0_13ScanTileStateIiLb1EEES9_NS0_8NullTypeEmiLb0ESL_EEvT0_T1_T2_iT3_T4_T5_E12temp_storage+16];
	add.s32 	%r706, %r703, %r702;
	setp.eq.s32 	%p102, %r4, 2;
	selp.b32 	%r707, %r706, %r702, %p102;
	add.s32 	%r708, %r706, %r704;
	setp.eq.s32 	%p103, %r4, 3;
	selp.b32 	%r709, %r708, %r707, %p103;
	add.s32 	%r710, %r708, %r705;
	setp.eq.s32 	%p104, %r4, 4;
	selp.b32 	%r711, %r710, %r709, %p104;
	ld.shared.v4.u32 	{%r712, %r713, %r714, %r715}, [_ZZN3cub18CUB_300001_SM_10006detail4scan16DeviceScanKernelINS2_10policy_hubIiiimN4cuda3std3__44plusIvEEE10Policy1000EN6thrust24THRUST_300001_SM_1000_NS6detail15normal_iteratorINSD_10device_ptrIiEEEESI_NS0_13ScanTileStateIiLb1EEES9_NS0_8NullTypeEmiLb0ESL_EEvT0_T1_T2_iT3_T4_T5_E12temp_storage+32];
	add.s32 	%r716, %r710, %r712;
	setp.eq.s32 	%p105, %r4, 5;
	selp.b32 	%r717, %r716, %r711, %p105;
	add.s32 	%r718, %r716, %r713;
	setp.eq.s32 	%p106, %r4, 6;
	selp.b32 	%r719, %r718, %r717, %p106;
	add.s32 	%r720, %r718, %r714;
	setp.eq.s32 	%p107, %r4, 7;
	selp.b32 	%r721, %r720, %r719, %p107;
	add.s32 	%r722, %r720, %r715;
	setp.eq.s32 	%p108, %r4, 8;
	selp.b32 	%r723, %r722, %r721, %p108;
	ld.shared.v4.u32 	{%r724, %r725, %r726, %r727}, [_ZZN3cub18CUB_300001_SM_10006detail4scan16DeviceScanKernelINS2_10policy_hubIiiimN4cuda3std3__44plusIvEEE10Policy1000EN6thrust24THRUST_300001_SM_1000_NS6detail15normal_iteratorINSD_10device_ptrIiEEEESI_NS0_13ScanTileStateIiLb1EEES9_NS0_8NullTypeEmiLb0ESL_EEvT0_T1_T2_iT3_T4_T5_E12temp_storage+48];
	add.s32 	%r728, %r722, %r724;
	setp.eq.s32 	%p109, %r4, 9;
	selp.b32 	%r729, %r728, %r723, %p109;
	add.s32 	%r730, %r728, %r725;
	setp.eq.s32 	%p110, %r4, 10;
	selp.b32 	%r731, %r730, %r729, %p110;
	add.s32 	%r732, %r730, %r726;
	setp.eq.s32 	%p111, %r4, 11;
	selp.b32 	%r733, %r732, %r731, %p111;
	add.s32 	%r734, %r732, %r727;
	setp.eq.s32 	%p112, %r4, 12;
	selp.b32 	%r735, %r734, %r733, %p112;
	ld.shared.u32 	%r736, [_ZZN3cub18CUB_300001_SM_10006detail4scan16DeviceScanKernelINS2_10policy_hubIiiimN4cuda3std3__44plusIvEEE10Policy1000EN6thrust24THRUST_300001_SM_1000_NS6detail15normal_iteratorINSD_10device_ptrIiEEEESI_NS0_13ScanTileStateIiLb1EEES9_NS0_8NullTypeEmiLb0ESL_EEvT0_T1_T2_iT3_T4_T5_E12temp_storage+64];
	add.s32 	%r32, %r734, %r736;
	setp.gt.u32 	%p113, %r2, 31;
	setp.lt.u32 	%p114, %r2, 32;
	setp.eq.s32 	%p115, %r624, 0;
	selp.b32 	%r737, 0, %r701, %p115;
	add.s32 	%r976, %r735, %r737;
	selp.b32 	%r34, %r701, %r976, %p114;
	@%p113 bra 	$L__BB9_24;
	setp.ne.s32 	%p116, %r2, 0;
	mul.wide.s32 	%rd41, %r1, 8;
	add.s64 	%rd7, %rd1, %rd41;
	@%p116 bra 	$L__BB9_11;
	st.shared.u32 	[_ZZN3cub18CUB_300001_SM_10006detail4scan16DeviceScanKernelINS2_10policy_hubIiiimN4cuda3std3__44plusIvEEE10Policy1000EN6thrust24THRUST_300001_SM_1000_NS6detail15normal_iteratorINSD_10device_ptrIiEEEESI_NS0_13ScanTileStateIiLb1EEES9_NS0_8NullTypeEmiLb0ESL_EEvT0_T1_T2_iT3_T4_T5_E12temp_storage+12], %r32;
	add.s64 	%rd42, %rd7, 256;
	mov.b32 	%r738, 100;
	// begin inline asm
	st.relaxed.gpu.v2.u32 [%rd42], {%r738, %r32};
	// end inline asm
$L__BB9_11:
	not.b32 	%r744, %r2;
	add.s32 	%r972, %r1, %r744;
	mov.b32 	%r740, 550;
	// begin inline asm
	nanosleep.u32 %r740;
	// end inline asm
	mul.wide.s32 	%rd44, %r972, 8;
	add.s64 	%rd45, %rd1, %rd44;
	add.s64 	%rd43, %rd45, 256;
	// begin inline asm
	ld.relaxed.gpu.v2.u32 {%r973, %r967}, [%rd43];
	// end inline asm
	mov.b32 	%r968, 478;
$L__BB9_12:
	setp.eq.s32 	%p117, %r973, 99;
	mov.b32 	%r745, -1;
	vote.sync.any.pred 	%p118, %p117, %r745;
	not.pred 	%p119, %p118;
	@%p119 bra 	$L__BB9_14;
	// begin inline asm
	nanosleep.u32 %r968;
	// end inline asm
	shr.u32 	%r968, %r968, 1;
	// begin inline asm
	ld.relaxed.gpu.v2.u32 {%r973, %r967}, [%rd43];
	// end inline asm
	bra.uni 	$L__BB9_12;
$L__BB9_14:
	setp.eq.s32 	%p120, %r973, 101;
	mov.b32 	%r772, -1;
	vote.sync.ballot.b32 	%r774, %p120, %r772;
	// begin inline asm
	mov.u32 %r747, %lanemask_ge;
	// end inline asm
	and.b32  	%r775, %r774, %r747;
	or.b32  	%r776, %r775, -2147483648;
	add.s32 	%r777, %r776, -1;
	not.b32 	%r778, %r776;
	and.b32  	%r779, %r778, %r777;
	popc.b32 	%r751, %r779;
	mov.b32 	%r750, 1;
	// begin inline asm
	shfl.sync.down.b32 %r748, %r967, %r750, %r751, %r772;
	// end inline asm
	setp.lt.s32 	%p122, %r624, %r751;
	selp.b32 	%r780, %r748, 0, %p122;
	add.s32 	%r754, %r780, %r967;
	mov.b32 	%r755, 2;
	// begin inline asm
	shfl.sync.down.b32 %r753, %r754, %r755, %r751, %r772;
	// end inline asm
	add.s32 	%r47, %r624, 2;
	setp.gt.s32 	%p123, %r47, %r751;
	selp.b32 	%r781, 0, %r753, %p123;
	add.s32 	%r759, %r754, %r781;
	mov.b32 	%r760, 4;
	// begin inline asm
	shfl.sync.down.b32 %r758, %r759, %r760, %r751, %r772;
	// end inline asm
	add.s32 	%r48, %r624, 4;
	setp.gt.s32 	%p124, %r48, %r751;
	selp.b32 	%r782, 0, %r758, %p124;
	add.s32 	%r764, %r759, %r782;
	mov.b32 	%r765, 8;
	// begin inline asm
	shfl.sync.down.b32 %r763, %r764, %r765, %r751, %r772;
	// end inline asm
	add.s32 	%r49, %r624, 8;
	setp.gt.s32 	%p125, %r49, %r751;
	selp.b32 	%r783, 0, %r763, %p125;
	add.s32 	%r769, %r764, %r783;
	mov.b32 	%r770, 16;
	// begin inline asm
	shfl.sync.down.b32 %r768, %r769, %r770, %r751, %r772;
	// end inline asm
	add.s32 	%r50, %r624, 16;
	setp.gt.s32 	%p126, %r50, %r751;
	selp.b32 	%r784, 0, %r768, %p126;
	add.s32 	%r971, %r769, %r784;
	add.s64 	%rd9, %rd1, 256;
	mov.b32 	%r969, 478;
$L__BB9_15:
	setp.ne.s32 	%p127, %r973, 101;
	mov.b32 	%r785, -1;
	vote.sync.all.pred 	%p128, %p127, %r785;
	not.pred 	%p129, %p128;
	@%p129 bra 	$L__BB9_20;
	shr.u32 	%r969, %r969, 1;
	mul.wide.s32 	%rd48, %r972, 8;
	add.s64 	%rd49, %rd9, %rd48;
	add.s64 	%rd47, %rd49, -256;
	// begin inline asm
	ld.relaxed.gpu.v2.u32 {%r973, %r974}, [%rd47];
	// end inline asm
	mov.u32 	%r975, %r969;
$L__BB9_17:
	setp.eq.s32 	%p133, %r973, 99;
	mov.b32 	%r793, -1;
	vote.sync.any.pred 	%p134, %p133, %r793;
	not.pred 	%p135, %p134;
	@%p135 bra 	$L__BB9_19;
	// begin inline asm
	nanosleep.u32 %r975;
	// end inline asm
	shr.u32 	%r975, %r975, 1;
	// begin inline asm
	ld.relaxed.gpu.v2.u32 {%r973, %r974}, [%rd47];
	// end inline asm
	bra.uni 	$L__BB9_17;
$L__BB9_19:
	setp.eq.s32 	%p136, %r973, 101;
	mov.b32 	%r819, -1;
	vote.sync.ballot.b32 	%r820, %p136, %r819;
	and.b32  	%r821, %r820, %r747;
	or.b32  	%r822, %r821, -2147483648;
	add.s32 	%r823, %r822, -1;
	not.b32 	%r824, %r822;
	and.b32  	%r825, %r824, %r823;
	popc.b32 	%r798, %r825;
	mov.b32 	%r797, 1;
	// begin inline asm
	shfl.sync.down.b32 %r795, %r974, %r797, %r798, %r819;
	// end inline asm
	setp.lt.s32 	%p138, %r624, %r798;
	selp.b32 	%r826, %r795, 0, %p138;
	add.s32 	%r801, %r826, %r974;
	mov.b32 	%r802, 2;
	// begin inline asm
	shfl.sync.down.b32 %r800, %r801, %r802, %r798, %r819;
	// end inline asm
	setp.gt.s32 	%p139, %r47, %r798;
	selp.b32 	%r827, 0, %r800, %p139;
	add.s32 	%r806, %r801, %r827;
	mov.b32 	%r807, 4;
	// begin inline asm
	shfl.sync.down.b32 %r805, %r806, %r807, %r798, %r819;
	// end inline asm
	setp.gt.s32 	%p140, %r48, %r798;
	selp.b32 	%r828, 0, %r805, %p140;
	add.s32 	%r811, %r806, %r828;
	mov.b32 	%r812, 8;
	// begin inline asm
	shfl.sync.down.b32 %r810, %r811, %r812, %r798, %r819;
	// end inline asm
	setp.gt.s32 	%p141, %r49, %r798;
	selp.b32 	%r829, 0, %r810, %p141;
	add.s32 	%r816, %r811, %r829;
	mov.b32 	%r817, 16;
	// begin inline asm
	shfl.sync.down.b32 %r815, %r816, %r817, %r798, %r819;
	// end inline asm
	setp.gt.s32 	%p142, %r50, %r798;
	selp.b32 	%r830, 0, %r815, %p142;
	add.s32 	%r831, %r830, %r971;
	add.s32 	%r971, %r831, %r816;
	add.s32 	%r972, %r972, -32;
	bra.uni 	$L__BB9_15;
$L__BB9_20:
	@%p116 bra 	$L__BB9_22;
	add.s32 	%r788, %r971, %r32;
	add.s64 	%rd46, %rd7, 256;
	mov.b32 	%r787, 101;
	// begin inline asm
	st.relaxed.gpu.v2.u32 [%rd46], {%r787, %r788};
	// end inline asm
	st.shared.u32 	[_ZZN3cub18CUB_300001_SM_10006detail4scan16DeviceScanKernelINS2_10policy_hubIiiimN4cuda3std3__44plusIvEEE10Policy1000EN6thrust24THRUST_300001_SM_1000_NS6detail15normal_iteratorINSD_10device_ptrIiEEEESI_NS0_13ScanTileStateIiLb1EEES9_NS0_8NullTypeEmiLb0ESL_EEvT0_T1_T2_iT3_T4_T5_E12temp_storage+4], %r971;
	st.shared.u32 	[_ZZN3cub18CUB_300001_SM_10006detail4scan16DeviceScanKernelINS2_10policy_hubIiiimN4cuda3std3__44plusIvEEE10Policy1000EN6thrust24THRUST_300001_SM_1000_NS6detail15normal_iteratorINSD_10device_ptrIiEEEESI_NS0_13ScanTileStateIiLb1EEES9_NS0_8NullTypeEmiLb0ESL_EEvT0_T1_T2_iT3_T4_T5_E12temp_storage+8], %r788;
$L__BB9_22:
	setp.ne.s32 	%p131, %r624, 0;
	mov.u32 	%r976, %r34;
	@%p131 bra 	$L__BB9_24;
	st.shared.u32 	[_ZZN3cub18CUB_300001_SM_10006detail4scan16DeviceScanKernelINS2_10policy_hubIiiimN4cuda3std3__44plusIvEEE10Policy1000EN6thrust24THRUST_300001_SM_1000_NS6detail15normal_iteratorINSD_10device_ptrIiEEEESI_NS0_13ScanTileStateIiLb1EEES9_NS0_8NullTypeEmiLb0ESL_EEvT0_T1_T2_iT3_T4_T5_E12temp_storage+84], %r971;
	mov.u32 	%r976, %r971;
$L__BB9_24:
	bar.sync 	0;
	setp.eq.s32 	%p132, %r2, 0;
	ld.shared.u32 	%r789, [_ZZN3cub18CUB_300001_SM_10006detail4scan16DeviceScanKernelINS2_10policy_hubIiiimN4cuda3std3__44plusIvEEE10Policy1000EN6thrust24THRUST_300001_SM_1000_NS6detail15normal_iteratorINSD_10device_ptrIiEEEESI_NS0_13ScanTileStateIiLb1EEES9_NS0_8NullTypeEmiLb0ESL_EEvT0_T1_T2_iT3_T4_T5_E12temp_storage+84];
	selp.b32 	%r790, 0, %r789, %p132;
	add.s32 	%r977, %r790, %r976;
$L__BB9_25:
	add.s32 	%r928, %r977, %r7;
	add.s32 	%r929, %r8, %r928;
	add.s32 	%r930, %r9, %r929;
	add.s32 	%r931, %r10, %r930;
	add.s32 	%r932, %r11, %r931;
	add.s32 	%r933, %r12, %r932;
	add.s32 	%r934, %r13, %r933;
	add.s32 	%r935, %r14, %r934;
	add.s32 	%r936, %r15, %r935;
	add.s32 	%r937, %r16, %r936;
	add.s32 	%r938, %r17, %r937;
	add.s32 	%r939, %r18, %r938;
	add.s32 	%r940, %r19, %r939;
	add.s32 	%r941, %r20, %r940;
	add.s32 	%r942, %r21, %r941;
	add.s32 	%r943, %r22, %r942;
	add.s32 	%r944, %r23, %r943;
	add.s32 	%r945, %r24, %r944;
	add.s32 	%r946, %r25, %r945;
	bar.sync 	0;
	st.shared.u32 	[%r6], %r928;
	st.shared.u32 	[%r6+4], %r929;
	st.shared.u32 	[%r6+8], %r930;
	st.shared.u32 	[%r6+12], %r931;
	st.shared.u32 	[%r6+16], %r932;
	st.shared.u32 	[%r6+20], %r933;
	st.shared.u32 	[%r6+24], %r934;
	st.shared.u32 	[%r6+28], %r935;
	st.shared.u32 	[%r6+32], %r936;
	st.shared.u32 	[%r6+36], %r937;
	st.shared.u32 	[%r6+40], %r938;
	st.shared.u32 	[%r6+44], %r939;
	st.shared.u32 	[%r6+48], %r940;
	st.shared.u32 	[%r6+52], %r941;
	st.shared.u32 	[%r6+56], %r942;
	st.shared.u32 	[%r6+60], %r943;
	st.shared.u32 	[%r6+64], %r944;
	st.shared.u32 	[%r6+68], %r945;
	st.shared.u32 	[%r6+72], %r946;
	bar.warp.sync 	-1;
	ld.shared.u32 	%r947, [%r5];
	ld.shared.u32 	%r948, [%r5+128];
	ld.shared.u32 	%r949, [%r5+256];
	ld.shared.u32 	%r950, [%r5+384];
	ld.shared.u32 	%r951, [%r5+512];
	ld.shared.u32 	%r952, [%r5+640];
	ld.shared.u32 	%r953, [%r5+768];
	ld.shared.u32 	%r954, [%r5+896];
	ld.shared.u32 	%r955, [%r5+1024];
	ld.shared.u32 	%r956, [%r5+1152];
	ld.shared.u32 	%r957, [%r5+1280];
	ld.shared.u32 	%r958, [%r5+1408];
	ld.shared.u32 	%r959, [%r5+1536];
	ld.shared.u32 	%r960, [%r5+1664];
	ld.shared.u32 	%r961, [%r5+1792];
	ld.shared.u32 	%r962, [%r5+1920];
	ld.shared.u32 	%r963, [%r5+2048];
	ld.shared.u32 	%r964, [%r5+2176];
	ld.shared.u32 	%r965, [%r5+2304];
	add.s64 	%rd54, %rd3, %rd39;
	st.global.u32 	[%rd54], %r947;
	st.global.u32 	[%rd54+128], %r948;
	st.global.u32 	[%rd54+256], %r949;
	st.global.u32 	[%rd54+384], %r950;
	st.global.u32 	[%rd54+512], %r951;
	st.global.u32 	[%rd54+640], %r952;
	st.global.u32 	[%rd54+768], %r953;
	st.global.u32 	[%rd54+896], %r954;
	st.global.u32 	[%rd54+1024], %r955;
	st.global.u32 	[%rd54+1152], %r956;
	st.global.u32 	[%rd54+1280], %r957;
	st.global.u32 	[%rd54+1408], %r958;
	st.global.u32 	[%rd54+1536], %r959;
	st.global.u32 	[%rd54+1664], %r960;
	st.global.u32 	[%rd54+1792], %r961;
	st.global.u32 	[%rd54+1920], %r962;
	st.global.u32 	[%rd54+2048], %r963;
	st.global.u32 	[%rd54+2176], %r964;
	st.global.u32 	[%rd54+2304], %r965;
	bra.uni 	$L__BB9_128;
$L__BB9_26:
	setp.eq.s64 	%p2, %rd5, 0;
	@%p2 bra 	$L__BB9_128;
	cvt.u32.u64 	%r72, %rd5;
	shl.b64 	%rd19, %rd4, 2;
	add.s64 	%rd20, %rd2, %rd19;
	mov.u32 	%r73, %tid.x;
	ld.global.u32 	%r996, [%rd20];
	and.b32  	%r202, %r73, 31;
	and.b32  	%r203, %r73, 992;
	mul.lo.s32 	%r204, %r203, 19;
	or.b32  	%r75, %r204, %r202;
	setp.ge.u32 	%p3, %r75, %r72;
	shl.b32 	%r205, %r75, 2;
	cvt.u64.u32 	%rd21, %r205;
	add.s64 	%rd11, %rd20, %rd21;
	mov.u32 	%r978, %r996;
	@%p3 bra 	$L__BB9_29;
	ld.global.u32 	%r978, [%rd11];
$L__BB9_29:
	add.s32 	%r206, %r75, 32;
	setp.ge.u32 	%p4, %r206, %r72;
	mov.u32 	%r979, %r996;
	@%p4 bra 	$L__BB9_31;
	ld.global.u32 	%r979, [%rd11+128];
$L__BB9_31:
	add.s32 	%r207, %r75, 64;
	setp.ge.u32 	%p5, %r207, %r72;
	mov.u32 	%r980, %r996;
	@%p5 bra 	$L__BB9_33;
	ld.global.u32 	%r980, [%rd11+256];
$L__BB9_33:
	add.s32 	%r208, %r75, 96;
	setp.ge.u32 	%p6, %r208, %r72;
	mov.u32 	%r981, %r996;
	@%p6 bra 	$L__BB9_35;
	ld.global.u32 	%r981, [%rd11+384];
$L__BB9_35:
	add.s32 	%r209, %r75, 128;
	setp.ge.u32 	%p7, %r209, %r72;
	mov.u32 	%r982, %r996;
	@%p7 bra 	$L__BB9_37;
	ld.global.u32 	%r982, [%rd11+512];
$L__BB9_37:
	add.s32 	%r210, %r75, 160;
	setp.ge.u32 	%p8, %r210, %r72;
	mov.u32 	%r983, %r996;
	@%p8 bra 	$L__BB9_39;
	ld.global.u32 	%r983, [%rd11+640];
$L__BB9_39:
	add.s32 	%r211, %r75, 192;
	setp.ge.u32 	%p9, %r211, %r72;
	mov.u32 	%r984, %r996;
	@%p9 bra 	$L__BB9_41;
	ld.global.u32 	%r984, [%rd11+768];
$L__BB9_41:
	add.s32 	%r212, %r75, 224;
	setp.ge.u32 	%p10, %r212, %r72;
	mov.u32 	%r985, %r996;
	@%p10 bra 	$L__BB9_43;
	ld.global.u32 	%r985, [%rd11+896];
$L__BB9_43:
	add.s32 	%r92, %r75, 256;
	setp.ge.u32 	%p11, %r92, %r72;
	mov.u32 	%r986, %r996;
	@%p11 bra 	$L__BB9_45;
	ld.global.u32 	%r986, [%rd11+1024];
$L__BB9_45:
	add.s32 	%r213, %r75, 288;
	setp.ge.u32 	%p12, %r213, %r72;
	mov.u32 	%r987, %r996;
	@%p12 bra 	$L__BB9_47;
	ld.global.u32 	%r987, [%rd11+1152];
$L__BB9_47:
	add.s32 	%r214, %r75, 320;
	setp.ge.u32 	%p13, %r214, %r72;
	mov.u32 	%r988, %r996;
	@%p13 bra 	$L__BB9_49;
	ld.global.u32 	%r988, [%rd11+1280];
$L__BB9_49:
	add.s32 	%r215, %r75, 352;
	setp.ge.u32 	%p14, %r215, %r72;
	mov.u32 	%r989, %r996;
	@%p14 bra 	$L__BB9_51;
	ld.global.u32 	%r989, [%rd11+1408];
$L__BB9_51:
	add.s32 	%r216, %r75, 384;
	setp.ge.u32 	%p15, %r216, %r72;
	mov.u32 	%r990, %r996;
	@%p15 bra 	$L__BB9_53;
	ld.global.u32 	%r990, [%rd11+1536];
$L__BB9_53:
	add.s32 	%r217, %r75, 416;
	setp.ge.u32 	%p16, %r217, %r72;
	mov.u32 	%r991, %r996;
	@%p16 bra 	$L__BB9_55;
	ld.global.u32 	%r991, [%rd11+1664];
$L__BB9_55:
	add.s32 	%r218, %r75, 448;
	setp.ge.u32 	%p17, %r218, %r72;
	mov.u32 	%r992, %r996;
	@%p17 bra 	$L__BB9_57;
	ld.global.u32 	%r992, [%rd11+1792];
$L__BB9_57:
	add.s32 	%r219, %r75, 480;
	setp.ge.u32 	%p18, %r219, %r72;
	mov.u32 	%r993, %r996;
	@%p18 bra 	$L__BB9_59;
	ld.global.u32 	%r993, [%rd11+1920];
$L__BB9_59:
	add.s32 	%r220, %r75, 512;
	setp.ge.u32 	%p19, %r220, %r72;
	mov.u32 	%r994, %r996;
	@%p19 bra 	$L__BB9_61;
	ld.global.u32 	%r994, [%rd11+2048];
$L__BB9_61:
	add.s32 	%r221, %r75, 544;
	setp.ge.u32 	%p20, %r221, %r72;
	mov.u32 	%r995, %r996;
	@%p20 bra 	$L__BB9_63;
	ld.global.u32 	%r995, [%rd11+2176];
$L__BB9_63:
	add.s32 	%r113, %r75, 576;
	setp.ge.u32 	%p21, %r113, %r72;
	@%p21 bra 	$L__BB9_65;
	ld.global.u32 	%r996, [%rd11+2304];
$L__BB9_65:
	// begin inline asm
	mov.u32 %r222, %laneid;
	// end inline asm
	shr.u32 	%r117, %r73, 5;
	mad.lo.s32 	%r223, %r117, 608, %r222;
	shl.b32 	%r224, %r223, 2;
	mov.u32 	%r225, _ZZN3cub18CUB_300001_SM_10006detail4scan16DeviceScanKernelINS2_10policy_hubIiiimN4cuda3std3__44plusIvEEE10Policy1000EN6thrust24THRUST_300001_SM_1000_NS6detail15normal_iteratorINSD_10device_ptrIiEEEESI_NS0_13ScanTileStateIiLb1EEES9_NS0_8NullTypeEmiLb0ESL_EEvT0_T1_T2_iT3_T4_T5_E12temp_storage;
	add.s32 	%r118, %r225, %r224;
	st.shared.u32 	[%r118], %r978;
	st.shared.u32 	[%r118+128], %r979;
	st.shared.u32 	[%r118+256], %r980;
	st.shared.u32 	[%r118+384], %r981;
	st.shared.u32 	[%r118+512], %r982;
	st.shared.u32 	[%r118+640], %r983;
	st.shared.u32 	[%r118+768], %r984;
	st.shared.u32 	[%r118+896], %r985;
	st.shared.u32 	[%r118+1024], %r986;
	st.shared.u32 	[%r118+1152], %r987;
	st.shared.u32 	[%r118+1280], %r988;
	st.shared.u32 	[%r118+1408], %r989;
	st.shared.u32 	[%r118+1536], %r990;
	st.shared.u32 	[%r118+1664], %r991;
	st.shared.u32 	[%r118+1792], %r992;
	st.shared.u32 	[%r118+1920], %r993;
	st.shared.u32 	[%r118+2048], %r994;
	st.shared.u32 	[%r118+2176], %r995;
	st.shared.u32 	[%r118+2304], %r996;
	bar.warp.sync 	-1;
	mad.lo.s32 	%r119, %r222, 72, %r118;
	ld.shared.u32 	%r120, [%r119];
	ld.shared.u32 	%r121, [%r119+4];
	ld.shared.u32 	%r122, [%r119+8];
	ld.shared.u32 	%r123, [%r119+12];
	ld.shared.u32 	%r124, [%r119+16];
	ld.shared.u32 	%r125, [%r119+20];
	ld.shared.u32 	%r126, [%r119+24];
	ld.shared.u32 	%r127, [%r119+28];
	ld.shared.u32 	%r128, [%r119+32];
	ld.shared.u32 	%r129, [%r119+36];
	ld.shared.u32 	%r130, [%r119+40];
	ld.shared.u32 	%r131, [%r119+44];
	ld.shared.u32 	%r132, [%r119+48];
	ld.shared.u32 	%r133, [%r119+52];
	ld.shared.u32 	%r134, [%r119+56];
	ld.shared.u32 	%r135, [%r119+60];
	ld.shared.u32 	%r136, [%r119+64];
	ld.shared.u32 	%r137, [%r119+68];
	ld.shared.u32 	%r138, [%r119+72];
	bar.sync 	0;
	setp.ne.s32 	%p22, %r1, 0;
	@%p22 bra 	$L__BB9_69;
	add.s32 	%r451, %r121, %r120;
	add.s32 	%r452, %r122, %r451;
	add.s32 	%r453, %r123, %r452;
	add.s32 	%r454, %r124, %r453;
	add.s32 	%r455, %r125, %r454;
	add.s32 	%r456, %r126, %r455;
	add.s32 	%r457, %r127, %r456;
	add.s32 	%r458, %r128, %r457;
	add.s32 	%r459, %r129, %r458;
	add.s32 	%r460, %r130, %r459;
	add.s32 	%r461, %r131, %r460;
	add.s32 	%r462, %r132, %r461;
	add.s32 	%r463, %r133, %r462;
	add.s32 	%r464, %r134, %r463;
	add.s32 	%r465, %r135, %r464;
	add.s32 	%r466, %r136, %r465;
	add.s32 	%r467, %r137, %r466;
	add.s32 	%r425, %r138, %r467;
	mov.b32 	%r423, 1;
	mov.b32 	%r448, 0;
	mov.b32 	%r450, -1;
	// begin inline asm
	{  .reg .s32 r0;  .reg .pred p;  shfl.sync.up.b32 r0|p, %r425, %r423, %r448, %r450;  @p add.s32 r0, r0, %r425;  mov.s32 %r421, r0;}
	// end inline asm
	mov.b32 	%r429, 2;
	// begin inline asm
	{  .reg .s32 r0;  .reg .pred p;  shfl.sync.up.b32 r0|p, %r421, %r429, %r448, %r450;  @p add.s32 r0, r0, %r421;  mov.s32 %r427, r0;}
	// end inline asm
	mov.b32 	%r435, 4;
	// begin inline asm
	{  .reg .s32 r0;  .reg .pred p;  shfl.sync.up.b32 r0|p, %r427, %r435, %r448, %r450;  @p add.s32 r0, r0, %r427;  mov.s32 %r433, r0;}
	// end inline asm
	mov.b32 	%r441, 8;
	// begin inline asm
	{  .reg .s32 r0;  .reg .pred p;  shfl.sync.up.b32 r0|p, %r433, %r441, %r448, %r450;  @p add.s32 r0, r0, %r433;  mov.s32 %r439, r0;}
	// end inline asm
	mov.b32 	%r447, 16;
	// begin inline asm
	{  .reg .s32 r0;  .reg .pred p;  shfl.sync.up.b32 r0|p, %r439, %r447, %r448, %r450;  @p add.s32 r0, r0, %r439;  mov.s32 %r445, r0;}
	// end inline asm
	setp.ne.s32 	%p65, %r222, 31;
	@%p65 bra 	$L__BB9_68;
	shl.b32 	%r468, %r117, 2;
	mov.u32 	%r469, _ZZN3cub18CUB_300001_SM_10006detail4scan16DeviceScanKernelINS2_10policy_hubIiiimN4cuda3std3__44plusIvEEE10Policy1000EN6thrust24THRUST_300001_SM_1000_NS6detail15normal_iteratorINSD_10device_ptrIiEEEESI_NS0_13ScanTileStateIiLb1EEES9_NS0_8NullTypeEmiLb0ESL_EEvT0_T1_T2_iT3_T4_T5_E12temp_storage;
	add.s32 	%r470, %r469, %r468;
	st.shared.u32 	[%r470+16], %r445;
$L__BB9_68:
	sub.s32 	%r471, %r445, %r425;
	bar.sync 	0;
	ld.shared.v4.u32 	{%r472, %r473, %r474, %r475}, [_ZZN3cub18CUB_300001_SM_10006detail4scan16DeviceScanKernelINS2_10policy_hubIiiimN4cuda3std3__44plusIvEEE10Policy1000EN6thrust24THRUST_300001_SM_1000_NS6detail15normal_iteratorINSD_10device_ptrIiEEEESI_NS0_13ScanTileStateIiLb1EEES9_NS0_8NullTypeEmiLb0ESL_EEvT0_T1_T2_iT3_T4_T5_E12temp_storage+16];
	add.s32 	%r476, %r473, %r472;
	setp.eq.s32 	%p66, %r117, 2;
	selp.b32 	%r477, %r476, %r472, %p66;
	add.s32 	%r478, %r476, %r474;
	setp.eq.s32 	%p67, %r117, 3;
	selp.b32 	%r479, %r478, %r477, %p67;
	add.s32 	%r480, %r478, %r475;
	setp.eq.s32 	%p68, %r117, 4;
	selp.b32 	%r481, %r480, %r479, %p68;
	ld.shared.v4.u32 	{%r482, %r483, %r484, %r485}, [_ZZN3cub18CUB_300001_SM_10006detail4scan16DeviceScanKernelINS2_10policy_hubIiiimN4cuda3std3__44plusIvEEE10Policy1000EN6thrust24THRUST_300001_SM_1000_NS6detail15normal_iteratorINSD_10device_ptrIiEEEESI_NS0_13ScanTileStateIiLb1EEES9_NS0_8NullTypeEmiLb0ESL_EEvT0_T1_T2_iT3_T4_T5_E12temp_storage+32];
	add.s32 	%r486, %r480, %r482;
	setp.eq.s32 	%p69, %r117, 5;
	selp.b32 	%r487, %r486, %r481, %p69;
	add.s32 	%r488, %r486, %r483;
	setp.eq.s32 	%p70, %r117, 6;
	selp.b32 	%r489, %r488, %r487, %p70;
	add.s32 	%r490, %r488, %r484;
	setp.eq.s32 	%p71, %r117, 7;
	selp.b32 	%r491, %r490, %r489, %p71;
	add.s32 	%r492, %r490, %r485;
	setp.eq.s32 	%p72, %r117, 8;
	selp.b32 	%r493, %r492, %r491, %p72;
	ld.shared.v4.u32 	{%r494, %r495, %r496, %r497}, [_ZZN3cub18CUB_300001_SM_10006detail4scan16DeviceScanKernelINS2_10policy_hubIiiimN4cuda3std3__44plusIvEEE10Policy1000EN6thrust24THRUST_300001_SM_1000_NS6detail15normal_iteratorINSD_10device_ptrIiEEEESI_NS0_13ScanTileStateIiLb1EEES9_NS0_8NullTypeEmiLb0ESL_EEvT0_T1_T2_iT3_T4_T5_E12temp_storage+48];
	add.s32 	%r498, %r492, %r494;
	setp.eq.s32 	%p73, %r117, 9;
	selp.b32 	%r499, %r498, %r493, %p73;
	add.s32 	%r500, %r498, %r495;
	setp.eq.s32 	%p74, %r117, 10;
	selp.b32 	%r501, %r500, %r499, %p74;
	add.s32 	%r502, %r500, %r496;
	setp.eq.s32 	%p75, %r117, 11;
	selp.b32 	%r503, %r502, %r501, %p75;
	add.s32 	%r504, %r502, %r497;
	setp.eq.s32 	%p76, %r117, 12;
	selp.b32 	%r505, %r504, %r503, %p76;
	setp.lt.u32 	%p77, %r73, 32;
	setp.eq.s32 	%p78, %r222, 0;
	selp.b32 	%r506, 0, %r471, %p78;
	add.s32 	%r507, %r505, %r506;
	selp.b32 	%r508, %r471, %r507, %p77;
	setp.eq.s32 	%p79, %r73, 0;
	selp.b32 	%r1008, 0, %r508, %p79;
	bra.uni 	$L__BB9_88;
$L__BB9_69:
	add.s32 	%r256, %r121, %r120;
	add.s32 	%r257, %r122, %r256;
	add.s32 	%r258, %r123, %r257;
	add.s32 	%r259, %r124, %r258;
	add.s32 	%r260, %r125, %r259;
	add.s32 	%r261, %r126, %r260;
	add.s32 	%r262, %r127, %r261;
	add.s32 	%r263, %r128, %r262;
	add.s32 	%r264, %r129, %r263;
	add.s32 	%r265, %r130, %r264;
	add.s32 	%r266, %r131, %r265;
	add.s32 	%r267, %r132, %r266;
	add.s32 	%r268, %r133, %r267;
	add.s32 	%r269, %r134, %r268;
	add.s32 	%r270, %r135, %r269;
	add.s32 	%r271, %r136, %r270;
	add.s32 	%r272, %r137, %r271;
	add.s32 	%r230, %r138, %r272;
	mov.b32 	%r228, 1;
	mov.b32 	%r253, 0;
	mov.b32 	%r255, -1;
	// begin inline asm
	{  .reg .s32 r0;  .reg .pred p;  shfl.sync.up.b32 r0|p, %r230, %r228, %r253, %r255;  @p add.s32 r0, r0, %r230;  mov.s32 %r226, r0;}
	// end inline asm
	mov.b32 	%r234, 2;
	// begin inline asm
	{  .reg .s32 r0;  .reg .pred p;  shfl.sync.up.b32 r0|p, %r226, %r234, %r253, %r255;  @p add.s32 r0, r0, %r226;  mov.s32 %r232, r0;}
	// end inline asm
	mov.b32 	%r240, 4;
	// begin inline asm
	{  .reg .s32 r0;  .reg .pred p;  shfl.sync.up.b32 r0|p, %r232, %r240, %r253, %r255;  @p add.s32 r0, r0, %r232;  mov.s32 %r238, r0;}
	// end inline asm
	mov.b32 	%r246, 8;
	// begin inline asm
	{  .reg .s32 r0;  .reg .pred p;  shfl.sync.up.b32 r0|p, %r238, %r246, %r253, %r255;  @p add.s32 r0, r0, %r238;  mov.s32 %r244, r0;}
	// end inline asm
	mov.b32 	%r252, 16;
	// begin inline asm
	{  .reg .s32 r0;  .reg .pred p;  shfl.sync.up.b32 r0|p, %r244, %r252, %r253, %r255;  @p add.s32 r0, r0, %r244;  mov.s32 %r250, r0;}
	// end inline asm
	setp.ne.s32 	%p23, %r222, 31;
	@%p23 bra 	$L__BB9_71;
	shl.b32 	%r273, %r117, 2;
	mov.u32 	%r274, _ZZN3cub18CUB_300001_SM_10006detail4scan16DeviceScanKernelINS2_10policy_hubIiiimN4cuda3std3__44plusIvEEE10Policy1000EN6thrust24THRUST_300001_SM_1000_NS6detail15normal_iteratorINSD_10device_ptrIiEEEESI_NS0_13ScanTileStateIiLb1EEES9_NS0_8NullTypeEmiLb0ESL_EEvT0_T1_T2_iT3_T4_T5_E12temp_storage;
	add.s32 	%r275, %r274, %r273;
	st.shared.u32 	[%r275+16], %r250;
$L__BB9_71:
	sub.s32 	%r276, %r250, %r230;
	bar.sync 	0;
	ld.shared.v4.u32 	{%r277, %r278, %r279, %r280}, [_ZZN3cub18CUB_300001_SM_10006detail4scan16DeviceScanKernelINS2_10policy_hubIiiimN4cuda3std3__44plusIvEEE10Policy1000EN6thrust24THRUST_300001_SM_1000_NS6detail15normal_iteratorINSD_10device_ptrIiEEEESI_NS0_13ScanTileStateIiLb1EEES9_NS0_8NullTypeEmiLb0ESL_EEvT0_T1_T2_iT3_T4_T5_E12temp_storage+16];
	add.s32 	%r281, %r278, %r277;
	setp.eq.s32 	%p24, %r117, 2;
	selp.b32 	%r282, %r281, %r277, %p24;
	add.s32 	%r283, %r281, %r279;
	setp.eq.s32 	%p25, %r117, 3;
	selp.b32 	%r284, %r283, %r282, %p25;
	add.s32 	%r285, %r283, %r280;
	setp.eq.s32 	%p26, %r117, 4;
	selp.b32 	%r286, %r285, %r284, %p26;
	ld.shared.v4.u32 	{%r287, %r288, %r289, %r290}, [_ZZN3cub18CUB_300001_SM_10006detail4scan16DeviceScanKernelINS2_10policy_hubIiiimN4cuda3std3__44plusIvEEE10Policy1000EN6thrust24THRUST_300001_SM_1000_NS6detail15normal_iteratorINSD_10device_ptrIiEEEESI_NS0_13ScanTileStateIiLb1EEES9_NS0_8NullTypeEmiLb0ESL_EEvT0_T1_T2_iT3_T4_T5_E12temp_storage+32];
	add.s32 	%r291, %r285, %r287;
	setp.eq.s32 	%p27, %r117, 5;
	selp.b32 	%r292, %r291, %r286, %p27;
	add.s32 	%r293, %r291, %r288;
	setp.eq.s32 	%p28, %r117, 6;
	selp.b32 	%r294, %r293, %r292, %p28;
	add.s32 	%r295, %r293, %r289;
	setp.eq.s32 	%p29, %r117, 7;
	selp.b32 	%r296, %r295, %r294, %p29;
	add.s32 	%r297, %r295, %r290;
	setp.eq.s32 	%p30, %r117, 8;
	selp.b32 	%r298, %r297, %r296, %p30;
	ld.shared.v4.u32 	{%r299, %r300, %r301, %r302}, [_ZZN3cub18CUB_300001_SM_10006detail4scan16DeviceScanKernelINS2_10policy_hubIiiimN4cuda3std3__44plusIvEEE10Policy1000EN6thrust24THRUST_300001_SM_1000_NS6detail15normal_iteratorINSD_10device_ptrIiEEEESI_NS0_13ScanTileStateIiLb1EEES9_NS0_8NullTypeEmiLb0ESL_EEvT0_T1_T2_iT3_T4_T5_E12temp_storage+48];
	add.s32 	%r303, %r297, %r299;
	setp.eq.s32 	%p31, %r117, 9;
	selp.b32 	%r304, %r303, %r298, %p31;
	add.s32 	%r305, %r303, %r300;
	setp.eq.s32 	%p32, %r117, 10;
	selp.b32 	%r306, %r305, %r304, %p32;
	add.s32 	%r307, %r305, %r301;
	setp.eq.s32 	%p33, %r117, 11;
	selp.b32 	%r308, %r307, %r306, %p33;
	add.s32 	%r309, %r307, %r302;
	setp.eq.s32 	%p34, %r117, 12;
	selp.b32 	%r310, %r309, %r308, %p34;
	ld.shared.u32 	%r311, [_ZZN3cub18CUB_300001_SM_10006detail4scan16DeviceScanKernelINS2_10policy_hubIiiimN4cuda3std3__44plusIvEEE10Policy1000EN6thrust24THRUST_300001_SM_1000_NS6detail15normal_iteratorINSD_10device_ptrIiEEEESI_NS0_13ScanTileStateIiLb1EEES9_NS0_8NullTypeEmiLb0ESL_EEvT0_T1_T2_iT3_T4_T5_E12temp_storage+64];
	add.s32 	%r144, %r309, %r311;
	setp.gt.u32 	%p35, %r73, 31;
	setp.lt.u32 	%p36, %r73, 32;
	setp.eq.s32 	%p37, %r222, 0;
	selp.b32 	%r312, 0, %r276, %p37;
	add.s32 	%r1007, %r310, %r312;
	selp.b32 	%r146, %r276, %r1007, %p36;
	@%p35 bra 	$L__BB9_87;
	setp.ne.s32 	%p38, %r73, 0;
	mul.wide.s32 	%rd22, %r1, 8;
	add.s64 	%rd12, %rd1, %rd22;
	@%p38 bra 	$L__BB9_74;
	st.shared.u32 	[_ZZN3cub18CUB_300001_SM_10006detail4scan16DeviceScanKernelINS2_10policy_hubIiiimN4cuda3std3__44plusIvEEE10Policy1000EN6thrust24THRUST_300001_SM_1000_NS6detail15normal_iteratorINSD_10device_ptrIiEEEESI_NS0_13ScanTileStateIiLb1EEES9_NS0_8NullTypeEmiLb0ESL_EEvT0_T1_T2_iT3_T4_T5_E12temp_storage+12], %r144;
	add.s64 	%rd23, %rd12, 256;
	mov.b32 	%r313, 100;
	// begin inline asm
	st.relaxed.gpu.v2.u32 [%rd23], {%r313, %r144};
	// end inline asm
$L__BB9_74:
	not.b32 	%r319, %r73;
	add.s32 	%r1003, %r1, %r319;
	mov.b32 	%r315, 550;
	// begin inline asm
	nanosleep.u32 %r315;
	// end inline asm
	mul.wide.s32 	%rd25, %r1003, 8;
	add.s64 	%rd26, %rd1, %rd25;
	add.s64 	%rd24, %rd26, 256;
	// begin inline asm
	ld.relaxed.gpu.v2.u32 {%r1004, %r998}, [%rd24];
	// end inline asm
	mov.b32 	%r999, 478;
$L__BB9_75:
	setp.eq.s32 	%p39, %r1004, 99;
	mov.b32 	%r320, -1;
	vote.sync.any.pred 	%p40, %p39, %r320;
	not.pred 	%p41, %p40;
	@%p41 bra 	$L__BB9_77;
	// begin inline asm
	nanosleep.u32 %r999;
	// end inline asm
	shr.u32 	%r999, %r999, 1;
	// begin inline asm
	ld.relaxed.gpu.v2.u32 {%r1004, %r998}, [%rd24];
	// end inline asm
	bra.uni 	$L__BB9_75;
$L__BB9_77:
	setp.eq.s32 	%p42, %r1004, 101;
	mov.b32 	%r347, -1;
	vote.sync.ballot.b32 	%r349, %p42, %r347;
	// begin inline asm
	mov.u32 %r322, %lanemask_ge;
	// end inline asm
	and.b32  	%r350, %r349, %r322;
	or.b32  	%r351, %r350, -2147483648;
	add.s32 	%r352, %r351, -1;
	not.b32 	%r353, %r351;
	and.b32  	%r354, %r353, %r352;
	popc.b32 	%r326, %r354;
	mov.b32 	%r325, 1;
	// begin inline asm
	shfl.sync.down.b32 %r323, %r998, %r325, %r326, %r347;
	// end inline asm
	setp.lt.s32 	%p44, %r222, %r326;
	selp.b32 	%r355, %r323, 0, %p44;
	add.s32 	%r329, %r355, %r998;
	mov.b32 	%r330, 2;
	// begin inline asm
	shfl.sync.down.b32 %r328, %r329, %r330, %r326, %r347;
	// end inline asm
	add.s32 	%r356, %r222, 2;
	setp.gt.s32 	%p45, %r356, %r326;
	selp.b32 	%r357, 0, %r328, %p45;
	add.s32 	%r334, %r329, %r357;
	mov.b32 	%r335, 4;
	// begin inline asm
	shfl.sync.down.b32 %r333, %r334, %r335, %r326, %r347;
	// end inline asm
	add.s32 	%r358, %r222, 4;
	setp.gt.s32 	%p46, %r358, %r326;
	selp.b32 	%r359, 0, %r333, %p46;
	add.s32 	%r339, %r334, %r359;
	mov.b32 	%r340, 8;
	// begin inline asm
	shfl.sync.down.b32 %r338, %r339, %r340, %r326, %r347;
	// end inline asm
	add.s32 	%r360, %r222, 8;
	setp.gt.s32 	%p47, %r360, %r326;
	selp.b32 	%r361, 0, %r338, %p47;
	add.s32 	%r344, %r339, %r361;
	mov.b32 	%r345, 16;
	// begin inline asm
	shfl.sync.down.b32 %r343, %r344, %r345, %r326, %r347;
	// end inline asm
	add.s32 	%r362, %r222, 16;
	setp.gt.s32 	%p48, %r362, %r326;
	selp.b32 	%r363, 0, %r343, %p48;
	add.s32 	%r1000, %r344, %r363;
	add.s64 	%rd13, %rd1, 256;
	mov.b32 	%r1001, 478;
$L__BB9_78:
	setp.ne.s32 	%p49, %r1004, 101;
	mov.b32 	%r364, -1;
	vote.sync.all.pred 	%p50, %p49, %r364;
	not.pred 	%p51, %p50;
	@%p51 bra 	$L__BB9_83;
	shr.u32 	%r1001, %r1001, 1;
	mul.wide.s32 	%rd29, %r1003, 8;
	add.s64 	%rd30, %rd13, %rd29;
	add.s64 	%rd28, %rd30, -256;
	// begin inline asm
	ld.relaxed.gpu.v2.u32 {%r1004, %r1005}, [%rd28];
	// end inline asm
	mov.u32 	%r1006, %r1001;
$L__BB9_80:
	setp.eq.s32 	%p55, %r1004, 99;
	mov.b32 	%r372, -1;
	vote.sync.any.pred 	%p56, %p55, %r372;
	not.pred 	%p57, %p56;
	@%p57 bra 	$L__BB9_82;
	// begin inline asm
	nanosleep.u32 %r1006;
	// end inline asm
	shr.u32 	%r1006, %r1006, 1;
	// begin inline asm
	ld.relaxed.gpu.v2.u32 {%r1004, %r1005}, [%rd28];
	// end inline asm
	bra.uni 	$L__BB9_80;
$L__BB9_82:
	setp.eq.s32 	%p58, %r1004, 101;
	mov.b32 	%r398, -1;
	vote.sync.ballot.b32 	%r399, %p58, %r398;
	and.b32  	%r400, %r399, %r322;
	or.b32  	%r401, %r400, -2147483648;
	add.s32 	%r402, %r401, -1;
	not.b32 	%r403, %r401;
	and.b32  	%r404, %r403, %r402;
	popc.b32 	%r377, %r404;
	mov.b32 	%r376, 1;
	// begin inline asm
	shfl.sync.down.b32 %r374, %r1005, %r376, %r377, %r398;
	// end inline asm
	setp.lt.s32 	%p60, %r222, %r377;
	selp.b32 	%r405, %r374, 0, %p60;
	add.s32 	%r380, %r405, %r1005;
	mov.b32 	%r381, 2;
	// begin inline asm
	shfl.sync.down.b32 %r379, %r380, %r381, %r377, %r398;
	// end inline asm
	add.s32 	%r406, %r222, 2;
	setp.gt.s32 	%p61, %r406, %r377;
	selp.b32 	%r407, 0, %r379, %p61;
	add.s32 	%r385, %r380, %r407;
	mov.b32 	%r386, 4;
	// begin inline asm
	shfl.sync.down.b32 %r384, %r385, %r386, %r377, %r398;
	// end inline asm
	add.s32 	%r408, %r222, 4;
	setp.gt.s32 	%p62, %r408, %r377;
	selp.b32 	%r409, 0, %r384, %p62;
	add.s32 	%r390, %r385, %r409;
	mov.b32 	%r391, 8;
	// begin inline asm
	shfl.sync.down.b32 %r389, %r390, %r391, %r377, %r398;
	// end inline asm
	add.s32 	%r410, %r222, 8;
	setp.gt.s32 	%p63, %r410, %r377;
	selp.b32 	%r411, 0, %r389, %p63;
	add.s32 	%r395, %r390, %r411;
	mov.b32 	%r396, 16;
	// begin inline asm
	shfl.sync.down.b32 %r394, %r395, %r396, %r377, %r398;
	// end inline asm
	add.s32 	%r412, %r222, 16;
	setp.gt.s32 	%p64, %r412, %r377;
	selp.b32 	%r413, 0, %r394, %p64;
	add.s32 	%r414, %r413, %r1000;
	add.s32 	%r1000, %r414, %r395;
	add.s32 	%r1003, %r1003, -32;
	bra.uni 	$L__BB9_78;
$L__BB9_83:
	@%p38 bra 	$L__BB9_85;
	add.s32 	%r367, %r1000, %r144;
	add.s64 	%rd27, %rd12, 256;
	mov.b32 	%r366, 101;
	// begin inline asm
	st.relaxed.gpu.v2.u32 [%rd27], {%r366, %r367};
	// end inline asm
	st.shared.u32 	[_ZZN3cub18CUB_300001_SM_10006detail4scan16DeviceScanKernelINS2_10policy_hubIiiimN4cuda3std3__44plusIvEEE10Policy1000EN6thrust24THRUST_300001_SM_1000_NS6detail15normal_iteratorINSD_10device_ptrIiEEEESI_NS0_13ScanTileStateIiLb1EEES9_NS0_8NullTypeEmiLb0ESL_EEvT0_T1_T2_iT3_T4_T5_E12temp_storage+4], %r1000;
	st.shared.u32 	[_ZZN3cub18CUB_300001_SM_10006detail4scan16DeviceScanKernelINS2_10policy_hubIiiimN4cuda3std3__44plusIvEEE10Policy1000EN6thrust24THRUST_300001_SM_1000_NS6detail15normal_iteratorINSD_10device_ptrIiEEEESI_NS0_13ScanTileStateIiLb1EEES9_NS0_8NullTypeEmiLb0ESL_EEvT0_T1_T2_iT3_T4_T5_E12temp_storage+8], %r367;
$L__BB9_85:
	setp.ne.s32 	%p53, %r222, 0;
	mov.u32 	%r1007, %r146;
	@%p53 bra 	$L__BB9_87;
	st.shared.u32 	[_ZZN3cub18CUB_300001_SM_10006detail4scan16DeviceScanKernelINS2_10policy_hubIiiimN4cuda3std3__44plusIvEEE10Policy1000EN6thrust24THRUST_300001_SM_1000_NS6detail15normal_iteratorINSD_10device_ptrIiEEEESI_NS0_13ScanTileStateIiLb1EEES9_NS0_8NullTypeEmiLb0ESL_EEvT0_T1_T2_iT3_T4_T5_E12temp_storage+84], %r1000;
	mov.u32 	%r1007, %r1000;
$L__BB9_87:
	bar.sync 	0;
	setp.eq.s32 	%p54, %r73, 0;
	ld.shared.u32 	%r368, [_ZZN3cub18CUB_300001_SM_10006detail4scan16DeviceScanKernelINS2_10policy_hubIiiimN4cuda3std3__44plusIvEEE10Policy1000EN6thrust24THRUST_300001_SM_1000_NS6detail15normal_iteratorINSD_10device_ptrIiEEEESI_NS0_13ScanTileStateIiLb1EEES9_NS0_8NullTypeEmiLb0ESL_EEvT0_T1_T2_iT3_T4_T5_E12temp_storage+84];
	selp.b32 	%r369, 0, %r368, %p54;
	add.s32 	%r1008, %r369, %r1007;
$L__BB9_88:
	add.s32 	%r509, %r1008, %r120;
	add.s32 	%r510, %r121, %r509;
	add.s32 	%r511, %r122, %r510;
	add.s32 	%r512, %r123, %r511;
	add.s32 	%r513, %r124, %r512;
	add.s32 	%r514, %r125, %r513;
	add.s32 	%r515, %r126, %r514;
	add.s32 	%r516, %r127, %r515;
	add.s32 	%r517, %r128, %r516;
	add.s32 	%r518, %r129, %r517;
	add.s32 	%r519, %r130, %r518;
	add.s32 	%r520, %r131, %r519;
	add.s32 	%r521, %r132, %r520;
	add.s32 	%r522, %r133, %r521;
	add.s32 	%r523, %r134, %r522;
	add.s32 	%r524, %r135, %r523;
	add.s32 	%r525, %r136, %r524;
	add.s32 	%r526, %r137, %r525;
	add.s32 	%r527, %r138, %r526;
	bar.sync 	0;
	st.shared.u32 	[%r119], %r509;
	st.shared.u32 	[%r119+4], %r510;
	st.shared.u32 	[%r119+8], %r511;
	st.shared.u32 	[%r119+12], %r512;
	st.shared.u32 	[%r119+16], %r513;
	st.shared.u32 	[%r119+20], %r514;
	st.shared.u32 	[%r119+24], %r515;
	st.shared.u32 	[%r119+28], %r516;
	st.shared.u32 	[%r119+32], %r517;
	st.shared.u32 	[%r119+36], %r518;
	st.shared.u32 	[%r119+40], %r519;
	st.shared.u32 	[%r119+44], %r520;
	st.shared.u32 	[%r119+48], %r521;
	st.shared.u32 	[%r119+52], %r522;
	st.shared.u32 	[%r119+56], %r523;
	st.shared.u32 	[%r119+60], %r524;
	st.shared.u32 	[%r119+64], %r525;
	st.shared.u32 	[%r119+68], %r526;
	st.shared.u32 	[%r119+72], %r527;
	bar.warp.sync 	-1;
	ld.shared.u32 	%r180, [%r118];
	ld.shared.u32 	%r181, [%r118+128];
	ld.shared.u32 	%r182, [%r118+256];
	ld.shared.u32 	%r183, [%r118+384];
	ld.shared.u32 	%r184, [%r118+512];
	ld.shared.u32 	%r185, [%r118+640];
	ld.shared.u32 	%r186, [%r118+768];
	ld.shared.u32 	%r187, [%r118+896];
	ld.shared.u32 	%r188, [%r118+1024];
	ld.shared.u32 	%r189, [%r118+1152];
	ld.shared.u32 	%r190, [%r118+1280];
	ld.shared.u32 	%r191, [%r118+1408];
	ld.shared.u32 	%r192, [%r118+1536];
	ld.shared.u32 	%r193, [%r118+1664];
	ld.shared.u32 	%r194, [%r118+1792];
	ld.shared.u32 	%r195, [%r118+1920];
	ld.shared.u32 	%r196, [%r118+2048];
	ld.shared.u32 	%r197, [%r118+2176];
	ld.shared.u32 	%r198, [%r118+2304];
	setp.ne.s32 	%p80, %r73, 0;
	@%p80 bra 	$L__BB9_90;
	st.volatile.shared.u32 	[_ZZN3cub18CUB_300001_SM_10006detail4scan16DeviceScanKernelINS2_10policy_hubIiiimN4cuda3std3__44plusIvEEE10Policy1000EN6thrust24THRUST_300001_SM_1000_NS6detail15normal_iteratorINSD_10device_ptrIiEEEESI_NS0_13ScanTileStateIiLb1EEES9_NS0_8NullTypeEmiLb0ESL_EEvT0_T1_T2_iT3_T4_T5_E12temp_storage+31616], %r72;
$L__BB9_90:
	bar.sync 	0;
	ld.volatile.shared.u32 	%r199, [_ZZN3cub18CUB_300001_SM_10006detail4scan16DeviceScanKernelINS2_10policy_hubIiiimN4cuda3std3__44plusIvEEE10Policy1000EN6thrust24THRUST_300001_SM_1000_NS6detail15normal_iteratorINSD_10device_ptrIiEEEESI_NS0_13ScanTileStateIiLb1EEES9_NS0_8NullTypeEmiLb0ESL_EEvT0_T1_T2_iT3_T4_T5_E12temp_storage+31616];
	cvt.u64.u32 	%rd35, %r75;
	add.s64 	%rd36, %rd4, %rd35;
	setp.ge.s32 	%p81, %r75, %r199;
	shl.b64 	%rd37, %rd36, 2;
	add.s64 	%rd15, %rd3, %rd37;
	@%p81 bra 	$L__BB9_92;
	st.global.u32 	[%rd15], %r180;
$L__BB9_92:
	mov.u32 	%r528, %tid.x;
	and.b32  	%r529, %r528, 992;
	mul.lo.s32 	%r530, %r529, 19;
	and.b32  	%r531, %r528, 31;
	or.b32  	%r532, %r530, %r531;
	add.s32 	%r533, %r532, 32;
	setp.ge.s32 	%p82, %r533, %r199;
	@%p82 bra 	$L__BB9_94;
	st.global.u32 	[%rd15+128], %r181;
$L__BB9_94:
	add.s32 	%r539, %r532, 64;
	setp.ge.s32 	%p83, %r539, %r199;
	@%p83 bra 	$L__BB9_96;
	st.global.u32 	[%rd15+256], %r182;
$L__BB9_96:
	add.s32 	%r545, %r532, 96;
	setp.ge.s32 	%p84, %r545, %r199;
	@%p84 bra 	$L__BB9_98;
	st.global.u32 	[%rd15+384], %r183;
$L__BB9_98:
	add.s32 	%r551, %r532, 128;
	setp.ge.s32 	%p85, %r551, %r199;
	@%p85 bra 	$L__BB9_100;
	st.global.u32 	[%rd15+512], %r184;
$L__BB9_100:
	add.s32 	%r557, %r532, 160;
	setp.ge.s32 	%p86, %r557, %r199;
	@%p86 bra 	$L__BB9_102;
	st.global.u32 	[%rd15+640], %r185;
$L__BB9_102:
	add.s32 	%r563, %r532, 192;
	setp.ge.s32 	%p87, %r563, %r199;
	@%p87 bra 	$L__BB9_104;
	st.global.u32 	[%rd15+768], %r186;
$L__BB9_104:
	add.s32 	%r569, %r532, 224;
	setp.ge.s32 	%p88, %r569, %r199;
	@%p88 bra 	$L__BB9_106;
	st.global.u32 	[%rd15+896], %r187;
$L__BB9_106:
	setp.ge.s32 	%p89, %r92, %r199;
	@%p89 bra 	$L__BB9_108;
	st.global.u32 	[%rd15+1024], %r188;
$L__BB9_108:
	add.s32 	%r575, %r532, 288;
	setp.ge.s32 	%p90, %r575, %r199;
	@%p90 bra 	$L__BB9_110;
	st.global.u32 	[%rd15+1152], %r189;
$L__BB9_110:
	add.s32 	%r581, %r532, 320;
	setp.ge.s32 	%p91, %r581, %r199;
	@%p91 bra 	$L__BB9_112;
	st.global.u32 	[%rd15+1280], %r190;
$L__BB9_112:
	add.s32 	%r587, %r532, 352;
	setp.ge.s32 	%p92, %r587, %r199;
	@%p92 bra 	$L__BB9_114;
	st.global.u32 	[%rd15+1408], %r191;
$L__BB9_114:
	add.s32 	%r593, %r532, 384;
	setp.ge.s32 	%p93, %r593, %r199;
	@%p93 bra 	$L__BB9_116;
	st.global.u32 	[%rd15+1536], %r192;
$L__BB9_116:
	add.s32 	%r599, %r532, 416;
	setp.ge.s32 	%p94, %r599, %r199;
	@%p94 bra 	$L__BB9_118;
	st.global.u32 	[%rd15+1664], %r193;
$L__BB9_118:
	add.s32 	%r605, %r532, 448;
	setp.ge.s32 	%p95, %r605, %r199;
	@%p95 bra 	$L__BB9_120;
	st.global.u32 	[%rd15+1792], %r194;
$L__BB9_120:
	add.s32 	%r611, %r532, 480;
	setp.ge.s32 	%p96, %r611, %r199;
	@%p96 bra 	$L__BB9_122;
	st.global.u32 	[%rd15+1920], %r195;
$L__BB9_122:
	add.s32 	%r617, %r532, 512;
	setp.ge.s32 	%p97, %r617, %r199;
	@%p97 bra 	$L__BB9_124;
	st.global.u32 	[%rd15+2048], %r196;
$L__BB9_124:
	add.s32 	%r623, %r532, 544;
	setp.ge.s32 	%p98, %r623, %r199;
	@%p98 bra 	$L__BB9_126;
	st.global.u32 	[%rd15+2176], %r197;
$L__BB9_126:
	setp.ge.s32 	%p99, %r113, %r199;
	@%p99 bra 	$L__BB9_128;
	st.global.u32 	[%rd15+2304], %r198;
$L__BB9_128:
	ret;

}
	// .globl	_ZN3cub18CUB_300001_SM_10006detail10radix_sort31DeviceRadixSortSingleTileKernelINS1_5radix10policy_hubIffyE10Policy1000ELNS0_9SortOrderE0EffyNS1_21identity_decomposer_tEEEvPKT1_PSA_PKT2_PSE_T3_iiT4_
.visible .entry _ZN3cub18CUB_300001_SM_10006detail10radix_sort31DeviceRadixSortSingleTileKernelINS1_5radix10policy_hubIffyE10Policy1000ELNS0_9SortOrderE0EffyNS1_21identity_decomposer_tEEEvPKT1_PSA_PKT2_PSE_T3_iiT4_(
	.param .u64 .ptr .align 1 _ZN3cub18CUB_300001_SM_10006detail10radix_sort31DeviceRadixSortSingleTileKernelINS1_5radix10policy_hubIffyE10Policy1000ELNS0_9SortOrderE0EffyNS1_21identity_decomposer_tEEEvPKT1_PSA_PKT2_PSE_T3_iiT4__param_0,
	.param .u64 .ptr .align 1 _ZN3cub18CUB_300001_SM_10006detail10radix_sort31DeviceRadixSortSingleTileKernelINS1_5radix10policy_hubIffyE10Policy1000ELNS0_9SortOrderE0EffyNS1_21identity_decomposer_tEEEvPKT1_PSA_PKT2_PSE_T3_iiT4__param_1,
	.param .u64 .ptr .align 1 _ZN3cub18CUB_300001_SM_10006detail10radix_sort31DeviceRadixSortSingleTileKernelINS1_5radix10policy_hubIffyE10Policy1000ELNS0_9SortOrderE0EffyNS1_21identity_decomposer_tEEEvPKT1_PSA_PKT2_PSE_T3_iiT4__param_2,
	.param .u64 .ptr .align 1 _ZN3cub18CUB_300001_SM_10006detail10radix_sort31DeviceRadixSortSingleTileKernelINS1_5radix10policy_hubIffyE10Policy1000ELNS0_9SortOrderE0EffyNS1_21identity_decomposer_tEEEvPKT1_PSA_PKT2_PSE_T3_iiT4__param_3,
	.param .u64 _ZN3cub18CUB_300001_SM_10006detail10radix_sort31DeviceRadixSortSingleTileKernelINS1_5radix10policy_hubIffyE10Policy1000ELNS0_9SortOrderE0EffyNS1_21identity_decomposer_tEEEvPKT1_PSA_PKT2_PSE_T3_iiT4__param_4,
	.param .u32 _ZN3cub18CUB_300001_SM_10006detail10radix_sort31DeviceRadixSortSingleTileKernelINS1_5radix10policy_hubIffyE10Policy1000ELNS0_9SortOrderE0EffyNS1_21identity_decomposer_tEEEvPKT1_PSA_PKT2_PSE_T3_iiT4__param_5,
	.param .u32 _ZN3cub18CUB_300001_SM_10006detail10radix_sort31DeviceRadixSortSingleTileKernelINS1_5radix10policy_hubIffyE10Policy1000ELNS0_9SortOrderE0EffyNS1_21identity_decomposer_tEEEvPKT1_PSA_PKT2_PSE_T3_iiT4__param_6,
	.param .align 1 .b8 _ZN3cub18CUB_300001_SM_10006detail10radix_sort31DeviceRadixSortSingleTileKernelINS1_5radix10policy_hubIffyE10Policy1000ELNS0_9SortOrderE0EffyNS1_21identity_decomposer_tEEEvPKT1_PSA_PKT2_PSE_T3_iiT4__param_7[1]
)
.maxntid 256
.minnctapersm 1
{
	.reg .pred 	%p<130>;
	.reg .b16 	%rs<39>;
	.reg .b32 	%r<786>;
	.reg .b32 	%f<153>;
	.reg .b64 	%rd<37>;
	// demoted variable
	.shared .align 16 .b8 _ZZN3cub18CUB_300001_SM_10006detail10radix_sort31DeviceRadixSortSingleTileKernelINS1_5radix10policy_hubIffyE10Policy1000ELNS0_9SortOrderE0EffyNS1_21identity_decomposer_tEEEvPKT1_PSA_PKT2_PSE_T3_iiT4_E12temp_storage[33856];
	ld.param.u64 	%rd10, [_ZN3cub18CUB_300001_SM_10006detail10radix_sort31DeviceRadixSortSingleTileKernelINS1_5radix10policy_hubIffyE10Policy1000ELNS0_9SortOrderE0EffyNS1_21identity_decomposer_tEEEvPKT1_PSA_PKT2_PSE_T3_iiT4__param_0];
	ld.param.u64 	%rd6, [_ZN3cub18CUB_300001_SM_10006detail10radix_sort31DeviceRadixSortSingleTileKernelINS1_5radix10policy_hubIffyE10Policy1000ELNS0_9SortOrderE0EffyNS1_21identity_decomposer_tEEEvPKT1_PSA_PKT2_PSE_T3_iiT4__param_1];
	ld.param.u64 	%rd7, [_ZN3cub18CUB_300001_SM_10006detail10radix_sort31DeviceRadixSortSingleTileKernelINS1_5radix10policy_hubIffyE10Policy1000ELNS0_9SortOrderE0EffyNS1_21identity_decomposer_tEEEvPKT1_PSA_PKT2_PSE_T3_iiT4__param_2];
	ld.param.u64 	%rd8, [_ZN3cub18CUB_300001_SM_10006detail10radix_sort31DeviceRadixSortSingleTileKernelINS1_5radix10policy_hubIffyE10Policy1000ELNS0_9SortOrderE0EffyNS1_21identity_decomposer_tEEEvPKT1_PSA_PKT2_PSE_T3_iiT4__param_3];
	ld.param.u64 	%rd9, [_ZN3cub18CUB_300001_SM_10006detail10radix_sort31DeviceRadixSortSingleTileKernelINS1_5radix10policy_hubIffyE10Policy1000ELNS0_9SortOrderE0EffyNS1_21identity_decomposer_tEEEvPKT1_PSA_PKT2_PSE_T3_iiT4__param_4];
	ld.param.u32 	%r228, [_ZN3cub18CUB_300001_SM_10006detail10radix_sort31DeviceRadixSortSingleTileKernelINS1_5radix10policy_hubIffyE10Policy1000ELNS0_9SortOrderE0EffyNS1_21identity_decomposer_tEEEvPKT1_PSA_PKT2_PSE_T3_iiT4__param_5];
	ld.param.u32 	%r229, [_ZN3cub18CUB_300001_SM_10006detail10radix_sort31DeviceRadixSortSingleTileKernelINS1_5radix10policy_hubIffyE10Policy1000ELNS0_9SortOrderE0EffyNS1_21identity_decomposer_tEEEvPKT1_PSA_PKT2_PSE_T3_iiT4__param_6];
	cvta.to.global.u64 	%rd11, %rd10;
	cvt.u32.u64 	%r1, %rd9;
	mov.u32 	%r2, %tid.x;
	mul.lo.s32 	%r3, %r2, 19;
	setp.ge.s32 	%p1, %r3, %r1;
	mul.wide.u32 	%rd12, %r3, 4;
	add.s64 	%rd1, %rd11, %rd12;
	mov.b32 	%r744, 2147483647;
	@%p1 bra 	$L__BB10_2;
	ld.global.u32 	%r744, [%rd1];
$L__BB10_2:
	add.s32 	%r6, %r3, 1;
	setp.ge.s32 	%p2, %r6, %r1;
	mov.b32 	%r745, 2147483647;
	@%p2 bra 	$L__BB10_4;
	ld.global.u32 	%r745, [%rd1+4];
$L__BB10_4:
	add.s32 	%r9, %r3, 2;
	setp.ge.s32 	%p3, %r9, %r1;
	mov.b32 	%r746, 2147483647;
	@%p3 bra 	$L__BB10_6;
	ld.global.u32 	%r746, [%rd1+8];
$L__BB10_6:
	add.s32 	%r12, %r3, 3;
	setp.ge.s32 	%p4, %r12, %r1;
	mov.b32 	%r747, 2147483647;
	@%p4 bra 	$L__BB10_8;
	ld.global.u32 	%r747, [%rd1+12];
$L__BB10_8:
	add.s32 	%r15, %r3, 4;
	setp.ge.s32 	%p5, %r15, %r1;
	mov.b32 	%r748, 2147483647;
	@%p5 bra 	$L__BB10_10;
	ld.global.u32 	%r748, [%rd1+16];
$L__BB10_10:
	add.s32 	%r18, %r3, 5;
	setp.ge.s32 	%p6, %r18, %r1;
	mov.b32 	%r749, 2147483647;
	@%p6 bra 	$L__BB10_12;
	ld.global.u32 	%r749, [%rd1+20];
$L__BB10_12:
	add.s32 	%r21, %r3, 6;
	setp.ge.s32 	%p7, %r21, %r1;
	mov.b32 	%r750, 2147483647;
	@%p7 bra 	$L__BB10_14;
	ld.global.u32 	%r750, [%rd1+24];
$L__BB10_14:
	add.s32 	%r24, %r3, 7;
	setp.ge.s32 	%p8, %r24, %r1;
	mov.b32 	%r751, 2147483647;
	@%p8 bra 	$L__BB10_16;
	ld.global.u32 	%r751, [%rd1+28];
$L__BB10_16:
	add.s32 	%r27, %r3, 8;
	setp.ge.s32 	%p9, %r27, %r1;
	mov.b32 	%r752, 2147483647;
	@%p9 bra 	$L__BB10_18;
	ld.global.u32 	%r752, [%rd1+32];
$L__BB10_18:
	add.s32 	%r30, %r3, 9;
	setp.ge.s32 	%p10, %r30, %r1;
	mov.b32 	%r753, 2147483647;
	@%p10 bra 	$L__BB10_20;
	ld.global.u32 	%r753, [%rd1+36];
$L__BB10_20:
	add.s32 	%r33, %r3, 10;
	setp.ge.s32 	%p11, %r33, %r1;
	mov.b32 	%r754, 2147483647;
	@%p11 bra 	$L__BB10_22;
	ld.global.u32 	%r754, [%rd1+40];
$L__BB10_22:
	add.s32 	%r36, %r3, 11;
	setp.ge.s32 	%p12, %r36, %r1;
	mov.b32 	%r755, 2147483647;
	@%p12 bra 	$L__BB10_24;
	ld.global.u32 	%r755, [%rd1+44];
$L__BB10_24:
	add.s32 	%r39, %r3, 12;
	setp.ge.s32 	%p13, %r39, %r1;
	mov.b32 	%r756, 2147483647;
	@%p13 bra 	$L__BB10_26;
	ld.global.u32 	%r756, [%rd1+48];
$L__BB10_26:
	add.s32 	%r42, %r3, 13;
	setp.ge.s32 	%p14, %r42, %r1;
	mov.b32 	%r757, 2147483647;
	@%p14 bra 	$L__BB10_28;
	ld.global.u32 	%r757, [%rd1+52];
$L__BB10_28:
	add.s32 	%r45, %r3, 14;
	setp.ge.s32 	%p15, %r45, %r1;
	mov.b32 	%r758, 2147483647;
	@%p15 bra 	$L__BB10_30;
	ld.global.u32 	%r758, [%rd1+56];
$L__BB10_30:
	add.s32 	%r48, %r3, 15;
	setp.ge.s32 	%p16, %r48, %r1;
	mov.b32 	%r759, 2147483647;
	@%p16 bra 	$L__BB10_32;
	ld.global.u32 	%r759, [%rd1+60];
$L__BB10_32:
	add.s32 	%r51, %r3, 16;
	setp.ge.s32 	%p17, %r51, %r1;
	mov.b32 	%r760, 2147483647;
	@%p17 bra 	$L__BB10_34;
	ld.global.u32 	%r760, [%rd1+64];
$L__BB10_34:
	add.s32 	%r54, %r3, 17;
	setp.ge.s32 	%p18, %r54, %r1;
	mov.b32 	%r761, 2147483647;
	@%p18 bra 	$L__BB10_36;
	ld.global.u32 	%r761, [%rd1+68];
$L__BB10_36:
	add.s32 	%r57, %r3, 18;
	setp.ge.s32 	%p19, %r57, %r1;
	mov.b32 	%r762, 2147483647;
	@%p19 bra 	$L__BB10_38;
	ld.global.u32 	%r762, [%rd1+72];
$L__BB10_38:
	bar.sync 	0;
	mov.b64 	{%r249, %r250}, %rd9;
	shfl.sync.idx.b32	%r60|%p20, %r249, 0, 31, -1;
	shfl.sync.idx.b32	%r251|%p21, %r250, 0, 31, -1;
	mov.b64 	%rd2, {%r60, %r251};
	setp.ge.s32 	%p22, %r3, %r60;
	cvta.to.global.u64 	%rd13, %rd7;
	add.s64 	%rd3, %rd13, %rd12;
	@%p22 bra 	$L__BB10_40;
	ld.global.f32 	%f152, [%rd3];
$L__BB10_40:
	setp.ge.s32 	%p23, %r6, %r60;
	@%p23 bra 	$L__BB10_42;
	ld.global.f32 	%f151, [%rd3+4];
$L__BB10_42:
	setp.ge.s32 	%p24, %r9, %r60;
	@%p24 bra 	$L__BB10_44;
	ld.global.f32 	%f150, [%rd3+8];
$L__BB10_44:
	setp.ge.s32 	%p25, %r12, %r60;
	@%p25 bra 	$L__BB10_46;
	ld.global.f32 	%f149, [%rd3+12];
$L__BB10_46:
	setp.ge.s32 	%p26, %r15, %r60;
	@%p26 bra 	$L__BB10_48;
	ld.global.f32 	%f148, [%rd3+16];
$L__BB10_48:
	setp.ge.s32 	%p27, %r18, %r60;
	@%p27 bra 	$L__BB10_50;
	ld.global.f32 	%f147, [%rd3+20];
$L__BB10_50:
	setp.ge.s32 	%p28, %r21, %r60;
	@%p28 bra 	$L__BB10_52;
	ld.global.f32 	%f146, [%rd3+24];
$L__BB10_52:
	setp.ge.s32 	%p29, %r24, %r60;
	@%p29 bra 	$L__BB10_54;
	ld.global.f32 	%f145, [%rd3+28];
$L__BB10_54:
	setp.ge.s32 	%p30, %r27, %r60;
	@%p30 bra 	$L__BB10_56;
	ld.global.f32 	%f144, [%rd3+32];
$L__BB10_56:
	setp.ge.s32 	%p31, %r30, %r60;
	@%p31 bra 	$L__BB10_58;
	ld.global.f32 	%f143, [%rd3+36];
$L__BB10_58:
	setp.ge.s32 	%p32, %r33, %r60;
	@%p32 bra 	$L__BB10_60;
	ld.global.f32 	%f142, [%rd3+40];
$L__BB10_60:
	setp.ge.s32 	%p33, %r36, %r60;
	@%p33 bra 	$L__BB10_62;
	ld.global.f32 	%f141, [%rd3+44];
$L__BB10_62:
	setp.ge.s32 	%p34, %r39, %r60;
	@%p34 bra 	$L__BB10_64;
	ld.global.f32 	%f140, [%rd3+48];
$L__BB10_64:
	setp.ge.s32 	%p35, %r42, %r60;
	@%p35 bra 	$L__BB10_66;
	ld.global.f32 	%f139, [%rd3+52];
$L__BB10_66:
	setp.ge.s32 	%p36, %r45, %r60;
	@%p36 bra 	$L__BB10_68;
	ld.global.f32 	%f138, [%rd3+56];
$L__BB10_68:
	setp.ge.s32 	%p37, %r48, %r60;
	@%p37 bra 	$L__BB10_70;
	ld.global.f32 	%f137, [%rd3+60];
$L__BB10_70:
	setp.ge.s32 	%p38, %r51, %r60;
	@%p38 bra 	$L__BB10_72;
	ld.global.f32 	%f136, [%rd3+64];
$L__BB10_72:
	setp.ge.s32 	%p39, %r54, %r60;
	@%p39 bra 	$L__BB10_74;
	ld.global.f32 	%f135, [%rd3+68];
$L__BB10_74:
	setp.ge.s32 	%p40, %r57, %r60;
	@%p40 bra 	$L__BB10_76;
	ld.global.f32 	%f134, [%rd3+72];
$L__BB10_76:
	bar.sync 	0;
	setp.gt.s32 	%p41, %r744, -1;
	selp.b32 	%r253, -2147483648, -1, %p41;
	xor.b32  	%r783, %r253, %r744;
	setp.gt.s32 	%p42, %r745, -1;
	selp.b32 	%r254, -2147483648, -1, %p42;
	xor.b32  	%r782, %r254, %r745;
	setp.gt.s32 	%p43, %r746, -1;
	selp.b32 	%r255, -2147483648, -1, %p43;
	xor.b32  	%r781, %r255, %r746;
	setp.gt.s32 	%p44, %r747, -1;
	selp.b32 	%r256, -2147483648, -1, %p44;
	xor.b32  	%r780, %r256, %r747;
	setp.gt.s32 	%p45, %r748, -1;
	selp.b32 	%r257, -2147483648, -1, %p45;
	xor.b32  	%r779, %r257, %r748;
	setp.gt.s32 	%p46, %r749, -1;
	selp.b32 	%r258, -2147483648, -1, %p46;
	xor.b32  	%r778, %r258, %r749;
	setp.gt.s32 	%p47, %r750, -1;
	selp.b32 	%r259, -2147483648, -1, %p47;
	xor.b32  	%r777, %r259, %r750;
	setp.gt.s32 	%p48, %r751, -1;
	selp.b32 	%r260, -2147483648, -1, %p48;
	xor.b32  	%r776, %r260, %r751;
	setp.gt.s32 	%p49, %r752, -1;
	selp.b32 	%r261, -2147483648, -1, %p49;
	xor.b32  	%r775, %r261, %r752;
	setp.gt.s32 	%p50, %r753, -1;
	selp.b32 	%r262, -2147483648, -1, %p50;
	xor.b32  	%r774, %r262, %r753;
	setp.gt.s32 	%p51, %r754, -1;
	selp.b32 	%r263, -2147483648, -1, %p51;
	xor.b32  	%r773, %r263, %r754;
	setp.gt.s32 	%p52, %r755, -1;
	selp.b32 	%r264, -2147483648, -1, %p52;
	xor.b32  	%r772, %r264, %r755;
	setp.gt.s32 	%p53, %r756, -1;
	selp.b32 	%r265, -2147483648, -1, %p53;
	xor.b32  	%r771, %r265, %r756;
	setp.gt.s32 	%p54, %r757, -1;
	selp.b32 	%r266, -2147483648, -1, %p54;
	xor.b32  	%r770, %r266, %r757;
	setp.gt.s32 	%p55, %r758, -1;
	selp.b32 	%r267, -2147483648, -1, %p55;
	xor.b32  	%r769, %r267, %r758;
	setp.gt.s32 	%p56, %r759, -1;
	selp.b32 	%r268, -2147483648, -1, %p56;
	xor.b32  	%r768, %r268, %r759;
	setp.gt.s32 	%p57, %r760, -1;
	selp.b32 	%r269, -2147483648, -1, %p57;
	xor.b32  	%r767, %r269, %r760;
	setp.gt.s32 	%p58, %r761, -1;
	selp.b32 	%r270, -2147483648, -1, %p58;
	xor.b32  	%r766, %r270, %r761;
	setp.gt.s32 	%p59, %r762, -1;
	selp.b32 	%r271, -2147483648, -1, %p59;
	xor.b32  	%r765, %r271, %r762;
	shr.u32 	%r80, %r2, 5;
	shl.b32 	%r272, %r2, 2;
	mov.u32 	%r273, _ZZN3cub18CUB_300001_SM_10006detail10radix_sort31DeviceRadixSortSingleTileKernelINS1_5radix10policy_hubIffyE10Policy1000ELNS0_9SortOrderE0EffyNS1_21identity_decomposer_tEEEvPKT1_PSA_PKT2_PSE_T3_iiT4_E12temp_storage;
	add.s32 	%r81, %r273, %r272;
	shl.b32 	%r274, %r2, 7;
	add.s32 	%r82, %r81, %r274;
	shl.b32 	%r275, %r80, 2;
	add.s32 	%r276, %r273, %r275;
	add.s32 	%r83, %r276, 33792;
	mad.lo.s32 	%r84, %r2, -56, %r82;
	add.s32 	%r764, %r228, 6;
	sub.s32 	%r763, %r229, %r228;
$L__BB10_77:
	add.s32 	%r336, %r764, -6;
	min.s32 	%r279, %r763, 6;
	mov.b32 	%r365, 0;
	st.shared.u32 	[%r81], %r365;
	st.shared.u32 	[%r81+1024], %r365;
	st.shared.u32 	[%r81+2048], %r365;
	st.shared.u32 	[%r81+3072], %r365;
	st.shared.u32 	[%r81+4096], %r365;
	st.shared.u32 	[%r81+5120], %r365;
	st.shared.u32 	[%r81+6144], %r365;
	st.shared.u32 	[%r81+7168], %r365;
	st.shared.u32 	[%r81+8192], %r365;
	st.shared.u32 	[%r81+9216], %r365;
	st.shared.u32 	[%r81+10240], %r365;
	st.shared.u32 	[%r81+11264], %r365;
	st.shared.u32 	[%r81+12288], %r365;
	st.shared.u32 	[%r81+13312], %r365;
	st.shared.u32 	[%r81+14336], %r365;
	st.shared.u32 	[%r81+15360], %r365;
	st.shared.u32 	[%r81+16384], %r365;
	st.shared.u32 	[%r81+17408], %r365;
	st.shared.u32 	[%r81+18432], %r365;
	st.shared.u32 	[%r81+19456], %r365;
	st.shared.u32 	[%r81+20480], %r365;
	st.shared.u32 	[%r81+21504], %r365;
	st.shared.u32 	[%r81+22528], %r365;
	st.shared.u32 	[%r81+23552], %r365;
	st.shared.u32 	[%r81+24576], %r365;
	st.shared.u32 	[%r81+25600], %r365;
	st.shared.u32 	[%r81+26624], %r365;
	st.shared.u32 	[%r81+27648], %r365;
	st.shared.u32 	[%r81+28672], %r365;
	st.shared.u32 	[%r81+29696], %r365;
	st.shared.u32 	[%r81+30720], %r365;
	st.shared.u32 	[%r81+31744], %r365;
	st.shared.u32 	[%r81+32768], %r365;
	// begin inline asm
	bmsk.clamp.b32 %r277, %r365, %r279;
	// end inline asm
	setp.eq.s32 	%p60, %r783, 2147483647;
	selp.b32 	%r281, -2147483648, %r783, %p60;
	// begin inline asm
	shr.b32 %r280, %r281, %r336;
	// end inline asm
	and.b32  	%r368, %r277, %r280;
	shl.b32 	%r369, %r368, 10;
	and.b32  	%r370, %r369, 31744;
	add.s32 	%r371, %r81, %r370;
	shr.u32 	%r372, %r368, 4;
	and.b32  	%r373, %r372, 268435454;
	add.s32 	%r109, %r371, %r373;
	ld.shared.u16 	%rs1, [%r109];
	add.s16 	%rs20, %rs1, 1;
	st.shared.u16 	[%r109], %rs20;
	setp.eq.s32 	%p61, %r782, 2147483647;
	selp.b32 	%r284, -2147483648, %r782, %p61;
	// begin inline asm
	shr.b32 %r283, %r284, %r336;
	// end inline asm
	and.b32  	%r374, %r277, %r283;
	shl.b32 	%r375, %r374, 10;
	and.b32  	%r376, %r375, 31744;
	add.s32 	%r377, %r81, %r376;
	shr.u32 	%r378, %r374, 4;
	and.b32  	%r379, %r378, 268435454;
	add.s32 	%r110, %r377, %r379;
	ld.shared.u16 	%rs2, [%r110];
	add.s16 	%rs21, %rs2, 1;
	st.shared.u16 	[%r110], %rs21;
	setp.eq.s32 	%p62, %r781, 2147483647;
	selp.b32 	%r287, -2147483648, %r781, %p62;
	// begin inline asm
	shr.b32 %r286, %r287, %r336;
	// end inline asm
	and.b32  	%r380, %r277, %r286;
	shl.b32 	%r381, %r380, 10;
	and.b32  	%r382, %r381, 31744;
	add.s32 	%r383, %r81, %r382;
	shr.u32 	%r384, %r380, 4;
	and.b32  	%r385, %r384, 268435454;
	add.s32 	%r111, %r383, %r385;
	ld.shared.u16 	%rs3, [%r111];
	add.s16 	%rs22, %rs3, 1;
	st.shared.u16 	[%r111], %rs22;
	setp.eq.s32 	%p63, %r780, 2147483647;
	selp.b32 	%r290, -2147483648, %r780, %p63;
	// begin inline asm
	shr.b32 %r289, %r290, %r336;
	// end inline asm
	and.b32  	%r386, %r277, %r289;
	shl.b32 	%r387, %r386, 10;
	and.b32  	%r388, %r387, 31744;
	add.s32 	%r389, %r81, %r388;
	shr.u32 	%r390, %r386, 4;
	and.b32  	%r391, %r390, 268435454;
	add.s32 	%r112, %r389, %r391;
	ld.shared.u16 	%rs4, [%r112];
	add.s16 	%rs23, %rs4, 1;
	st.shared.u16 	[%r112], %rs23;
	setp.eq.s32 	%p64, %r779, 2147483647;
	selp.b32 	%r293, -2147483648, %r779, %p64;
	// begin inline asm
	shr.b32 %r292, %r293, %r336;
	// end inline asm
	and.b32  	%r392, %r277, %r292;
	shl.b32 	%r393, %r392, 10;
	and.b32  	%r394, %r393, 31744;
	add.s32 	%r395, %r81, %r394;
	shr.u32 	%r396, %r392, 4;
	and.b32  	%r397, %r396, 268435454;
	add.s32 	%r113, %r395, %r397;
	ld.shared.u16 	%rs5, [%r113];
	add.s16 	%rs24, %rs5, 1;
	st.shared.u16 	[%r113], %rs24;
	setp.eq.s32 	%p65, %r778, 2147483647;
	selp.b32 	%r296, -2147483648, %r778, %p65;
	// begin inline asm
	shr.b32 %r295, %r296, %r336;
	// end inline asm
	and.b32  	%r398, %r277, %r295;
	shl.b32 	%r399, %r398, 10;
	and.b32  	%r400, %r399, 31744;
	add.s32 	%r401, %r81, %r400;
	shr.u32 	%r402, %r398, 4;
	and.b32  	%r403, %r402, 268435454;
	add.s32 	%r114, %r401, %r403;
	ld.shared.u16 	%rs6, [%r114];
	add.s16 	%rs25, %rs6, 1;
	st.shared.u16 	[%r114], %rs25;
	setp.eq.s32 	%p66, %r777, 2147483647;
	selp.b32 	%r299, -2147483648, %r777, %p66;
	// begin inline asm
	shr.b32 %r298, %r299, %r336;
	// end inline asm
	and.b32  	%r404, %r277, %r298;
	shl.b32 	%r405, %r404, 10;
	and.b32  	%r406, %r405, 31744;
	add.s32 	%r407, %r81, %r406;
	shr.u32 	%r408, %r404, 4;
	and.b32  	%r409, %r408, 268435454;
	add.s32 	%r115, %r407, %r409;
	ld.shared.u16 	%rs7, [%r115];
	add.s16 	%rs26, %rs7, 1;
	st.shared.u16 	[%r115], %rs26;
	setp.eq.s32 	%p67, %r776, 2147483647;
	selp.b32 	%r302, -2147483648, %r776, %p67;
	// begin inline asm
	shr.b32 %r301, %r302, %r336;
	// end inline asm
	and.b32  	%r410, %r277, %r301;
	shl.b32 	%r411, %r410, 10;
	and.b32  	%r412, %r411, 31744;
	add.s32 	%r413, %r81, %r412;
	shr.u32 	%r414, %r410, 4;
	and.b32  	%r415, %r414, 268435454;
	add.s32 	%r116, %r413, %r415;
	ld.shared.u16 	%rs8, [%r116];
	add.s16 	%rs27, %rs8, 1;
	st.shared.u16 	[%r116], %rs27;
	setp.eq.s32 	%p68, %r775, 2147483647;
	selp.b32 	%r305, -2147483648, %r775, %p68;
	// begin inline asm
	shr.b32 %r304, %r305, %r336;
	// end inline asm
	and.b32  	%r416, %r277, %r304;
	shl.b32 	%r417, %r416, 10;
	and.b32  	%r418, %r417, 31744;
	add.s32 	%r419, %r81, %r418;
	shr.u32 	%r420, %r416, 4;
	and.b32  	%r421, %r420, 268435454;
	add.s32 	%r117, %r419, %r421;
	ld.shared.u16 	%rs9, [%r117];
	add.s16 	%rs28, %rs9, 1;
	st.shared.u16 	[%r117], %rs28;
	setp.eq.s32 	%p69, %r774, 2147483647;
	selp.b32 	%r308, -2147483648, %r774, %p69;
	// begin inline asm
	shr.b32 %r307, %r308, %r336;
	// end inline asm
	and.b32  	%r422, %r277, %r307;
	shl.b32 	%r423, %r422, 10;
	and.b32  	%r424, %r423, 31744;
	add.s32 	%r425, %r81, %r424;
	shr.u32 	%r426, %r422, 4;
	and.b32  	%r427, %r426, 268435454;
	add.s32 	%r118, %r425, %r427;
	ld.shared.u16 	%rs10, [%r118];
	add.s16 	%rs29, %rs10, 1;
	st.shared.u16 	[%r118], %rs29;
	setp.eq.s32 	%p70, %r773, 2147483647;
	selp.b32 	%r311, -2147483648, %r773, %p70;
	// begin inline asm
	shr.b32 %r310, %r311, %r336;
	// end inline asm
	and.b32  	%r428, %r277, %r310;
	shl.b32 	%r429, %r428, 10;
	and.b32  	%r430, %r429, 31744;
	add.s32 	%r431, %r81, %r430;
	shr.u32 	%r432, %r428, 4;
	and.b32  	%r433, %r432, 268435454;
	add.s32 	%r119, %r431, %r433;
	ld.shared.u16 	%rs11, [%r119];
	add.s16 	%rs30, %rs11, 1;
	st.shared.u16 	[%r119], %rs30;
	setp.eq.s32 	%p71, %r772, 2147483647;
	selp.b32 	%r314, -2147483648, %r772, %p71;
	// begin inline asm
	shr.b32 %r313, %r314, %r336;
	// end inline asm
	and.b32  	%r434, %r277, %r313;
	shl.b32 	%r435, %r434, 10;
	and.b32  	%r436, %r435, 31744;
	add.s32 	%r437, %r81, %r436;
	shr.u32 	%r438, %r434, 4;
	and.b32  	%r439, %r438, 268435454;
	add.s32 	%r120, %r437, %r439;
	ld.shared.u16 	%rs12, [%r120];
	add.s16 	%rs31, %rs12, 1;
	st.shared.u16 	[%r120], %rs31;
	setp.eq.s32 	%p72, %r771, 2147483647;
	selp.b32 	%r317, -2147483648, %r771, %p72;
	// begin inline asm
	shr.b32 %r316, %r317, %r336;
	// end inline asm
	and.b32  	%r440, %r277, %r316;
	shl.b32 	%r441, %r440, 10;
	and.b32  	%r442, %r441, 31744;
	add.s32 	%r443, %r81, %r442;
	shr.u32 	%r444, %r440, 4;
	and.b32  	%r445, %r444, 268435454;
	add.s32 	%r121, %r443, %r445;
	ld.shared.u16 	%rs13, [%r121];
	add.s16 	%rs32, %rs13, 1;
	st.shared.u16 	[%r121], %rs32;
	setp.eq.s32 	%p73, %r770, 2147483647;
	selp.b32 	%r320, -2147483648, %r770, %p73;
	// begin inline asm
	shr.b32 %r319, %r320, %r336;
	// end inline asm
	and.b32  	%r446, %r277, %r319;
	shl.b32 	%r447, %r446, 10;
	and.b32  	%r448, %r447, 31744;
	add.s32 	%r449, %r81, %r448;
	shr.u32 	%r450, %r446, 4;
	and.b32  	%r451, %r450, 268435454;
	add.s32 	%r122, %r449, %r451;
	ld.shared.u16 	%rs14, [%r122];
	add.s16 	%rs33, %rs14, 1;
	st.shared.u16 	[%r122], %rs33;
	setp.eq.s32 	%p74, %r769, 2147483647;
	selp.b32 	%r323, -2147483648, %r769, %p74;
	// begin inline asm
	shr.b32 %r322, %r323, %r336;
	// end inline asm
	and.b32  	%r452, %r277, %r322;
	shl.b32 	%r453, %r452, 10;
	and.b32  	%r454, %r453, 31744;
	add.s32 	%r455, %r81, %r454;
	shr.u32 	%r456, %r452, 4;
	and.b32  	%r457, %r456, 268435454;
	add.s32 	%r123, %r455, %r457;
	ld.shared.u16 	%rs15, [%r123];
	add.s16 	%rs34, %rs15, 1;
	st.shared.u16 	[%r123], %rs34;
	setp.eq.s32 	%p75, %r768, 2147483647;
	selp.b32 	%r326, -2147483648, %r768, %p75;
	// begin inline asm
	shr.b32 %r325, %r326, %r336;
	// end inline asm
	and.b32  	%r458, %r277, %r325;
	shl.b32 	%r459, %r458, 10;
	and.b32  	%r460, %r459, 31744;
	add.s32 	%r461, %r81, %r460;
	shr.u32 	%r462, %r458, 4;
	and.b32  	%r463, %r462, 268435454;
	add.s32 	%r124, %r461, %r463;
	ld.shared.u16 	%rs16, [%r124];
	add.s16 	%rs35, %rs16, 1;
	st.shared.u16 	[%r124], %rs35;
	setp.eq.s32 	%p76, %r767, 2147483647;
	selp.b32 	%r329, -2147483648, %r767, %p76;
	// begin inline asm
	shr.b32 %r328, %r329, %r336;
	// end inline asm
	and.b32  	%r464, %r277, %r328;
	shl.b32 	%r465, %r464, 10;
	and.b32  	%r466, %r465, 31744;
	add.s32 	%r467, %r81, %r466;
	shr.u32 	%r468, %r464, 4;
	and.b32  	%r469, %r468, 268435454;
	add.s32 	%r125, %r467, %r469;
	ld.shared.u16 	%rs17, [%r125];
	add.s16 	%rs36, %rs17, 1;
	st.shared.u16 	[%r125], %rs36;
	setp.eq.s32 	%p77, %r766, 2147483647;
	selp.b32 	%r332, -2147483648, %r766, %p77;
	// begin inline asm
	shr.b32 %r331, %r332, %r336;
	// end inline asm
	and.b32  	%r470, %r277, %r331;
	shl.b32 	%r471, %r470, 10;
	and.b32  	%r472, %r471, 31744;
	add.s32 	%r473, %r81, %r472;
	shr.u32 	%r474, %r470, 4;
	and.b32  	%r475, %r474, 268435454;
	add.s32 	%r126, %r473, %r475;
	ld.shared.u16 	%rs18, [%r126];
	add.s16 	%rs37, %rs18, 1;
	st.shared.u16 	[%r126], %rs37;
	setp.eq.s32 	%p78, %r765, 2147483647;
	selp.b32 	%r335, -2147483648, %r765, %p78;
	// begin inline asm
	shr.b32 %r334, %r335, %r336;
	// end inline asm
	and.b32  	%r476, %r277, %r334;
	shl.b32 	%r477, %r476, 10;
	and.b32  	%r478, %r477, 31744;
	add.s32 	%r479, %r81, %r478;
	shr.u32 	%r480, %r476, 4;
	and.b32  	%r481, %r480, 268435454;
	add.s32 	%r127, %r479, %r481;
	ld.shared.u16 	%rs19, [%r127];
	add.s16 	%rs38, %rs19, 1;
	st.shared.u16 	[%r127], %rs38;
	bar.sync 	0;
	ld.shared.u32 	%r128, [%r82];
	ld.shared.u32 	%r482, [%r82+4];
	ld.shared.u32 	%r483, [%r82+8];
	ld.shared.u32 	%r484, [%r82+12];
	ld.shared.u32 	%r485, [%r82+16];
	ld.shared.u32 	%r486, [%r82+20];
	ld.shared.u32 	%r487, [%r82+24];
	ld.shared.u32 	%r488, [%r82+28];
	ld.shared.u32 	%r489, [%r82+32];
	ld.shared.u32 	%r490, [%r82+36];
	ld.shared.u32 	%r491, [%r82+40];
	ld.shared.u32 	%r492, [%r82+44];
	ld.shared.u32 	%r493, [%r82+48];
	ld.shared.u32 	%r494, [%r82+52];
	ld.shared.u32 	%r495, [%r82+56];
	ld.shared.u32 	%r496, [%r82+60];
	ld.shared.u32 	%r497, [%r82+64];
	ld.shared.u32 	%r498, [%r82+68];
	ld.shared.u32 	%r499, [%r82+72];
	ld.shared.u32 	%r500, [%r82+76];
	ld.shared.u32 	%r501, [%r82+80];
	ld.shared.u32 	%r502, [%r82+84];
	ld.shared.u32 	%r503, [%r82+88];
	ld.shared.u32 	%r504, [%r82+92];
	ld.shared.u32 	%r505, [%r82+96];
	ld.shared.u32 	%r506, [%r82+100];
	ld.shared.u32 	%r507, [%r82+104];
	ld.shared.u32 	%r508, [%r82+108];
	ld.shared.u32 	%r509, [%r82+112];
	ld.shared.u32 	%r510, [%r82+116];
	ld.shared.u32 	%r511, [%r82+120];
	ld.shared.u32 	%r512, [%r82+124];
	ld.shared.u32 	%r513, [%r82+128];
	add.s32 	%r129, %r482, %r128;
	add.s32 	%r130, %r483, %r129;
	add.s32 	%r131, %r484, %r130;
	add.s32 	%r132, %r485, %r131;
	add.s32 	%r133, %r486, %r132;
	add.s32 	%r134, %r487, %r133;
	add.s32 	%r135, %r488, %r134;
	add.s32 	%r136, %r489, %r135;
	add.s32 	%r137, %r490, %r136;
	add.s32 	%r138, %r491, %r137;
	add.s32 	%r139, %r492, %r138;
	add.s32 	%r140, %r493, %r139;
	add.s32 	%r141, %r494, %r140;
	add.s32 	%r142, %r495, %r141;
	add.s32 	%r143, %r496, %r142;
	add.s32 	%r144, %r497, %r143;
	add.s32 	%r145, %r498, %r144;
	add.s32 	%r146, %r499, %r145;
	add.s32 	%r147, %r500, %r146;
	add.s32 	%r148, %r501, %r147;
	add.s32 	%r149, %r502, %r148;
	add.s32 	%r150, %r503, %r149;
	add.s32 	%r151, %r504, %r150;
	add.s32 	%r152, %r505, %r151;
	add.s32 	%r153, %r506, %r152;
	add.s32 	%r154, %r507, %r153;
	add.s32 	%r155, %r508, %r154;
	add.s32 	%r156, %r509, %r155;
	add.s32 	%r157, %r510, %r156;
	add.s32 	%r158, %r511, %r157;
	add.s32 	%r159, %r512, %r158;
	add.s32 	%r342, %r513, %r159;
	// begin inline asm
	mov.u32 %r337, %laneid;
	// end inline asm
	mov.b32 	%r340, 1;
	mov.b32 	%r367, -1;
	// begin inline asm
	{  .reg .u32 r0;  .reg .pred p;  shfl.sync.up.b32 r0|p, %r342, %r340, %r365, %r367;  @p add.u32 r0, r0, %r342;  mov.u32 %r338, r0;}
	// end inline asm
	mov.b32 	%r346, 2;
	// begin inline asm
	{  .reg .u32 r0;  .reg .pred p;  shfl.sync.up.b32 r0|p, %r338, %r346, %r365, %r367;  @p add.u32 r0, r0, %r338;  mov.u32 %r344, r0;}
	// end inline asm
	mov.b32 	%r352, 4;
	// begin inline asm
	{  .reg .u32 r0;  .reg .pred p;  shfl.sync.up.b32 r0|p, %r344, %r352, %r365, %r367;  @p add.u32 r0, r0, %r344;  mov.u32 %r350, r0;}
	// end inline asm
	mov.b32 	%r358, 8;
	// begin inline asm
	{  .reg .u32 r0;  .reg .pred p;  shfl.sync.up.b32 r0|p, %r350, %r358, %r365, %r367;  @p add.u32 r0, r0, %r350;  mov.u32 %r356, r0;}
	// end inline asm
	mov.b32 	%r364, 16;
	// begin inline asm
	{  .reg .u32 r0;  .reg .pred p;  shfl.sync.up.b32 r0|p, %r356, %r364, %r365, %r367;  @p add.u32 r0, r0, %r356;  mov.u32 %r362, r0;}
	// end inline asm
	setp.ne.s32 	%p79, %r337, 31;
	@%p79 bra 	$L__BB10_79;
	st.shared.u32 	[%r83], %r362;
$L__BB10_79:
	sub.s32 	%r514, %r362, %r342;
	setp.gt.u32 	%p80, %r2, 31;
	setp.eq.s32 	%p81, %r80, 7;
	setp.eq.s32 	%p82, %r80, 6;
	setp.eq.s32 	%p83, %r80, 5;
	setp.eq.s32 	%p84, %r80, 4;
	setp.eq.s32 	%p85, %r80, 3;
	setp.eq.s32 	%p86, %r80, 2;
	setp.eq.s32 	%p87, %r80, 1;
	bar.sync 	0;
	ld.shared.v4.u32 	{%r515, %r516, %r517, %r518}, [_ZZN3cub18CUB_300001_SM_10006detail10radix_sort31DeviceRadixSortSingleTileKernelINS1_5radix10policy_hubIffyE10Policy1000ELNS0_9SortOrderE0EffyNS1_21identity_decomposer_tEEEvPKT1_PSA_PKT2_PSE_T3_iiT4_E12temp_storage+33792];
	selp.b32 	%r519, %r515, %r784, %p87;
	add.s32 	%r520, %r516, %r515;
	selp.b32 	%r521, %r520, %r519, %p86;
	add.s32 	%r522, %r520, %r517;
	selp.b32 	%r523, %r522, %r521, %p85;
	add.s32 	%r524, %r522, %r518;
	selp.b32 	%r525, %r524, %r523, %p84;
	ld.shared.v4.u32 	{%r526, %r527, %r528, %r529}, [_ZZN3cub18CUB_300001_SM_10006detail10radix_sort31DeviceRadixSortSingleTileKernelINS1_5radix10policy_hubIffyE10Policy1000ELNS0_9SortOrderE0EffyNS1_21identity_decomposer_tEEEvPKT1_PSA_PKT2_PSE_T3_iiT4_E12temp_storage+33808];
	add.s32 	%r530, %r524, %r526;
	selp.b32 	%r531, %r530, %r525, %p83;
	add.s32 	%r532, %r530, %r527;
	selp.b32 	%r533, %r532, %r531, %p82;
	add.s32 	%r534, %r532, %r528;
	selp.b32 	%r784, %r534, %r533, %p81;
	add.s32 	%r164, %r534, %r529;
	setp.ne.s32 	%p88, %r337, 0;
	selp.b32 	%r535, %r514, 0, %p88;
	add.s32 	%r536, %r784, %r535;
	or.pred  	%p89, %p80, %p88;
	selp.b32 	%r785, %r536, %r514, %p80;
	@%p89 bra 	$L__BB10_81;
	shl.b32 	%r785, %r164, 16;
	st.shared.u32 	[_ZZN3cub18CUB_300001_SM_10006detail10radix_sort31DeviceRadixSortSingleTileKernelINS1_5radix10policy_hubIffyE10Policy1000ELNS0_9SortOrderE0EffyNS1_21identity_decomposer_tEEEvPKT1_PSA_PKT2_PSE_T3_iiT4_E12temp_storage+33832], %r785;
$L__BB10_81:
	setp.eq.s32 	%p90, %r2, 0;
	bar.sync 	0;
	ld.shared.u32 	%r537, [_ZZN3cub18CUB_300001_SM_10006detail10radix_sort31DeviceRadixSortSingleTileKernelINS1_5radix10policy_hubIffyE10Policy1000ELNS0_9SortOrderE0EffyNS1_21identity_decomposer_tEEEvPKT1_PSA_PKT2_PSE_T3_iiT4_E12temp_storage+33832];
	selp.b32 	%r538, 0, %r537, %p90;
	add.s32 	%r539, %r785, %r538;
	add.s32 	%r540, %r128, %r539;
	add.s32 	%r541, %r129, %r539;
	add.s32 	%r542, %r130, %r539;
	add.s32 	%r543, %r131, %r539;
	add.s32 	%r544, %r132, %r539;
	add.s32 	%r545, %r133, %r539;
	add.s32 	%r546, %r134, %r539;
	add.s32 	%r547, %r135, %r539;
	add.s32 	%r548, %r136, %r539;
	add.s32 	%r549, %r137, %r539;
	add.s32 	%r550, %r138, %r539;
	add.s32 	%r551, %r139, %r539;
	add.s32 	%r552, %r140, %r539;
	add.s32 	%r553, %r141, %r539;
	add.s32 	%r554, %r142, %r539;
	add.s32 	%r555, %r143, %r539;
	add.s32 	%r556, %r144, %r539;
	add.s32 	%r557, %r145, %r539;
	add.s32 	%r558, %r146, %r539;
	add.s32 	%r559, %r147, %r539;
	add.s32 	%r560, %r148, %r539;
	add.s32 	%r561, %r149, %r539;
	add.s32 	%r562, %r150, %r539;
	add.s32 	%r563, %r151, %r539;
	add.s32 	%r564, %r152, %r539;
	add.s32 	%r565, %r153, %r539;
	add.s32 	%r566, %r154, %r539;
	add.s32 	%r567, %r155, %r539;
	add.s32 	%r568, %r156, %r539;
	add.s32 	%r569, %r157, %r539;
	add.s32 	%r570, %r158, %r539;
	add.s32 	%r571, %r159, %r539;
	st.shared.u32 	[%r82], %r539;
	st.shared.u32 	[%r82+4], %r540;
	st.shared.u32 	[%r82+8], %r541;
	st.shared.u32 	[%r82+12], %r542;
	st.shared.u32 	[%r82+16], %r543;
	st.shared.u32 	[%r82+20], %r544;
	st.shared.u32 	[%r82+24], %r545;
	st.shared.u32 	[%r82+28], %r546;
	st.shared.u32 	[%r82+32], %r547;
	st.shared.u32 	[%r82+36], %r548;
	st.shared.u32 	[%r82+40], %r549;
	st.shared.u32 	[%r82+44], %r550;
	st.shared.u32 	[%r82+48], %r551;
	st.shared.u32 	[%r82+52], %r552;
	st.shared.u32 	[%r82+56], %r553;
	st.shared.u32 	[%r82+60], %r554;
	st.shared.u32 	[%r82+64], %r555;
	st.shared.u32 	[%r82+68], %r556;
	st.shared.u32 	[%r82+72], %r557;
	st.shared.u32 	[%r82+76], %r558;
	st.shared.u32 	[%r82+80], %r559;
	st.shared.u32 	[%r82+84], %r560;
	st.shared.u32 	[%r82+88], %r561;
	st.shared.u32 	[%r82+92], %r562;
	st.shared.u32 	[%r82+96], %r563;
	st.shared.u32 	[%r82+100], %r564;
	st.shared.u32 	[%r82+104], %r565;
	st.shared.u32 	[%r82+108], %r566;
	st.shared.u32 	[%r82+112], %r567;
	st.shared.u32 	[%r82+116], %r568;
	st.shared.u32 	[%r82+120], %r569;
	st.shared.u32 	[%r82+124], %r570;
	st.shared.u32 	[%r82+128], %r571;
	bar.sync 	0;
	cvt.u32.u16 	%r572, %rs1;
	ld.shared.u16 	%r573, [%r109];
	add.s32 	%r168, %r573, %r572;
	cvt.u32.u16 	%r574, %rs2;
	ld.shared.u16 	%r575, [%r110];
	add.s32 	%r169, %r575, %r574;
	cvt.u32.u16 	%r576, %rs3;
	ld.shared.u16 	%r577, [%r111];
	add.s32 	%r170, %r577, %r576;
	cvt.u32.u16 	%r578, %rs4;
	ld.shared.u16 	%r579, [%r112];
	add.s32 	%r171, %r579, %r578;
	cvt.u32.u16 	%r580, %rs5;
	ld.shared.u16 	%r581, [%r113];
	add.s32 	%r172, %r581, %r580;
	cvt.u32.u16 	%r582, %rs6;
	ld.shared.u16 	%r583, [%r114];
	add.s32 	%r173, %r583, %r582;
	cvt.u32.u16 	%r584, %rs7;
	ld.shared.u16 	%r585, [%r115];
	add.s32 	%r174, %r585, %r584;
	cvt.u32.u16 	%r586, %rs8;
	ld.shared.u16 	%r587, [%r116];
	add.s32 	%r175, %r587, %r586;
	cvt.u32.u16 	%r588, %rs9;
	ld.shared.u16 	%r589, [%r117];
	add.s32 	%r176, %r589, %r588;
	cvt.u32.u16 	%r590, %rs10;
	ld.shared.u16 	%r591, [%r118];
	add.s32 	%r177, %r591, %r590;
	cvt.u32.u16 	%r592, %rs11;
	ld.shared.u16 	%r593, [%r119];
	add.s32 	%r178, %r593, %r592;
	cvt.u32.u16 	%r594, %rs12;
	ld.shared.u16 	%r595, [%r120];
	add.s32 	%r179, %r595, %r594;
	cvt.u32.u16 	%r596, %rs13;
	ld.shared.u16 	%r597, [%r121];
	add.s32 	%r180, %r597, %r596;
	cvt.u32.u16 	%r598, %rs14;
	ld.shared.u16 	%r599, [%r122];
	add.s32 	%r181, %r599, %r598;
	cvt.u32.u16 	%r600, %rs15;
	ld.shared.u16 	%r601, [%r123];
	add.s32 	%r182, %r601, %r600;
	cvt.u32.u16 	%r602, %rs16;
	ld.shared.u16 	%r603, [%r124];
	add.s32 	%r183, %r603, %r602;
	cvt.u32.u16 	%r604, %rs17;
	ld.shared.u16 	%r605, [%r125];
	add.s32 	%r184, %r605, %r604;
	cvt.u32.u16 	%r606, %rs18;
	ld.shared.u16 	%r607, [%r126];
	add.s32 	%r185, %r607, %r606;
	cvt.u32.u16 	%r608, %rs19;
	ld.shared.u16 	%r609, [%r127];
	add.s32 	%r186, %r609, %r608;
	bar.sync 	0;
	setp.lt.s32 	%p91, %r764, %r229;
	@%p91 bra 	$L__BB10_121;
	cvt.u64.u32 	%rd15, %r2;
	shl.b32 	%r610, %r168, 2;
	mov.u32 	%r611, _ZZN3cub18CUB_300001_SM_10006detail10radix_sort31DeviceRadixSortSingleTileKernelINS1_5radix10policy_hubIffyE10Policy1000ELNS0_9SortOrderE0EffyNS1_21identity_decomposer_tEEEvPKT1_PSA_PKT2_PSE_T3_iiT4_E12temp_storage;
	add.s32 	%r612, %r611, %r610;
	st.shared.u32 	[%r612], %r783;
	shl.b32 	%r613, %r169, 2;
	add.s32 	%r614, %r611, %r613;
	st.shared.u32 	[%r614], %r782;
	shl.b32 	%r615, %r170, 2;
	add.s32 	%r616, %r611, %r615;
	st.shared.u32 	[%r616], %r781;
	shl.b32 	%r617, %r171, 2;
	add.s32 	%r618, %r611, %r617;
	st.shared.u32 	[%r618], %r780;
	shl.b32 	%r619, %r172, 2;
	add.s32 	%r620, %r611, %r619;
	st.shared.u32 	[%r620], %r779;
	shl.b32 	%r621, %r173, 2;
	add.s32 	%r622, %r611, %r621;
	st.shared.u32 	[%r622], %r778;
	shl.b32 	%r623, %r174, 2;
	add.s32 	%r624, %r611, %r623;
	st.shared.u32 	[%r624], %r777;
	shl.b32 	%r625, %r175, 2;
	add.s32 	%r626, %r611, %r625;
	st.shared.u32 	[%r626], %r776;
	shl.b32 	%r627, %r176, 2;
	add.s32 	%r628, %r611, %r627;
	st.shared.u32 	[%r628], %r775;
	shl.b32 	%r629, %r177, 2;
	add.s32 	%r630, %r611, %r629;
	st.shared.u32 	[%r630], %r774;
	shl.b32 	%r631, %r178, 2;
	add.s32 	%r632, %r611, %r631;
	st.shared.u32 	[%r632], %r773;
	shl.b32 	%r633, %r179, 2;
	add.s32 	%r634, %r611, %r633;
	st.shared.u32 	[%r634], %r772;
	shl.b32 	%r635, %r180, 2;
	add.s32 	%r636, %r611, %r635;
	st.shared.u32 	[%r636], %r771;
	shl.b32 	%r637, %r181, 2;
	add.s32 	%r638, %r611, %r637;
	st.shared.u32 	[%r638], %r770;
	shl.b32 	%r639, %r182, 2;
	add.s32 	%r640, %r611, %r639;
	st.shared.u32 	[%r640], %r769;
	shl.b32 	%r641, %r183, 2;
	add.s32 	%r642, %r611, %r641;
	st.shared.u32 	[%r642], %r768;
	shl.b32 	%r643, %r184, 2;
	add.s32 	%r644, %r611, %r643;
	st.shared.u32 	[%r644], %r767;
	shl.b32 	%r645, %r185, 2;
	add.s32 	%r646, %r611, %r645;
	st.shared.u32 	[%r646], %r766;
	shl.b32 	%r647, %r186, 2;
	add.s32 	%r648, %r611, %r647;
	st.shared.u32 	[%r648], %r765;
	bar.sync 	0;
	mad.lo.s32 	%r187, %r2, -72, %r84;
	ld.shared.u32 	%r188, [%r187];
	ld.shared.u32 	%r189, [%r187+1024];
	ld.shared.u32 	%r190, [%r187+2048];
	ld.shared.u32 	%r191, [%r187+3072];
	ld.shared.u32 	%r192, [%r187+4096];
	ld.shared.u32 	%r193, [%r187+5120];
	ld.shared.u32 	%r194, [%r187+6144];
	ld.shared.u32 	%r195, [%r187+7168];
	ld.shared.u32 	%r196, [%r187+8192];
	ld.shared.u32 	%r197, [%r187+9216];
	ld.shared.u32 	%r198, [%r187+10240];
	ld.shared.u32 	%r199, [%r187+11264];
	ld.shared.u32 	%r200, [%r187+12288];
	ld.shared.u32 	%r201, [%r187+13312];
	ld.shared.u32 	%r202, [%r187+14336];
	ld.shared.u32 	%r203, [%r187+15360];
	ld.shared.u32 	%r204, [%r187+16384];
	ld.shared.u32 	%r205, [%r187+17408];
	ld.shared.u32 	%r206, [%r187+18432];
	bar.sync 	0;
	st.shared.f32 	[%r612], %f152;
	st.shared.f32 	[%r614], %f151;
	st.shared.f32 	[%r616], %f150;
	st.shared.f32 	[%r618], %f149;
	st.shared.f32 	[%r620], %f148;
	st.shared.f32 	[%r622], %f147;
	st.shared.f32 	[%r624], %f146;
	st.shared.f32 	[%r626], %f145;
	st.shared.f32 	[%r628], %f144;
	st.shared.f32 	[%r630], %f143;
	st.shared.f32 	[%r632], %f142;
	st.shared.f32 	[%r634], %f141;
	st.shared.f32 	[%r636], %f140;
	st.shared.f32 	[%r638], %f139;
	st.shared.f32 	[%r640], %f138;
	st.shared.f32 	[%r642], %f137;
	st.shared.f32 	[%r644], %f136;
	st.shared.f32 	[%r646], %f135;
	st.shared.f32 	[%r648], %f134;
	bar.sync 	0;
	ld.shared.f32 	%f58, [%r187+1024];
	ld.shared.f32 	%f59, [%r187+2048];
	ld.shared.f32 	%f60, [%r187+3072];
	ld.shared.f32 	%f61, [%r187+4096];
	ld.shared.f32 	%f62, [%r187+5120];
	ld.shared.f32 	%f63, [%r187+6144];
	ld.shared.f32 	%f64, [%r187+7168];
	ld.shared.f32 	%f65, [%r187+8192];
	ld.shared.f32 	%f66, [%r187+9216];
	ld.shared.f32 	%f67, [%r187+10240];
	ld.shared.f32 	%f68, [%r187+11264];
	ld.shared.f32 	%f69, [%r187+12288];
	ld.shared.f32 	%f70, [%r187+13312];
	ld.shared.f32 	%f71, [%r187+14336];
	ld.shared.f32 	%f72, [%r187+15360];
	ld.shared.f32 	%f73, [%r187+16384];
	ld.shared.f32 	%f74, [%r187+17408];
	ld.shared.f32 	%f75, [%r187+18432];
	setp.gt.u64 	%p92, %rd2, %rd15;
	cvta.to.global.u64 	%rd16, %rd6;
	mul.wide.u32 	%rd17, %r2, 4;
	add.s64 	%rd4, %rd16, %rd17;
	cvta.to.global.u64 	%rd18, %rd8;
	add.s64 	%rd5, %rd18, %rd17;
	@%p92 bra 	$L__BB10_83;
	bra.uni 	$L__BB10_84;
$L__BB10_83:
	ld.shared.f32 	%f114, [%r187];
	setp.gt.s32 	%p93, %r188, -1;
	selp.b32 	%r649, -1, -2147483648, %p93;
	xor.b32  	%r650, %r649, %r188;
	st.global.u32 	[%rd4], %r650;
	st.global.f32 	[%rd5], %f114;
$L__BB10_84:
	add.s32 	%r651, %r2, 256;
	cvt.u64.u32 	%rd19, %r651;
	setp.le.u64 	%p94, %rd2, %rd19;
	@%p94 bra 	$L__BB10_86;
	setp.gt.s32 	%p95, %r189, -1;
	selp.b32 	%r652, -1, -2147483648, %p95;
	xor.b32  	%r653, %r652, %r189;
	st.global.u32 	[%rd4+1024], %r653;
	st.global.f32 	[%rd5+1024], %f58;
$L__BB10_86:
	add.s32 	%r654, %r2, 512;
	cvt.u64.u32 	%rd20, %r654;
	setp.le.u64 	%p96, %rd2, %rd20;
	@%p96 bra 	$L__BB10_88;
	setp.gt.s32 	%p97, %r190, -1;
	selp.b32 	%r655, -1, -2147483648, %p97;
	xor.b32  	%r656, %r655, %r190;
	st.global.u32 	[%rd4+2048], %r656;
	st.global.f32 	[%rd5+2048], %f59;
$L__BB10_88:
	add.s32 	%r657, %r2, 768;
	cvt.u64.u32 	%rd21, %r657;
	setp.le.u64 	%p98, %rd2, %rd21;
	@%p98 bra 	$L__BB10_90;
	setp.gt.s32 	%p99, %r191, -1;
	selp.b32 	%r658, -1, -2147483648, %p99;
	xor.b32  	%r659, %r658, %r191;
	st.global.u32 	[%rd4+3072], %r659;
	st.global.f32 	[%rd5+3072], %f60;
$L__BB10_90:
	or.b32  	%r660, %r2, 1024;
	cvt.u64.u32 	%rd22, %r660;
	setp.le.u64 	%p100, %rd2, %rd22;
	@%p100 bra 	$L__BB10_92;
	setp.gt.s32 	%p101, %r192, -1;
	selp.b32 	%r661, -1, -2147483648, %p101;
	xor.b32  	%r662, %r661, %r192;
	st.global.u32 	[%rd4+4096], %r662;
	st.global.f32 	[%rd5+4096], %f61;
$L__BB10_92:
	add.s32 	%r663, %r2, 1280;
	cvt.u64.u32 	%rd23, %r663;
	setp.le.u64 	%p102, %rd2, %rd23;
	@%p102 bra 	$L__BB10_94;
	setp.gt.s32 	%p103, %r193, -1;
	selp.b32 	%r664, -1, -2147483648, %p103;
	xor.b32  	%r665, %r664, %r193;
	st.global.u32 	[%rd4+5120], %r665;
	st.global.f32 	[%rd5+5120], %f62;
$L__BB10_94:
	add.s32 	%r666, %r2, 1536;
	cvt.u64.u32 	%rd24, %r666;
	setp.le.u64 	%p104, %rd2, %rd24;
	@%p104 bra 	$L__BB10_96;
	setp.gt.s32 	%p105, %r194, -1;
	selp.b32 	%r667, -1, -2147483648, %p105;
	xor.b32  	%r668, %r667, %r194;
	st.global.u32 	[%rd4+6144], %r668;
	st.global.f32 	[%rd5+6144], %f63;
$L__BB10_96:
	add.s32 	%r669, %r2, 1792;
	cvt.u64.u32 	%rd25, %r669;
	setp.le.u64 	%p106, %rd2, %rd25;
	@%p106 bra 	$L__BB10_98;
	setp.gt.s32 	%p107, %r195, -1;
	selp.b32 	%r670, -1, -2147483648, %p107;
	xor.b32  	%r671, %r670, %r195;
	st.global.u32 	[%rd4+7168], %r671;
	st.global.f32 	[%rd5+7168], %f64;
$L__BB10_98:
	or.b32  	%r672, %r2, 2048;
	cvt.u64.u32 	%rd26, %r672;
	setp.le.u64 	%p108, %rd2, %rd26;
	@%p108 bra 	$L__BB10_100;
	setp.gt.s32 	%p109, %r196, -1;
	selp.b32 	%r673, -1, -2147483648, %p109;
	xor.b32  	%r674, %r673, %r196;
	st.global.u32 	[%rd4+8192], %r674;
	st.global.f32 	[%rd5+8192], %f65;
$L__BB10_100:
	add.s32 	%r675, %r2, 2304;
	cvt.u64.u32 	%rd27, %r675;
	setp.le.u64 	%p110, %rd2, %rd27;
	@%p110 bra 	$L__BB10_102;
	setp.gt.s32 	%p111, %r197, -1;
	selp.b32 	%r676, -1, -2147483648, %p111;
	xor.b32  	%r677, %r676, %r197;
	st.global.u32 	[%rd4+9216], %r677;
	st.global.f32 	[%rd5+9216], %f66;
$L__BB10_102:
	add.s32 	%r678, %r2, 2560;
	cvt.u64.u32 	%rd28, %r678;
	setp.le.u64 	%p112, %rd2, %rd28;
	@%p112 bra 	$L__BB10_104;
	setp.gt.s32 	%p113, %r198, -1;
	selp.b32 	%r679, -1, -2147483648, %p113;
	xor.b32  	%r680, %r679, %r198;
	st.global.u32 	[%rd4+10240], %r680;
	st.global.f32 	[%rd5+10240], %f67;
$L__BB10_104:
	add.s32 	%r681, %r2, 2816;
	cvt.u64.u32 	%rd29, %r681;
	setp.le.u64 	%p114, %rd2, %rd29;
	@%p114 bra 	$L__BB10_106;
	setp.gt.s32 	%p115, %r199, -1;
	selp.b32 	%r682, -1, -2147483648, %p115;
	xor.b32  	%r683, %r682, %r199;
	st.global.u32 	[%rd4+11264], %r683;
	st.global.f32 	[%rd5+11264], %f68;
$L__BB10_106:
	or.b32  	%r684, %r2, 3072;
	cvt.u64.u32 	%rd30, %r684;
	setp.le.u64 	%p116, %rd2, %rd30;
	@%p116 bra 	$L__BB10_108;
	setp.gt.s32 	%p117, %r200, -1;
	selp.b32 	%r685, -1, -2147483648, %p117;
	xor.b32  	%r686, %r685, %r200;
	st.global.u32 	[%rd4+12288], %r686;
	st.global.f32 	[%rd5+12288], %f69;
$L__BB10_108:
	add.s32 	%r687, %r2, 3328;
	cvt.u64.u32 	%rd31, %r687;
	setp.le.u64 	%p118, %rd2, %rd31;
	@%p118 bra 	$L__BB10_110;
	setp.gt.s32 	%p119, %r201, -1;
	selp.b32 	%r688, -1, -2147483648, %p119;
	xor.b32  	%r689, %r688, %r201;
	st.global.u32 	[%rd4+13312], %r689;
	st.global.f32 	[%rd5+13312], %f70;
$L__BB10_110:
	add.s32 	%r690, %r2, 3584;
	cvt.u64.u32 	%rd32, %r690;
	setp.le.u64 	%p120, %rd2, %rd32;
	@%p120 bra 	$L__BB10_112;
	setp.gt.s32 	%p121, %r202, -1;
	selp.b32 	%r691, -1, -2147483648, %p121;
	xor.b32  	%r692, %r691, %r202;
	st.global.u32 	[%rd4+14336], %r692;
	st.global.f32 	[%rd5+14336], %f71;
$L__BB10_112:
	add.s32 	%r693, %r2, 3840;
	cvt.u64.u32 	%rd33, %r693;
	setp.le.u64 	%p122, %rd2, %rd33;
	@%p122 bra 	$L__BB10_114;
	setp.gt.s32 	%p123, %r203, -1;
	selp.b32 	%r694, -1, -2147483648, %p123;
	xor.b32  	%r695, %r694, %r203;
	st.global.u32 	[%rd4+15360], %r695;
	st.global.f32 	[%rd5+15360], %f72;
$L__BB10_114:
	or.b32  	%r696, %r2, 4096;
	cvt.u64.u32 	%rd34, %r696;
	setp.le.u64 	%p124, %rd2, %rd34;
	@%p124 bra 	$L__BB10_116;
	setp.gt.s32 	%p125, %r204, -1;
	selp.b32 	%r697, -1, -2147483648, %p125;
	xor.b32  	%r698, %r697, %r204;
	st.global.u32 	[%rd4+16384], %r698;
	st.global.f32 	[%rd5+16384], %f73;
$L__BB10_116:
	add.s32 	%r699, %r2, 4352;
	cvt.u64.u32 	%rd35, %r699;
	setp.le.u64 	%p126, %rd2, %rd35;
	@%p126 bra 	$L__BB10_118;
	setp.gt.s32 	%p127, %r205, -1;
	selp.b32 	%r700, -1, -2147483648, %p127;
	xor.b32  	%r701, %r700, %r205;
	st.global.u32 	[%rd4+17408], %r701;
	st.global.f32 	[%rd5+17408], %f74;
$L__BB10_118:
	add.s32 	%r702, %r2, 4608;
	cvt.u64.u32 	%rd36, %r702;
	setp.le.u64 	%p128, %rd2, %rd36;
	@%p128 bra 	$L__BB10_120;
	setp.gt.s32 	%p129, %r206, -1;
	selp.b32 	%r703, -1, -2147483648, %p129;
	xor.b32  	%r704, %r703, %r206;
	st.global.u32 	[%rd4+18432], %r704;
	st.global.f32 	[%rd5+18432], %f75;
$L__BB10_120:
	ret;
$L__BB10_121:
	shl.b32 	%r705, %r168, 2;
	mov.u32 	%r706, _ZZN3cub18CUB_300001_SM_10006detail10radix_sort31DeviceRadixSortSingleTileKernelINS1_5radix10policy_hubIffyE10Policy1000ELNS0_9SortOrderE0EffyNS1_21identity_decomposer_tEEEvPKT1_PSA_PKT2_PSE_T3_iiT4_E12temp_storage;
	add.s32 	%r707, %r706, %r705;
	st.shared.u32 	[%r707], %r783;
	shl.b32 	%r708, %r169, 2;
	add.s32 	%r709, %r706, %r708;
	st.shared.u32 	[%r709], %r782;
	shl.b32 	%r710, %r170, 2;
	add.s32 	%r711, %r706, %r710;
	st.shared.u32 	[%r711], %r781;
	shl.b32 	%r712, %r171, 2;
	add.s32 	%r713, %r706, %r712;
	st.shared.u32 	[%r713], %r780;
	shl.b32 	%r714, %r172, 2;
	add.s32 	%r715, %r706, %r714;
	st.shared.u32 	[%r715], %r779;
	shl.b32 	%r716, %r173, 2;
	add.s32 	%r717, %r706, %r716;
	st.shared.u32 	[%r717], %r778;
	shl.b32 	%r718, %r174, 2;
	add.s32 	%r719, %r706, %r718;
	st.shared.u32 	[%r719], %r777;
	shl.b32 	%r720, %r175, 2;
	add.s32 	%r721, %r706, %r720;
	st.shared.u32 	[%r721], %r776;
	shl.b32 	%r722, %r176, 2;
	add.s32 	%r723, %r706, %r722;
	st.shared.u32 	[%r723], %r775;
	shl.b32 	%r724, %r177, 2;
	add.s32 	%r725, %r706, %r724;
	st.shared.u32 	[%r725], %r774;
	shl.b32 	%r726, %r178, 2;
	add.s32 	%r727, %r706, %r726;
	st.shared.u32 	[%r727], %r773;
	shl.b32 	%r728, %r179, 2;
	add.s32 	%r729, %r706, %r728;
	st.shared.u32 	[%r729], %r772;
	shl.b32 	%r730, %r180, 2;
	add.s32 	%r731, %r706, %r730;
	st.shared.u32 	[%r731], %r771;
	shl.b32 	%r732, %r181, 2;
	add.s32 	%r733, %r706, %r732;
	st.shared.u32 	[%r733], %r770;
	shl.b32 	%r734, %r182, 2;
	add.s32 	%r735, %r706, %r734;
	st.shared.u32 	[%r735], %r769;
	shl.b32 	%r736, %r183, 2;
	add.s32 	%r737, %r706, %r736;
	st.shared.u32 	[%r737], %r768;
	shl.b32 	%r738, %r184, 2;
	add.s32 	%r739, %r706, %r738;
	st.shared.u32 	[%r739], %r767;
	shl.b32 	%r740, %r185, 2;
	add.s32 	%r741, %r706, %r740;
	st.shared.u32 	[%r741], %r766;
	shl.b32 	%r742, %r186, 2;
	add.s32 	%r743, %r706, %r742;
	st.shared.u32 	[%r743], %r765;
	bar.sync 	0;
	ld.shared.u32 	%r783, [%r84];
	ld.shared.u32 	%r782, [%r84+4];
	ld.shared.u32 	%r781, [%r84+8];
	ld.shared.u32 	%r780, [%r84+12];
	ld.shared.u32 	%r779, [%r84+16];
	ld.shared.u32 	%r778, [%r84+20];
	ld.shared.u32 	%r777, [%r84+24];
	ld.shared.u32 	%r776, [%r84+28];
	ld.shared.u32 	%r775, [%r84+32];
	ld.shared.u32 	%r774, [%r84+36];
	ld.shared.u32 	%r773, [%r84+40];
	ld.shared.u32 	%r772, [%r84+44];
	ld.shared.u32 	%r771, [%r84+48];
	ld.shared.u32 	%r770, [%r84+52];
	ld.shared.u32 	%r769, [%r84+56];
	ld.shared.u32 	%r768, [%r84+60];
	ld.shared.u32 	%r767, [%r84+64];
	ld.shared.u32 	%r766, [%r84+68];
	ld.shared.u32 	%r765, [%r84+72];
	bar.sync 	0;
	st.shared.f32 	[%r707], %f152;
	st.shared.f32 	[%r709], %f151;
	st.shared.f32 	[%r711], %f150;
	st.shared.f32 	[%r713], %f149;
	st.shared.f32 	[%r715], %f148;
	st.shared.f32 	[%r717], %f147;
	st.shared.f32 	[%r719], %f146;
	st.shared.f32 	[%r721], %f145;
	st.shared.f32 	[%r723], %f144;
	st.shared.f32 	[%r725], %f143;
	st.shared.f32 	[%r727], %f142;
	st.shared.f32 	[%r729], %f141;
	st.shared.f32 	[%r731], %f140;
	st.shared.f32 	[%r733], %f139;
	st.shared.f32 	[%r735], %f138;
	st.shared.f32 	[%r737], %f137;
	st.shared.f32 	[%r739], %f136;
	st.shared.f32 	[%r741], %f135;
	st.shared.f32 	[%r743], %f134;
	bar.sync 	0;
	ld.shared.f32 	%f152, [%r84];
	ld.shared.f32 	%f151, [%r84+4];
	ld.shared.f32 	%f150, [%r84+8];
	ld.shared.f32 	%f149, [%r84+12];
	ld.shared.f32 	%f148, [%r84+16];
	ld.shared.f32 	%f147, [%r84+20];
	ld.shared.f32 	%f146, [%r84+24];
	ld.shared.f32 	%f145, [%r84+28];
	ld.shared.f32 	%f144, [%r84+32];
	ld.shared.f32 	%f143, [%r84+36];
	ld.shared.f32 	%f142, [%r84+40];
	ld.shared.f32 	%f141, [%r84+44];
	ld.shared.f32 	%f140, [%r84+48];
	ld.shared.f32 	%f139, [%r84+52];
	ld.shared.f32 	%f138, [%r84+56];
	ld.shared.f32 	%f137, [%r84+60];
	ld.shared.f32 	%f136, [%r84+64];
	ld.shared.f32 	%f135, [%r84+68];
	ld.shared.f32 	%f134, [%r84+72];
	bar.sync 	0;
	add.s32 	%r764, %r764, 6;
	add.s32 	%r763, %r763, -6;
	bra.uni 	$L__BB10_77;

}
	// .globl	_ZN3cub18CUB_300001_SM_10006detail10radix_sort30DeviceRadixSortHistogramKernelINS1_5radix10policy_hubIffyE10Policy1000ELNS0_9SortOrderE0EfyNS1_21identity_decomposer_tEEEvPT2_PKT1_SA_iiT3_
.visible .entry _ZN3cub18CUB_300001_SM_10006detail10radix_sort30DeviceRadixSortHistogramKernelINS1_5radix10policy_hubIffyE10Policy1000ELNS0_9SortOrderE0EfyNS1_21identity_decomposer_tEEEvPT2_PKT1_SA_iiT3_(
	.param .u64 .ptr .align 1 _ZN3cub18CUB_300001_SM_10006detail10radix_sort30DeviceRadixSortHistogramKernelINS1_5radix10policy_hubIffyE10Policy1000ELNS0_9SortOrderE0EfyNS1_21identity_decomposer_tEEEvPT2_PKT1_SA_iiT3__param_0,
	.param .u64 .ptr .align 1 _ZN3cub18CUB_300001_SM_10006detail10radix_sort30DeviceRadixSortHistogramKernelINS1_5radix10policy_hubIffyE10Policy1000ELNS0_9SortOrderE0EfyNS1_21identity_decomposer_tEEEvPT2_PKT1_SA_iiT3__param_1,
	.param .u64 _ZN3cub18CUB_300001_SM_10006detail10radix_sort30DeviceRadixSortHistogramKernelINS1_5radix10policy_hubIffyE10Policy1000ELNS0_9SortOrderE0EfyNS1_21identity_decomposer_tEEEvPT2_PKT1_SA_iiT3__param_2,
	.param .u32 _ZN3cub18CUB_300001_SM_10006detail10radix_sort30DeviceRadixSortHistogramKernelINS1_5radix10policy_hubIffyE10Policy1000ELNS0_9SortOrderE0EfyNS1_21identity_decomposer_tEEEvPT2_PKT1_SA_iiT3__param_3,
	.param .u32 _ZN3cub18CUB_300001_SM_10006detail10radix_sort30DeviceRadixSortHistogramKernelINS1_5radix10policy_hubIffyE10Policy1000ELNS0_9SortOrderE0EfyNS1_21identity_decomposer_tEEEvPT2_PKT1_SA_iiT3__param_4,
	.param .align 1 .b8 _ZN3cub18CUB_300001_SM_10006detail10radix_sort30DeviceRadixSortHistogramKernelINS1_5radix10policy_hubIffyE10Policy1000ELNS0_9SortOrderE0EfyNS1_21identity_decomposer_tEEEvPT2_PKT1_SA_iiT3__param_5[1]
)
.maxntid 128
{
	.reg .pred 	%p<123>;
	.reg .b32 	%r<518>;
	.reg .b64 	%rd<137>;
	// demoted variable
	.shared .align 4 .b8 _ZZN3cub18CUB_300001_SM_10006detail10radix_sort30DeviceRadixSortHistogramKernelINS1_5radix10policy_hubIffyE10Policy1000ELNS0_9SortOrderE0EfyNS1_21identity_decomposer_tEEEvPT2_PKT1_SA_iiT3_E12temp_storage[4096];
	ld.param.u64 	%rd18, [_ZN3cub18CUB_300001_SM_10006detail10radix_sort30DeviceRadixSortHistogramKernelINS1_5radix10policy_hubIffyE10Policy1000ELNS0_9SortOrderE0EfyNS1_21identity_decomposer_tEEEvPT2_PKT1_SA_iiT3__param_0];
	ld.param.u64 	%rd19, [_ZN3cub18CUB_300001_SM_10006detail10radix_sort30DeviceRadixSortHistogramKernelINS1_5radix10policy_hubIffyE10Policy1000ELNS0_9SortOrderE0EfyNS1_21identity_decomposer_tEEEvPT2_PKT1_SA_iiT3__param_1];
	ld.param.u64 	%rd17, [_ZN3cub18CUB_300001_SM_10006detail10radix_sort30DeviceRadixSortHistogramKernelINS1_5radix10policy_hubIffyE10Policy1000ELNS0_9SortOrderE0EfyNS1_21identity_decomposer_tEEEvPT2_PKT1_SA_iiT3__param_2];
	ld.param.u32 	%r174, [_ZN3cub18CUB_300001_SM_10006detail10radix_sort30DeviceRadixSortHistogramKernelINS1_5radix10policy_hubIffyE10Policy1000ELNS0_9SortOrderE0EfyNS1_21identity_decomposer_tEEEvPT2_PKT1_SA_iiT3__param_3];
	ld.param.u32 	%r175, [_ZN3cub18CUB_300001_SM_10006detail10radix_sort30DeviceRadixSortHistogramKernelINS1_5radix10policy_hubIffyE10Policy1000ELNS0_9SortOrderE0EfyNS1_21identity_decomposer_tEEEvPT2_PKT1_SA_iiT3__param_4];
	cvta.to.global.u64 	%rd1, %rd19;
	cvta.to.global.u64 	%rd2, %rd18;
	setp.eq.s64 	%p2, %rd17, 0;
	@%p2 bra 	$L__BB11_153;
	sub.s32 	%r176, %r175, %r174;
	add.s32 	%r177, %r176, 7;
	shr.s32 	%r178, %r177, 31;
	shr.u32 	%r179, %r178, 29;
	add.s32 	%r180, %r177, %r179;
	shr.s32 	%r181, %r180, 3;
	mov.u32 	%r182, %tid.x;
	setp.gt.u32 	%p3, %r182, 255;
	setp.lt.s32 	%p4, %r177, 8;
	mov.u32 	%r183, %ctaid.x;
	shl.b32 	%r184, %r183, 11;
	cvt.u64.u32 	%rd3, %r184;
	mov.u32 	%r185, %nctaid.x;
	shl.b32 	%r186, %r185, 11;
	cvt.u64.u32 	%rd4, %r186;
	add.s32 	%r1, %r181, -1;
	and.b32  	%r2, %r181, 15;
	and.b32  	%r3, %r181, 7;
	add.s32 	%r4, %r3, -1;
	and.b32  	%r5, %r181, 3;
	or.pred  	%p1, %p3, %p4;
	shl.b32 	%r187, %r182, 2;
	mov.u32 	%r188, _ZZN3cub18CUB_300001_SM_10006detail10radix_sort30DeviceRadixSortHistogramKernelINS1_5radix10policy_hubIffyE10Policy1000ELNS0_9SortOrderE0EfyNS1_21identity_decomposer_tEEEvPT2_PKT1_SA_iiT3_E12temp_storage;
	add.s32 	%r6, %r188, %r187;
	and.b32  	%r7, %r181, 268435440;
	cvt.u64.u32 	%rd5, %r182;
	add.s32 	%r8, %r182, 128;
	add.s32 	%r9, %r182, 256;
	add.s32 	%r10, %r182, 384;
	add.s32 	%r11, %r182, 512;
	add.s32 	%r12, %r182, 640;
	add.s32 	%r13, %r182, 768;
	or.b32  	%r14, %r182, 1024;
	add.s32 	%r15, %r182, 1920;
	and.b32  	%r16, %r181, 268435448;
	and.b32  	%r17, %r181, 1;
	neg.s32 	%r18, %r7;
	add.s32 	%r19, %r6, 8192;
	add.s64 	%rd21, %rd17, -1;
	shr.u64 	%rd22, %rd21, 30;
	add.s64 	%rd23, %rd22, 1;
	min.u64 	%rd6, %rd23, %rd17;
	mov.b64 	%rd135, 0;
$L__BB11_2:
	@%p1 bra 	$L__BB11_30;
	setp.lt.u32 	%p5, %r1, 15;
	mov.b32 	%r471, 0;
	@%p5 bra 	$L__BB11_6;
	mov.u32 	%r468, %r19;
	mov.u32 	%r469, %r18;
$L__BB11_5:
	.pragma "nounroll";
	mov.b32 	%r190, 0;
	st.shared.u32 	[%r468+-8192], %r190;
	st.shared.u32 	[%r468+-7168], %r190;
	st.shared.u32 	[%r468+-6144], %r190;
	st.shared.u32 	[%r468+-5120], %r190;
	st.shared.u32 	[%r468+-4096], %r190;
	st.shared.u32 	[%r468+-3072], %r190;
	st.shared.u32 	[%r468+-2048], %r190;
	st.shared.u32 	[%r468+-1024], %r190;
	st.shared.u32 	[%r468], %r190;
	st.shared.u32 	[%r468+1024], %r190;
	st.shared.u32 	[%r468+2048], %r190;
	st.shared.u32 	[%r468+3072], %r190;
	st.shared.u32 	[%r468+4096], %r190;
	st.shared.u32 	[%r468+5120], %r190;
	st.shared.u32 	[%r468+6144], %r190;
	st.shared.u32 	[%r468+7168], %r190;
	add.s32 	%r469, %r469, 16;
	add.s32 	%r468, %r468, 16384;
	setp.ne.s32 	%p6, %r469, 0;
	mov.u32 	%r471, %r7;
	@%p6 bra 	$L__BB11_5;
$L__BB11_6:
	add.s32 	%r25, %r2, -1;
	setp.eq.s32 	%p7, %r2, 0;
	@%p7 bra 	$L__BB11_16;
	setp.lt.u32 	%p8, %r25, 7;
	@%p8 bra 	$L__BB11_9;
	shl.b32 	%r191, %r471, 10;
	add.s32 	%r192, %r6, %r191;
	mov.b32 	%r193, 0;
	st.shared.u32 	[%r192], %r193;
	st.shared.u32 	[%r192+1024], %r193;
	st.shared.u32 	[%r192+2048], %r193;
	st.shared.u32 	[%r192+3072], %r193;
	st.shared.u32 	[%r192+4096], %r193;
	st.shared.u32 	[%r192+5120], %r193;
	st.shared.u32 	[%r192+6144], %r193;
	st.shared.u32 	[%r192+7168], %r193;
	add.s32 	%r471, %r471, 8;
$L__BB11_9:
	setp.eq.s32 	%p9, %r3, 0;
	@%p9 bra 	$L__BB11_16;
	setp.lt.u32 	%p10, %r4, 3;
	@%p10 bra 	$L__BB11_12;
	shl.b32 	%r194, %r471, 10;
	add.s32 	%r195, %r6, %r194;
	mov.b32 	%r196, 0;
	st.shared.u32 	[%r195], %r196;
	st.shared.u32 	[%r195+1024], %r196;
	st.shared.u32 	[%r195+2048], %r196;
	st.shared.u32 	[%r195+3072], %r196;
	add.s32 	%r471, %r471, 4;
$L__BB11_12:
	setp.eq.s32 	%p11, %r5, 0;
	@%p11 bra 	$L__BB11_16;
	setp.eq.s32 	%p12, %r5, 1;
	shl.b32 	%r197, %r471, 10;
	add.s32 	%r30, %r6, %r197;
	mov.b32 	%r198, 0;
	st.shared.u32 	[%r30], %r198;
	@%p12 bra 	$L__BB11_16;
	setp.eq.s32 	%p13, %r5, 2;
	mov.b32 	%r199, 0;
	st.shared.u32 	[%r30+1024], %r199;
	@%p13 bra 	$L__BB11_16;
	mov.b32 	%r200, 0;
	st.shared.u32 	[%r30+2048], %r200;
$L__BB11_16:
	cvt.u32.u64 	%r201, %rd5;
	setp.gt.u32 	%p14, %r201, 127;
	@%p14 bra 	$L__BB11_30;
	setp.lt.u32 	%p15, %r1, 15;
	mov.b32 	%r475, 0;
	@%p15 bra 	$L__BB11_20;
	mov.b32 	%r473, 0;
$L__BB11_19:
	.pragma "nounroll";
	shl.b32 	%r204, %r473, 10;
	add.s32 	%r205, %r6, %r204;
	mov.b32 	%r206, 0;
	st.shared.u32 	[%r205+512], %r206;
	st.shared.u32 	[%r205+1536], %r206;
	st.shared.u32 	[%r205+2560], %r206;
	st.shared.u32 	[%r205+3584], %r206;
	st.shared.u32 	[%r205+4608], %r206;
	st.shared.u32 	[%r205+5632], %r206;
	st.shared.u32 	[%r205+6656], %r206;
	st.shared.u32 	[%r205+7680], %r206;
	st.shared.u32 	[%r205+8704], %r206;
	st.shared.u32 	[%r205+9728], %r206;
	st.shared.u32 	[%r205+10752], %r206;
	st.shared.u32 	[%r205+11776], %r206;
	st.shared.u32 	[%r205+12800], %r206;
	st.shared.u32 	[%r205+13824], %r206;
	st.shared.u32 	[%r205+14848], %r206;
	st.shared.u32 	[%r205+15872], %r206;
	add.s32 	%r473, %r473, 16;
	setp.ne.s32 	%p16, %r473, %r7;
	mov.u32 	%r475, %r7;
	@%p16 bra 	$L__BB11_19;
$L__BB11_20:
	setp.eq.s32 	%p17, %r2, 0;
	@%p17 bra 	$L__BB11_30;
	setp.lt.u32 	%p18, %r25, 7;
	@%p18 bra 	$L__BB11_23;
	shl.b32 	%r207, %r475, 10;
	add.s32 	%r208, %r6, %r207;
	mov.b32 	%r209, 0;
	st.shared.u32 	[%r208+512], %r209;
	st.shared.u32 	[%r208+1536], %r209;
	st.shared.u32 	[%r208+2560], %r209;
	st.shared.u32 	[%r208+3584], %r209;
	st.shared.u32 	[%r208+4608], %r209;
	st.shared.u32 	[%r208+5632], %r209;
	st.shared.u32 	[%r208+6656], %r209;
	st.shared.u32 	[%r208+7680], %r209;
	add.s32 	%r475, %r475, 8;
$L__BB11_23:
	setp.eq.s32 	%p19, %r3, 0;
	@%p19 bra 	$L__BB11_30;
	setp.lt.u32 	%p20, %r4, 3;
	@%p20 bra 	$L__BB11_26;
	shl.b32 	%r210, %r475, 10;
	add.s32 	%r211, %r6, %r210;
	mov.b32 	%r212, 0;
	st.shared.u32 	[%r211+512], %r212;
	st.shared.u32 	[%r211+1536], %r212;
	st.shared.u32 	[%r211+2560], %r212;
	st.shared.u32 	[%r211+3584], %r212;
	add.s32 	%r475, %r475, 4;
$L__BB11_26:
	setp.eq.s32 	%p21, %r5, 0;
	@%p21 bra 	$L__BB11_30;
	setp.eq.s32 	%p22, %r5, 1;
	shl.b32 	%r213, %r475, 10;
	add.s32 	%r38, %r6, %r213;
	mov.b32 	%r214, 0;
	st.shared.u32 	[%r38+512], %r214;
	@%p22 bra 	$L__BB11_30;
	setp.eq.s32 	%p23, %r5, 2;
	mov.b32 	%r215, 0;
	st.shared.u32 	[%r38+1536], %r215;
	@%p23 bra 	$L__BB11_30;
	mov.b32 	%r216, 0;
	st.shared.u32 	[%r38+2560], %r216;
$L__BB11_30:
	bar.sync 	0;
	bar.sync 	0;
	shl.b64 	%rd8, %rd135, 30;
	sub.s64 	%rd24, %rd17, %rd8;
	min.u64 	%rd9, %rd24, 1073741824;
	setp.le.u64 	%p24, %rd9, %rd3;
	@%p24 bra 	$L__BB11_70;
	mov.u64 	%rd136, %rd3;
$L__BB11_32:
	add.s64 	%rd11, %rd136, %rd8;
	sub.s64 	%rd12, %rd17, %rd11;
	setp.lt.u64 	%p25, %rd12, 2048;
	@%p25 bra 	$L__BB11_34;
	add.s64 	%rd27, %rd11, %rd5;
	shl.b64 	%rd28, %rd27, 2;
	add.s64 	%rd29, %rd1, %rd28;
	ld.global.u32 	%r507, [%rd29];
	ld.global.u32 	%r506, [%rd29+512];
	ld.global.u32 	%r505, [%rd29+1024];
	ld.global.u32 	%r504, [%rd29+1536];
	ld.global.u32 	%r503, [%rd29+2048];
	ld.global.u32 	%r502, [%rd29+2560];
	ld.global.u32 	%r501, [%rd29+3072];
	ld.global.u32 	%r500, [%rd29+3584];
	ld.global.u32 	%r499, [%rd29+4096];
	ld.global.u32 	%r498, [%rd29+4608];
	ld.global.u32 	%r497, [%rd29+5120];
	ld.global.u32 	%r496, [%rd29+5632];
	ld.global.u32 	%r495, [%rd29+6144];
	ld.global.u32 	%r494, [%rd29+6656];
	ld.global.u32 	%r493, [%rd29+7168];
	ld.global.u32 	%r492, [%rd29+7680];
	bra.uni 	$L__BB11_66;
$L__BB11_34:
	cvt.u32.u64 	%r218, %rd5;
	cvt.u32.u64 	%r55, %rd12;
	setp.ge.s32 	%p26, %r218, %r55;
	add.s64 	%rd25, %rd11, %rd5;
	shl.b64 	%rd26, %rd25, 2;
	add.s64 	%rd13, %rd1, %rd26;
	mov.b32 	%r507, 2147483647;
	@%p26 bra 	$L__BB11_36;
	ld.global.u32 	%r507, [%rd13];
$L__BB11_36:
	setp.ge.s32 	%p27, %r8, %r55;
	mov.b32 	%r506, 2147483647;
	@%p27 bra 	$L__BB11_38;
	ld.global.u32 	%r506, [%rd13+512];
$L__BB11_38:
	setp.ge.s32 	%p28, %r9, %r55;
	mov.b32 	%r505, 2147483647;
	@%p28 bra 	$L__BB11_40;
	ld.global.u32 	%r505, [%rd13+1024];
$L__BB11_40:
	setp.ge.s32 	%p29, %r10, %r55;
	mov.b32 	%r504, 2147483647;
	@%p29 bra 	$L__BB11_42;
	ld.global.u32 	%r504, [%rd13+1536];
$L__BB11_42:
	setp.ge.s32 	%p30, %r11, %r55;
	mov.b32 	%r503, 2147483647;
	@%p30 bra 	$L__BB11_44;
	ld.global.u32 	%r503, [%rd13+2048];
$L__BB11_44:
	setp.ge.s32 	%p31, %r12, %r55;
	mov.b32 	%r502, 2147483647;
	@%p31 bra 	$L__BB11_46;
	ld.global.u32 	%r502, [%rd13+2560];
$L__BB11_46:
	setp.ge.s32 	%p32, %r13, %r55;
	mov.b32 	%r501, 2147483647;
	@%p32 bra 	$L__BB11_48;
	ld.global.u32 	%r501, [%rd13+3072];
$L__BB11_48:
	mov.u32 	%r226, %tid.x;
	add.s32 	%r227, %r226, 896;
	setp.ge.s32 	%p33, %r227, %r55;
	mov.b32 	%r500, 2147483647;
	@%p33 bra 	$L__BB11_50;
	ld.global.u32 	%r500, [%rd13+3584];
$L__BB11_50:
	setp.ge.s32 	%p34, %r14, %r55;
	mov.b32 	%r499, 2147483647;
	@%p34 bra 	$L__BB11_52;
	ld.global.u32 	%r499, [%rd13+4096];
$L__BB11_52:
	add.s32 	%r231, %r226, 1152;
	setp.ge.s32 	%p35, %r231, %r55;
	mov.b32 	%r498, 2147483647;
	@%p35 bra 	$L__BB11_54;
	ld.global.u32 	%r498, [%rd13+4608];
$L__BB11_54:
	add.s32 	%r234, %r226, 1280;
	setp.ge.s32 	%p36, %r234, %r55;
	mov.b32 	%r497, 2147483647;
	@%p36 bra 	$L__BB11_56;
	ld.global.u32 	%r497, [%rd13+5120];
$L__BB11_56:
	add.s32 	%r237, %r226, 1408;
	setp.ge.s32 	%p37, %r237, %r55;
	mov.b32 	%r496, 2147483647;
	@%p37 bra 	$L__BB11_58;
	ld.global.u32 	%r496, [%rd13+5632];
$L__BB11_58:
	add.s32 	%r240, %r226, 1536;
	setp.ge.s32 	%p38, %r240, %r55;
	mov.b32 	%r495, 2147483647;
	@%p38 bra 	$L__BB11_60;
	ld.global.u32 	%r495, [%rd13+6144];
$L__BB11_60:
	add.s32 	%r243, %r226, 1664;
	setp.ge.s32 	%p39, %r243, %r55;
	mov.b32 	%r494, 2147483647;
	@%p39 bra 	$L__BB11_62;
	ld.global.u32 	%r494, [%rd13+6656];
$L__BB11_62:
	add.s32 	%r246, %r226, 1792;
	setp.ge.s32 	%p40, %r246, %r55;
	mov.b32 	%r493, 2147483647;
	@%p40 bra 	$L__BB11_64;
	ld.global.u32 	%r493, [%rd13+7168];
$L__BB11_64:
	setp.ge.s32 	%p41, %r15, %r55;
	mov.b32 	%r492, 2147483647;
	@%p41 bra 	$L__BB11_66;
	ld.global.u32 	%r492, [%rd13+7680];
$L__BB11_66:
	setp.le.s32 	%p42, %r175, %r174;
	@%p42 bra 	$L__BB11_69;
	setp.gt.s32 	%p43, %r507, -1;
	selp.b32 	%r249, -2147483648, -1, %p43;
	xor.b32  	%r250, %r249, %r507;
	setp.gt.s32 	%p44, %r506, -1;
	selp.b32 	%r251, -2147483648, -1, %p44;
	xor.b32  	%r252, %r251, %r506;
	setp.gt.s32 	%p45, %r505, -1;
	selp.b32 	%r253, -2147483648, -1, %p45;
	xor.b32  	%r254, %r253, %r505;
	setp.gt.s32 	%p46, %r504, -1;
	selp.b32 	%r255, -2147483648, -1, %p46;
	xor.b32  	%r256, %r255, %r504;
	setp.gt.s32 	%p47, %r503, -1;
	selp.b32 	%r257, -2147483648, -1, %p47;
	xor.b32  	%r258, %r257, %r503;
	setp.gt.s32 	%p48, %r502, -1;
	selp.b32 	%r259, -2147483648, -1, %p48;
	xor.b32  	%r260, %r259, %r502;
	setp.gt.s32 	%p49, %r501, -1;
	selp.b32 	%r261, -2147483648, -1, %p49;
	xor.b32  	%r262, %r261, %r501;
	setp.gt.s32 	%p50, %r500, -1;
	selp.b32 	%r263, -2147483648, -1, %p50;
	xor.b32  	%r264, %r263, %r500;
	setp.gt.s32 	%p51, %r499, -1;
	selp.b32 	%r265, -2147483648, -1, %p51;
	xor.b32  	%r266, %r265, %r499;
	setp.gt.s32 	%p52, %r498, -1;
	selp.b32 	%r267, -2147483648, -1, %p52;
	xor.b32  	%r268, %r267, %r498;
	setp.gt.s32 	%p53, %r497, -1;
	selp.b32 	%r269, -2147483648, -1, %p53;
	xor.b32  	%r270, %r269, %r497;
	setp.gt.s32 	%p54, %r496, -1;
	selp.b32 	%r271, -2147483648, -1, %p54;
	xor.b32  	%r272, %r271, %r496;
	setp.gt.s32 	%p55, %r495, -1;
	selp.b32 	%r273, -2147483648, -1, %p55;
	xor.b32  	%r274, %r273, %r495;
	setp.gt.s32 	%p56, %r494, -1;
	selp.b32 	%r275, -2147483648, -1, %p56;
	xor.b32  	%r276, %r275, %r494;
	setp.gt.s32 	%p57, %r493, -1;
	selp.b32 	%r277, -2147483648, -1, %p57;
	xor.b32  	%r278, %r277, %r493;
	setp.gt.s32 	%p58, %r492, -1;
	selp.b32 	%r279, -2147483648, -1, %p58;
	xor.b32  	%r280, %r279, %r492;
	setp.eq.s32 	%p59, %r250, 2147483647;
	selp.b32 	%r103, -2147483648, %r250, %p59;
	setp.eq.s32 	%p60, %r252, 2147483647;
	selp.b32 	%r104, -2147483648, %r252, %p60;
	setp.eq.s32 	%p61, %r254, 2147483647;
	selp.b32 	%r105, -2147483648, %r254, %p61;
	setp.eq.s32 	%p62, %r256, 2147483647;
	selp.b32 	%r106, -2147483648, %r256, %p62;
	setp.eq.s32 	%p63, %r258, 2147483647;
	selp.b32 	%r107, -2147483648, %r258, %p63;
	setp.eq.s32 	%p64, %r260, 2147483647;
	selp.b32 	%r108, -2147483648, %r260, %p64;
	setp.eq.s32 	%p65, %r262, 2147483647;
	selp.b32 	%r109, -2147483648, %r262, %p65;
	setp.eq.s32 	%p66, %r264, 2147483647;
	selp.b32 	%r110, -2147483648, %r264, %p66;
	setp.eq.s32 	%p67, %r266, 2147483647;
	selp.b32 	%r111, -2147483648, %r266, %p67;
	setp.eq.s32 	%p68, %r268, 2147483647;
	selp.b32 	%r112, -2147483648, %r268, %p68;
	setp.eq.s32 	%p69, %r270, 2147483647;
	selp.b32 	%r113, -2147483648, %r270, %p69;
	setp.eq.s32 	%p70, %r272, 2147483647;
	selp.b32 	%r114, -2147483648, %r272, %p70;
	setp.eq.s32 	%p71, %r274, 2147483647;
	selp.b32 	%r115, -2147483648, %r274, %p71;
	setp.eq.s32 	%p72, %r276, 2147483647;
	selp.b32 	%r116, -2147483648, %r276, %p72;
	setp.eq.s32 	%p73, %r278, 2147483647;
	selp.b32 	%r117, -2147483648, %r278, %p73;
	setp.eq.s32 	%p74, %r280, 2147483647;
	selp.b32 	%r118, -2147483648, %r280, %p74;
	mov.b32 	%r508, 0;
	mov.u32 	%r509, %r174;
$L__BB11_68:
	sub.s32 	%r281, %r175, %r509;
	shl.b32 	%r282, %r508, 10;
	mov.u32 	%r283, _ZZN3cub18CUB_300001_SM_10006detail10radix_sort30DeviceRadixSortHistogramKernelINS1_5radix10policy_hubIffyE10Policy1000ELNS0_9SortOrderE0EfyNS1_21identity_decomposer_tEEEvPT2_PKT1_SA_iiT3_E12temp_storage;
	add.s32 	%r284, %r283, %r282;
	min.s32 	%r285, %r281, 8;
	mov.b32 	%r286, -1;
	shl.b32 	%r287, %r286, %r285;
	not.b32 	%r288, %r287;
	shr.u32 	%r289, %r103, %r509;
	and.b32  	%r290, %r289, %r288;
	shl.b32 	%r291, %r290, 2;
	add.s32 	%r292, %r284, %r291;
	atom.shared.add.u32 	%r293, [%r292], 1;
	shr.u32 	%r294, %r104, %r509;
	and.b32  	%r295, %r294, %r288;
	shl.b32 	%r296, %r295, 2;
	add.s32 	%r297, %r284, %r296;
	atom.shared.add.u32 	%r298, [%r297], 1;
	shr.u32 	%r299, %r105, %r509;
	and.b32  	%r300, %r299, %r288;
	shl.b32 	%r301, %r300, 2;
	add.s32 	%r302, %r284, %r301;
	atom.shared.add.u32 	%r303, [%r302], 1;
	shr.u32 	%r304, %r106, %r509;
	and.b32  	%r305, %r304, %r288;
	shl.b32 	%r306, %r305, 2;
	add.s32 	%r307, %r284, %r306;
	atom.shared.add.u32 	%r308, [%r307], 1;
	shr.u32 	%r309, %r107, %r509;
	and.b32  	%r310, %r309, %r288;
	shl.b32 	%r311, %r310, 2;
	add.s32 	%r312, %r284, %r311;
	atom.shared.add.u32 	%r313, [%r312], 1;
	shr.u32 	%r314, %r108, %r509;
	and.b32  	%r315, %r314, %r288;
	shl.b32 	%r316, %r315, 2;
	add.s32 	%r317, %r284, %r316;
	atom.shared.add.u32 	%r318, [%r317], 1;
	shr.u32 	%r319, %r109, %r509;
	and.b32  	%r320, %r319, %r288;
	shl.b32 	%r321, %r320, 2;
	add.s32 	%r322, %r284, %r321;
	atom.shared.add.u32 	%r323, [%r322], 1;
	shr.u32 	%r324, %r110, %r509;
	and.b32  	%r325, %r324, %r288;
	shl.b32 	%r326, %r325, 2;
	add.s32 	%r327, %r284, %r326;
	atom.shared.add.u32 	%r328, [%r327], 1;
	shr.u32 	%r329, %r111, %r509;
	and.b32  	%r330, %r329, %r288;
	shl.b32 	%r331, %r330, 2;
	add.s32 	%r332, %r284, %r331;
	atom.shared.add.u32 	%r333, [%r332], 1;
	shr.u32 	%r334, %r112, %r509;
	and.b32  	%r335, %r334, %r288;
	shl.b32 	%r336, %r335, 2;
	add.s32 	%r337, %r284, %r336;
	atom.shared.add.u32 	%r338, [%r337], 1;
	shr.u32 	%r339, %r113, %r509;
	and.b32  	%r340, %r339, %r288;
	shl.b32 	%r341, %r340, 2;
	add.s32 	%r342, %r284, %r341;
	atom.shared.add.u32 	%r343, [%r342], 1;
	shr.u32 	%r344, %r114, %r509;
	and.b32  	%r345, %r344, %r288;
	shl.b32 	%r346, %r345, 2;
	add.s32 	%r347, %r284, %r346;
	atom.shared.add.u32 	%r348, [%r347], 1;
	shr.u32 	%r349, %r115, %r509;
	and.b32  	%r350, %r349, %r288;
	shl.b32 	%r351, %r350, 2;
	add.s32 	%r352, %r284, %r351;
	atom.shared.add.u32 	%r353, [%r352], 1;
	shr.u32 	%r354, %r116, %r509;
	and.b32  	%r355, %r354, %r288;
	shl.b32 	%r356, %r355, 2;
	add.s32 	%r357, %r284, %r356;
	atom.shared.add.u32 	%r358, [%r357], 1;
	shr.u32 	%r359, %r117, %r509;
	and.b32  	%r360, %r359, %r288;
	shl.b32 	%r361, %r360, 2;
	add.s32 	%r362, %r284, %r361;
	atom.shared.add.u32 	%r363, [%r362], 1;
	shr.u32 	%r364, %r118, %r509;
	and.b32  	%r365, %r364, %r288;
	shl.b32 	%r366, %r365, 2;
	add.s32 	%r367, %r284, %r366;
	atom.shared.add.u32 	%r368, [%r367], 1;
	add.s32 	%r509, %r509, 8;
	add.s32 	%r508, %r508, 1;
	setp.lt.s32 	%p75, %r509, %r175;
	@%p75 bra 	$L__BB11_68;
$L__BB11_69:
	add.s64 	%rd136, %rd136, %rd4;
	setp.lt.u64 	%p76, %rd136, %rd9;
	@%p76 bra 	$L__BB11_32;
$L__BB11_70:
	bar.sync 	0;
	@%p1 bra 	$L__BB11_152;
	setp.lt.u32 	%p77, %r1, 7;
	mov.b32 	%r512, 0;
	@%p77 bra 	$L__BB11_90;
	mov.b32 	%r510, 0;
$L__BB11_73:
	.pragma "nounroll";
	shl.b32 	%r371, %r510, 10;
	add.s32 	%r124, %r6, %r371;
	ld.shared.u32 	%r125, [%r124];
	setp.eq.s32 	%p78, %r125, 0;
	@%p78 bra 	$L__BB11_75;
	cvt.u32.u64 	%r372, %rd5;
	shl.b32 	%r373, %r510, 8;
	add.s32 	%r374, %r373, %r372;
	mul.wide.u32 	%rd30, %r374, 8;
	add.s64 	%rd31, %rd2, %rd30;
	cvt.u64.u32 	%rd32, %r125;
	atom.global.add.u64 	%rd33, [%rd31], %rd32;
$L__BB11_75:
	ld.shared.u32 	%r126, [%r124+1024];
	setp.eq.s32 	%p79, %r126, 0;
	@%p79 bra 	$L__BB11_77;
	cvt.u32.u64 	%r375, %rd5;
	shl.b32 	%r376, %r510, 8;
	add.s32 	%r377, %r376, %r375;
	add.s32 	%r378, %r377, 256;
	mul.wide.u32 	%rd34, %r378, 8;
	add.s64 	%rd35, %rd2, %rd34;
	cvt.u64.u32 	%rd36, %r126;
	atom.global.add.u64 	%rd37, [%rd35], %rd36;
$L__BB11_77:
	ld.shared.u32 	%r127, [%r124+2048];
	setp.eq.s32 	%p80, %r127, 0;
	@%p80 bra 	$L__BB11_79;
	cvt.u32.u64 	%r379, %rd5;
	shl.b32 	%r380, %r510, 8;
	add.s32 	%r381, %r380, %r379;
	add.s32 	%r382, %r381, 512;
	mul.wide.u32 	%rd38, %r382, 8;
	add.s64 	%rd39, %rd2, %rd38;
	cvt.u64.u32 	%rd40, %r127;
	atom.global.add.u64 	%rd41, [%rd39], %rd40;
$L__BB11_79:
	ld.shared.u32 	%r128, [%r124+3072];
	setp.eq.s32 	%p81, %r128, 0;
	@%p81 bra 	$L__BB11_81;
	cvt.u32.u64 	%r383, %rd5;
	shl.b32 	%r384, %r510, 8;
	add.s32 	%r385, %r384, %r383;
	add.s32 	%r386, %r385, 768;
	mul.wide.u32 	%rd42, %r386, 8;
	add.s64 	%rd43, %rd2, %rd42;
	cvt.u64.u32 	%rd44, %r128;
	atom.global.add.u64 	%rd45, [%rd43], %rd44;
$L__BB11_81:
	ld.shared.u32 	%r129, [%r124+4096];
	setp.eq.s32 	%p82, %r129, 0;
	@%p82 bra 	$L__BB11_83;
	cvt.u32.u64 	%r387, %rd5;
	shl.b32 	%r388, %r510, 8;
	add.s32 	%r389, %r388, %r387;
	add.s32 	%r390, %r389, 1024;
	mul.wide.u32 	%rd46, %r390, 8;
	add.s64 	%rd47, %rd2, %rd46;
	cvt.u64.u32 	%rd48, %r129;
	atom.global.add.u64 	%rd49, [%rd47], %rd48;
$L__BB11_83:
	ld.shared.u32 	%r130, [%r124+5120];
	setp.eq.s32 	%p83, %r130, 0;
	@%p83 bra 	$L__BB11_85;
	cvt.u32.u64 	%r391, %rd5;
	shl.b32 	%r392, %r510, 8;
	add.s32 	%r393, %r392, %r391;
	add.s32 	%r394, %r393, 1280;
	mul.wide.u32 	%rd50, %r394, 8;
	add.s64 	%rd51, %rd2, %rd50;
	cvt.u64.u32 	%rd52, %r130;
	atom.global.add.u64 	%rd53, [%rd51], %rd52;
$L__BB11_85:
	ld.shared.u32 	%r131, [%r124+6144];
	setp.eq.s32 	%p84, %r131, 0;
	@%p84 bra 	$L__BB11_87;
	cvt.u32.u64 	%r395, %rd5;
	shl.b32 	%r396, %r510, 8;
	add.s32 	%r397, %r396, %r395;
	add.s32 	%r398, %r397, 1536;
	mul.wide.u32 	%rd54, %r398, 8;
	add.s64 	%rd55, %rd2, %rd54;
	cvt.u64.u32 	%rd56, %r131;
	atom.global.add.u64 	%rd57, [%rd55], %rd56;
$L__BB11_87:
	ld.shared.u32 	%r132, [%r124+7168];
	setp.eq.s32 	%p85, %r132, 0;
	@%p85 bra 	$L__BB11_89;
	cvt.u32.u64 	%r399, %rd5;
	shl.b32 	%r400, %r510, 8;
	add.s32 	%r401, %r400, %r399;
	add.s32 	%r402, %r401, 1792;
	mul.wide.u32 	%rd58, %r402, 8;
	add.s64 	%rd59, %rd2, %rd58;
	cvt.u64.u32 	%rd60, %r132;
	atom.global.add.u64 	%rd61, [%rd59], %rd60;
$L__BB11_89:
	add.s32 	%r510, %r510, 8;
	setp.ne.s32 	%p86, %r510, %r16;
	mov.u32 	%r512, %r16;
	@%p86 bra 	$L__BB11_73;
$L__BB11_90:
	add.s32 	%r135, %r5, -1;
	setp.eq.s32 	%p87, %r3, 0;
	@%p87 bra 	$L__BB11_111;
	setp.lt.u32 	%p88, %r4, 3;
	@%p88 bra 	$L__BB11_101;
	shl.b32 	%r403, %r512, 10;
	add.s32 	%r136, %r6, %r403;
	ld.shared.u32 	%r137, [%r136];
	setp.eq.s32 	%p89, %r137, 0;
	@%p89 bra 	$L__BB11_94;
	cvt.u32.u64 	%r404, %rd5;
	shl.b32 	%r405, %r512, 8;
	add.s32 	%r406, %r405, %r404;
	mul.wide.u32 	%rd62, %r406, 8;
	add.s64 	%rd63, %rd2, %rd62;
	cvt.u64.u32 	%rd64, %r137;
	atom.global.add.u64 	%rd65, [%rd63], %rd64;
$L__BB11_94:
	ld.shared.u32 	%r138, [%r136+1024];
	setp.eq.s32 	%p90, %r138, 0;
	@%p90 bra 	$L__BB11_96;
	cvt.u32.u64 	%r407, %rd5;
	shl.b32 	%r408, %r512, 8;
	add.s32 	%r409, %r408, %r407;
	add.s32 	%r410, %r409, 256;
	mul.wide.u32 	%rd66, %r410, 8;
	add.s64 	%rd67, %rd2, %rd66;
	cvt.u64.u32 	%rd68, %r138;
	atom.global.add.u64 	%rd69, [%rd67], %rd68;
$L__BB11_96:
	ld.shared.u32 	%r139, [%r136+2048];
	setp.eq.s32 	%p91, %r139, 0;
	@%p91 bra 	$L__BB11_98;
	cvt.u32.u64 	%r411, %rd5;
	shl.b32 	%r412, %r512, 8;
	add.s32 	%r413, %r412, %r411;
	add.s32 	%r414, %r413, 512;
	mul.wide.u32 	%rd70, %r414, 8;
	add.s64 	%rd71, %rd2, %rd70;
	cvt.u64.u32 	%rd72, %r139;
	atom.global.add.u64 	%rd73, [%rd71], %rd72;
$L__BB11_98:
	ld.shared.u32 	%r140, [%r136+3072];
	setp.eq.s32 	%p92, %r140, 0;
	@%p92 bra 	$L__BB11_100;
	cvt.u32.u64 	%r415, %rd5;
	shl.b32 	%r416, %r512, 8;
	add.s32 	%r417, %r416, %r415;
	add.s32 	%r418, %r417, 768;
	mul.wide.u32 	%rd74, %r418, 8;
	add.s64 	%rd75, %rd2, %rd74;
	cvt.u64.u32 	%rd76, %r140;
	atom.global.add.u64 	%rd77, [%rd75], %rd76;
$L__BB11_100:
	add.s32 	%r512, %r512, 4;
$L__BB11_101:
	setp.eq.s32 	%p93, %r5, 0;
	@%p93 bra 	$L__BB11_111;
	setp.eq.s32 	%p94, %r135, 0;
	@%p94 bra 	$L__BB11_108;
	shl.b32 	%r419, %r512, 10;
	add.s32 	%r143, %r6, %r419;
	ld.shared.u32 	%r144, [%r143];
	setp.eq.s32 	%p95, %r144, 0;
	@%p95 bra 	$L__BB11_105;
	cvt.u32.u64 	%r420, %rd5;
	shl.b32 	%r421, %r512, 8;
	add.s32 	%r422, %r421, %r420;
	mul.wide.u32 	%rd78, %r422, 8;
	add.s64 	%rd79, %rd2, %rd78;
	cvt.u64.u32 	%rd80, %r144;
	atom.global.add.u64 	%rd81, [%rd79], %rd80;
$L__BB11_105:
	ld.shared.u32 	%r145, [%r143+1024];
	setp.eq.s32 	%p96, %r145, 0;
	@%p96 bra 	$L__BB11_107;
	cvt.u32.u64 	%r423, %rd5;
	shl.b32 	%r424, %r512, 8;
	add.s32 	%r425, %r424, %r423;
	add.s32 	%r426, %r425, 256;
	mul.wide.u32 	%rd82, %r426, 8;
	add.s64 	%rd83, %rd2, %rd82;
	cvt.u64.u32 	%rd84, %r145;
	atom.global.add.u64 	%rd85, [%rd83], %rd84;
$L__BB11_107:
	add.s32 	%r512, %r512, 2;
$L__BB11_108:
	setp.eq.s32 	%p97, %r17, 0;
	@%p97 bra 	$L__BB11_111;
	shl.b32 	%r427, %r512, 10;
	add.s32 	%r428, %r6, %r427;
	ld.shared.u32 	%r148, [%r428];
	setp.eq.s32 	%p98, %r148, 0;
	@%p98 bra 	$L__BB11_111;
	cvt.u32.u64 	%r429, %rd5;
	shl.b32 	%r430, %r512, 8;
	add.s32 	%r431, %r430, %r429;
	mul.wide.u32 	%rd86, %r431, 8;
	add.s64 	%rd87, %rd2, %rd86;
	cvt.u64.u32 	%rd88, %r148;
	atom.global.add.u64 	%rd89, [%rd87], %rd88;
$L__BB11_111:
	cvt.u32.u64 	%r432, %rd5;
	setp.gt.u32 	%p99, %r432, 127;
	@%p99 bra 	$L__BB11_152;
	setp.lt.u32 	%p100, %r1, 7;
	mov.b32 	%r516, 0;
	@%p100 bra 	$L__BB11_131;
	mov.b32 	%r514, 0;
$L__BB11_114:
	.pragma "nounroll";
	shl.b32 	%r436, %r514, 10;
	add.s32 	%r150, %r6, %r436;
	ld.shared.u32 	%r151, [%r150+512];
	setp.eq.s32 	%p101, %r151, 0;
	shl.b32 	%r437, %r514, 8;
	add.s32 	%r438, %r437, %r432;
	mul.wide.u32 	%rd90, %r438, 8;
	add.s64 	%rd15, %rd2, %rd90;
	@%p101 bra 	$L__BB11_116;
	cvt.u64.u32 	%rd91, %r151;
	atom.global.add.u64 	%rd92, [%rd15+1024], %rd91;
$L__BB11_116:
	ld.shared.u32 	%r152, [%r150+1536];
	setp.eq.s32 	%p102, %r152, 0;
	@%p102 bra 	$L__BB11_118;
	cvt.u64.u32 	%rd93, %r152;
	atom.global.add.u64 	%rd94, [%rd15+3072], %rd93;
$L__BB11_118:
	ld.shared.u32 	%r153, [%r150+2560];
	setp.eq.s32 	%p103, %r153, 0;
	@%p103 bra 	$L__BB11_120;
	cvt.u64.u32 	%rd95, %r153;
	atom.global.add.u64 	%rd96, [%rd15+5120], %rd95;
$L__BB11_120:
	ld.shared.u32 	%r154, [%r150+3584];
	setp.eq.s32 	%p104, %r154, 0;
	@%p104 bra 	$L__BB11_122;
	cvt.u64.u32 	%rd97, %r154;
	atom.global.add.u64 	%rd98, [%rd15+7168], %rd97;
$L__BB11_122:
	ld.shared.u32 	%r155, [%r150+4608];
	setp.eq.s32 	%p105, %r155, 0;
	@%p105 bra 	$L__BB11_124;
	cvt.u64.u32 	%rd99, %r155;
	atom.global.add.u64 	%rd100, [%rd15+9216], %rd99;
$L__BB11_124:
	ld.shared.u32 	%r156, [%r150+5632];
	setp.eq.s32 	%p106, %r156, 0;
	@%p106 bra 	$L__BB11_126;
	cvt.u64.u32 	%rd101, %r156;
	atom.global.add.u64 	%rd102, [%rd15+11264], %rd101;
$L__BB11_126:
	ld.shared.u32 	%r157, [%r150+6656];
	setp.eq.s32 	%p107, %r157, 0;
	@%p107 bra 	$L__BB11_128;
	cvt.u64.u32 	%rd103, %r157;
	atom.global.add.u64 	%rd104, [%rd15+13312], %rd103;
$L__BB11_128:
	ld.shared.u32 	%r158, [%r150+7680];
	setp.eq.s32 	%p108, %r158, 0;
	@%p108 bra 	$L__BB11_130;
	cvt.u64.u32 	%rd105, %r158;
	atom.global.add.u64 	%rd106, [%rd15+15360], %rd105;
$L__BB11_130:
	add.s32 	%r514, %r514, 8;
	setp.ne.s32 	%p109, %r514, %r16;
	mov.u32 	%r516, %r16;
	@%p109 bra 	$L__BB11_114;
$L__BB11_131:
	setp.eq.s32 	%p110, %r3, 0;
	@%p110 bra 	$L__BB11_152;
	setp.lt.u32 	%p111, %r4, 3;
	@%p111 bra 	$L__BB11_142;
	shl.b32 	%r439, %r516, 10;
	add.s32 	%r161, %r6, %r439;
	ld.shared.u32 	%r162, [%r161+512];
	setp.eq.s32 	%p112, %r162, 0;
	@%p112 bra 	$L__BB11_135;
	shl.b32 	%r441, %r516, 8;
	add.s32 	%r442, %r441, %r432;
	mul.wide.u32 	%rd107, %r442, 8;
	add.s64 	%rd108, %rd2, %rd107;
	cvt.u64.u32 	%rd109, %r162;
	atom.global.add.u64 	%rd110, [%rd108+1024], %rd109;
$L__BB11_135:
	ld.shared.u32 	%r163, [%r161+1536];
	setp.eq.s32 	%p113, %r163, 0;
	@%p113 bra 	$L__BB11_137;
	shl.b32 	%r444, %r516, 8;
	add.s32 	%r445, %r444, %r432;
	add.s32 	%r446, %r445, 256;
	mul.wide.u32 	%rd111, %r446, 8;
	add.s64 	%rd112, %rd2, %rd111;
	cvt.u64.u32 	%rd113, %r163;
	atom.global.add.u64 	%rd114, [%rd112+1024], %rd113;
$L__BB11_137:
	ld.shared.u32 	%r164, [%r161+2560];
	setp.eq.s32 	%p114, %r164, 0;
	@%p114 bra 	$L__BB11_139;
	shl.b32 	%r448, %r516, 8;
	add.s32 	%r449, %r448, %r432;
	add.s32 	%r450, %r449, 512;
	mul.wide.u32 	%rd115, %r450, 8;
	add.s64 	%rd116, %rd2, %rd115;
	cvt.u64.u32 	%rd117, %r164;
	atom.global.add.u64 	%rd118, [%rd116+1024], %rd117;
$L__BB11_139:
	ld.shared.u32 	%r165, [%r161+3584];
	setp.eq.s32 	%p115, %r165, 0;
	@%p115 bra 	$L__BB11_141;
	shl.b32 	%r452, %r516, 8;
	add.s32 	%r453, %r452, %r432;
	add.s32 	%r454, %r453, 768;
	mul.wide.u32 	%rd119, %r454, 8;
	add.s64 	%rd120, %rd2, %rd119;
	cvt.u64.u32 	%rd121, %r165;
	atom.global.add.u64 	%rd122, [%rd120+1024], %rd121;
$L__BB11_141:
	add.s32 	%r516, %r516, 4;
$L__BB11_142:
	setp.eq.s32 	%p116, %r5, 0;
	@%p116 bra 	$L__BB11_152;
	setp.eq.s32 	%p117, %r135, 0;
	@%p117 bra 	$L__BB11_149;
	shl.b32 	%r455, %r516, 10;
	add.s32 	%r168, %r6, %r455;
	ld.shared.u32 	%r169, [%r168+512];
	setp.eq.s32 	%p118, %r169, 0;
	@%p118 bra 	$L__BB11_146;
	shl.b32 	%r457, %r516, 8;
	add.s32 	%r458, %r457, %r432;
	mul.wide.u32 	%rd123, %r458, 8;
	add.s64 	%rd124, %rd2, %rd123;
	cvt.u64.u32 	%rd125, %r169;
	atom.global.add.u64 	%rd126, [%rd124+1024], %rd125;
$L__BB11_146:
	ld.shared.u32 	%r170, [%r168+1536];
	setp.eq.s32 	%p119, %r170, 0;
	@%p119 bra 	$L__BB11_148;
	shl.b32 	%r460, %r516, 8;
	add.s32 	%r461, %r460, %r432;
	add.s32 	%r462, %r461, 256;
	mul.wide.u32 	%rd127, %r462, 8;
	add.s64 	%rd128, %rd2, %rd127;
	cvt.u64.u32 	%rd129, %r170;
	atom.global.add.u64 	%rd130, [%rd128+1024], %rd129;
$L__BB11_148:
	add.s32 	%r516, %r516, 2;
$L__BB11_149:
	setp.eq.s32 	%p120, %r17, 0;
	@%p120 bra 	$L__BB11_152;
	shl.b32 	%r463, %r516, 10;
	add.s32 	%r464, %r6, %r463;
	ld.shared.u32 	%r173, [%r464+512];
	setp.eq.s32 	%p121, %r173, 0;
	@%p121 bra 	$L__BB11_152;
	shl.b32 	%r466, %r516, 8;
	add.s32 	%r467, %r466, %r432;
	mul.wide.u32 	%rd131, %r467, 8;
	add.s64 	%rd132, %rd2, %rd131;
	cvt.u64.u32 	%rd133, %r173;
	atom.global.add.u64 	%rd134, [%rd132+1024], %rd133;
$L__BB11_152:
	bar.sync 	0;
	add.s64 	%rd135, %rd135, 1;
	setp.ne.s64 	%p122, %rd135, %rd6;
	@%p122 bra 	$L__BB11_2;
$L__BB11_153:
	ret;

}
	// .globl	_ZN3cub18CUB_300001_SM_10006detail10radix_sort33DeviceRadixSortExclusiveSumKernelINS1_5radix10policy_hubIffyE10Policy1000EyEEvPT0_
.visible .entry _ZN3cub18CUB_300001_SM_10006detail10radix_sort33DeviceRadixSortExclusiveSumKernelINS1_5radix10policy_hubIffyE10Policy1000EyEEvPT0_(
	.param .u64 .ptr .align 1 _ZN3cub18CUB_300001_SM_10006detail10radix_sort33DeviceRadixSortExclusiveSumKernelINS1_5radix10policy_hubIffyE10Policy1000EyEEvPT0__param_0
)
{
	.reg .pred 	%p<4>;
	.reg .b32 	%r<28>;
	.reg .b64 	%rd<54>;
	// demoted variable
	.shared .align 16 .b8 _ZZN3cub18CUB_300001_SM_10006detail10radix_sort33DeviceRadixSortExclusiveSumKernelINS1_5radix10policy_hubIffyE10Policy1000EyEEvPT0_E12temp_storage[2336];
	ld.param.u64 	%rd5, [_ZN3cub18CUB_300001_SM_10006detail10radix_sort33DeviceRadixSortExclusiveSumKernelINS1_5radix10policy_hubIffyE10Policy1000EyEEvPT0__param_0];
	cvta.to.global.u64 	%rd6, %rd5;
	mov.u32 	%r3, %ctaid.x;
	shl.b32 	%r4, %r3, 8;
	mov.u32 	%r1, %tid.x;
	setp.gt.u32 	%p1, %r1, 255;
	add.s32 	%r5, %r4, %r1;
	mul.wide.s32 	%rd7, %r5, 8;
	add.s64 	%rd1, %rd6, %rd7;
	@%p1 bra 	$L__BB12_2;
	ld.global.u64 	%rd53, [%rd1];
$L__BB12_2:
	shr.u32 	%r6, %r1, 3;
	add.s32 	%r7, %r6, %r1;
	shl.b32 	%r8, %r7, 3;
	mov.u32 	%r9, _ZZN3cub18CUB_300001_SM_10006detail10radix_sort33DeviceRadixSortExclusiveSumKernelINS1_5radix10policy_hubIffyE10Policy1000EyEEvPT0_E12temp_storage;
	add.s32 	%r10, %r9, %r8;
	add.s32 	%r2, %r10, 16;
	st.shared.u64 	[%r10+16], %rd53;
	bar.sync 	0;
	setp.gt.u32 	%p2, %r1, 31;
	@%p2 bra 	$L__BB12_4;
	mad.lo.s32 	%r27, %r1, 72, %r9;
	ld.shared.u64 	%rd23, [%r27+16];
	ld.shared.u64 	%rd24, [%r27+24];
	ld.shared.u64 	%rd25, [%r27+32];
	ld.shared.u64 	%rd26, [%r27+40];
	ld.shared.u64 	%rd27, [%r27+48];
	ld.shared.u64 	%rd28, [%r27+56];
	ld.shared.u64 	%rd29, [%r27+64];
	ld.shared.u64 	%rd30, [%r27+72];
	add.s64 	%rd31, %rd24, %rd23;
	add.s64 	%rd32, %rd31, %rd25;
	add.s64 	%rd33, %rd32, %rd26;
	add.s64 	%rd34, %rd33, %rd27;
	add.s64 	%rd35, %rd34, %rd28;
	add.s64 	%rd36, %rd35, %rd29;
	add.s64 	%rd10, %rd36, %rd30;
	mov.b32 	%r11, 1;
	mov.b32 	%r24, 0;
	mov.b32 	%r25, -1;
	// begin inline asm
	{  .reg .u64 r0;  .reg .u32 lo;  .reg .u32 hi;  .reg .pred p;  mov.b64 {lo, hi}, %rd10;  shfl.sync.up.b32 lo|p, lo, %r11, %r24, %r25;  shfl.sync.up.b32 hi|p, hi, %r11, %r24, %r25;  mov.b64 r0, {lo, hi};  @p add.u64 r0, r0, %rd10;  mov.u64 %rd8, r0;}
	// end inline asm
	mov.b32 	%r14, 2;
	// begin inline asm
	{  .reg .u64 r0;  .reg .u32 lo;  .reg .u32 hi;  .reg .pred p;  mov.b64 {lo, hi}, %rd8;  shfl.sync.up.b32 lo|p, lo, %r14, %r24, %r25;  shfl.sync.up.b32 hi|p, hi, %r14, %r24, %r25;  mov.b64 r0, {lo, hi};  @p add.u64 r0, r0, %rd8;  mov.u64 %rd11, r0;}
	// end inline asm
	mov.b32 	%r17, 4;
	// begin inline asm
	{  .reg .u64 r0;  .reg .u32 lo;  .reg .u32 hi;  .reg .pred p;  mov.b64 {lo, hi}, %rd11;  shfl.sync.up.b32 lo|p, lo, %r17, %r24, %r25;  shfl.sync.up.b32 hi|p, hi, %r17, %r24, %r25;  mov.b64 r0, {lo, hi};  @p add.u64 r0, r0, %rd11;  mov.u64 %rd14, r0;}
	// end inline asm
	mov.b32 	%r20, 8;
	// begin inline asm
	{  .reg .u64 r0;  .reg .u32 lo;  .reg .u32 hi;  .reg .pred p;  mov.b64 {lo, hi}, %rd14;  shfl.sync.up.b32 lo|p, lo, %r20, %r24, %r25;  shfl.sync.up.b32 hi|p, hi, %r20, %r24, %r25;  mov.b64 r0, {lo, hi};  @p add.u64 r0, r0, %rd14;  mov.u64 %rd17, r0;}
	// end inline asm
	mov.b32 	%r23, 16;
	// begin inline asm
	{  .reg .u64 r0;  .reg .u32 lo;  .reg .u32 hi;  .reg .pred p;  mov.b64 {lo, hi}, %rd17;  shfl.sync.up.b32 lo|p, lo, %r23, %r24, %r25;  shfl.sync.up.b32 hi|p, hi, %r23, %r24, %r25;  mov.b64 r0, {lo, hi};  @p add.u64 r0, r0, %rd17;  mov.u64 %rd20, r0;}
	// end inline asm
	sub.s64 	%rd37, %rd20, %rd10;
	ld.shared.u64 	%rd38, [%r27+16];
	ld.shared.u64 	%rd39, [%r27+24];
	ld.shared.u64 	%rd40, [%r27+32];
	ld.shared.u64 	%rd41, [%r27+40];
	ld.shared.u64 	%rd42, [%r27+48];
	ld.shared.u64 	%rd43, [%r27+56];
	ld.shared.u64 	%rd44, [%r27+64];
	add.s64 	%rd45, %rd38, %rd37;
	add.s64 	%rd46, %rd39, %rd45;
	add.s64 	%rd47, %rd40, %rd46;
	add.s64 	%rd48, %rd41, %rd47;
	add.s64 	%rd49, %rd42, %rd48;
	add.s64 	%rd50, %rd43, %rd49;
	add.s64 	%rd51, %rd44, %rd50;
	st.shared.u64 	[%r27+16], %rd37;
	st.shared.u64 	[%r27+24], %rd45;
	st.shared.u64 	[%r27+32], %rd46;
	st.shared.u64 	[%r27+40], %rd47;
	st.shared.u64 	[%r27+48], %rd48;
	st.shared.u64 	[%r27+56], %rd49;
	st.shared.u64 	[%r27+64], %rd50;
	st.shared.u64 	[%r27+72], %rd51;
$L__BB12_4:
	setp.gt.u32 	%p3, %r1, 255;
	bar.sync 	0;
	@%p3 bra 	$L__BB12_6;
	ld.shared.u64 	%rd52, [%r2];
	st.global.u64 	[%rd1], %rd52;
$L__BB12_6:
	ret;

}
	// .globl	_ZN3cub18CUB_300001_SM_10006detail10radix_sort29DeviceRadixSortOnesweepKernelINS1_5radix10policy_hubIffyE10Policy1000ELNS0_9SortOrderE0EffyiiNS1_21identity_decomposer_tEEEvPT5_SB_PT3_PKSC_PT1_PKSG_PT2_PKSK_T4_iiT6_
.visible .entry _ZN3cub18CUB_300001_SM_10006detail10radix_sort29DeviceRadixSortOnesweepKernelINS1_5radix10policy_hubIffyE10Policy1000ELNS0_9SortOrderE0EffyiiNS1_21identity_decomposer_tEEEvPT5_SB_PT3_PKSC_PT1_PKSG_PT2_PKSK_T4_iiT6_(
	.param .u64 .ptr .align 1 _ZN3cub18CUB_300001_SM_10006detail10radix_sort29DeviceRadixSortOnesweepKernelINS1_5radix10policy_hubIffyE10Policy1000ELNS0_9SortOrderE0EffyiiNS1_21identity_decomposer_tEEEvPT5_SB_PT3_PKSC_PT1_PKSG_PT2_PKSK_T4_iiT6__param_0,
	.param .u64 .ptr .align 1 _ZN3cub18CUB_300001_SM_10006detail10radix_sort29DeviceRadixSortOnesweepKernelINS1_5radix10policy_hubIffyE10Policy1000ELNS0_9SortOrderE0EffyiiNS1_21identity_decomposer_tEEEvPT5_SB_PT3_PKSC_PT1_PKSG_PT2_PKSK_T4_iiT6__param_1,
	.param .u64 .ptr .align 1 _ZN3cub18CUB_300001_SM_10006detail10radix_sort29DeviceRadixSortOnesweepKernelINS1_5radix10policy_hubIffyE10Policy1000ELNS0_9SortOrderE0EffyiiNS1_21identity_decomposer_tEEEvPT5_SB_PT3_PKSC_PT1_PKSG_PT2_PKSK_T4_iiT6__param_2,
	.param .u64 .ptr .align 1 _ZN3cub18CUB_300001_SM_10006detail10radix_sort29DeviceRadixSortOnesweepKernelINS1_5radix10policy_hubIffyE10Policy1000ELNS0_9SortOrderE0EffyiiNS1_21identity_decomposer_tEEEvPT5_SB_PT3_PKSC_PT1_PKSG_PT2_PKSK_T4_iiT6__param_3,
	.param .u64 .ptr .align 1 _ZN3cub18CUB_300001_SM_10006detail10radix_sort29DeviceRadixSortOnesweepKernelINS1_5radix10policy_hubIffyE10Policy1000ELNS0_9SortOrderE0EffyiiNS1_21identity_decomposer_tEEEvPT5_SB_PT3_PKSC_PT1_PKSG_PT2_PKSK_T4_iiT6__param_4,
	.param .u64 .ptr .align 1 _ZN3cub18CUB_300001_SM_10006detail10radix_sort29DeviceRadixSortOnesweepKernelINS1_5radix10policy_hubIffyE10Policy1000ELNS0_9SortOrderE0EffyiiNS1_21identity_decomposer_tEEEvPT5_SB_PT3_PKSC_PT1_PKSG_PT2_PKSK_T4_iiT6__param_5,
	.param .u64 .ptr .align 1 _ZN3cub18CUB_300001_SM_10006detail10radix_sort29DeviceRadixSortOnesweepKernelINS1_5radix10policy_hubIffyE10Policy1000ELNS0_9SortOrderE0EffyiiNS1_21identity_decomposer_tEEEvPT5_SB_PT3_PKSC_PT1_PKSG_PT2_PKSK_T4_iiT6__param_6,
	.param .u64 .ptr .align 1 _ZN3cub18CUB_300001_SM_10006detail10radix_sort29DeviceRadixSortOnesweepKernelINS1_5radix10policy_hubIffyE10Policy1000ELNS0_9SortOrderE0EffyiiNS1_21identity_decomposer_tEEEvPT5_SB_PT3_PKSC_PT1_PKSG_PT2_PKSK_T4_iiT6__param_7,
	.param .u32 _ZN3cub18CUB_300001_SM_10006detail10radix_sort29DeviceRadixSortOnesweepKernelINS1_5radix10policy_hubIffyE10Policy1000ELNS0_9SortOrderE0EffyiiNS1_21identity_decomposer_tEEEvPT5_SB_PT3_PKSC_PT1_PKSG_PT2_PKSK_T4_iiT6__param_8,
	.param .u32 _ZN3cub18CUB_300001_SM_10006detail10radix_sort29DeviceRadixSortOnesweepKernelINS1_5radix10policy_hubIffyE10Policy1000ELNS0_9SortOrderE0EffyiiNS1_21identity_decomposer_tEEEvPT5_SB_PT3_PKSC_PT1_PKSG_PT2_PKSK_T4_iiT6__param_9,
	.param .u32 _ZN3cub18CUB_300001_SM_10006detail10radix_sort29DeviceRadixSortOnesweepKernelINS1_5radix10policy_hubIffyE10Policy1000ELNS0_9SortOrderE0EffyiiNS1_21identity_decomposer_tEEEvPT5_SB_PT3_PKSC_PT1_PKSG_PT2_PKSK_T4_iiT6__param_10,
	.param .align 1 .b8 _ZN3cub18CUB_300001_SM_10006detail10radix_sort29DeviceRadixSortOnesweepKernelINS1_5radix10policy_hubIffyE10Policy1000ELNS0_9SortOrderE0EffyiiNS1_21identity_decomposer_tEEEvPT5_SB_PT3_PKSC_PT1_PKSG_PT2_PKSK_T4_iiT6__param_11[1]
)
.maxntid 384
{
	.reg .pred 	%p<358>;
	.reg .b32 	%r<2170>;
	.reg .b32 	%f<269>;
	.reg .b64 	%rd<457>;
	// demoted variable
	.shared .align 16 .b8 _ZZN3cub18CUB_300001_SM_10006detail10radix_sort29DeviceRadixSortOnesweepKernelINS1_5radix10policy_hubIffyE10Policy1000ELNS0_9SortOrderE0EffyiiNS1_21identity_decomposer_tEEEvPT5_SB_PT3_PKSC_PT1_PKSG_PT2_PKSK_T4_iiT6_E1s[28160];
	ld.param.u64 	%rd43, [_ZN3cub18CUB_300001_SM_10006detail10radix_sort29DeviceRadixSortOnesweepKernelINS1_5radix10policy_hubIffyE10Policy1000ELNS0_9SortOrderE0EffyiiNS1_21identity_decomposer_tEEEvPT5_SB_PT3_PKSC_PT1_PKSG_PT2_PKSK_T4_iiT6__param_0];
	ld.param.u64 	%rd44, [_ZN3cub18CUB_300001_SM_10006detail10radix_sort29DeviceRadixSortOnesweepKernelINS1_5radix10policy_hubIffyE10Policy1000ELNS0_9SortOrderE0EffyiiNS1_21identity_decomposer_tEEEvPT5_SB_PT3_PKSC_PT1_PKSG_PT2_PKSK_T4_iiT6__param_1];
	ld.param.u64 	%rd47, [_ZN3cub18CUB_300001_SM_10006detail10radix_sort29DeviceRadixSortOnesweepKernelINS1_5radix10policy_hubIffyE10Policy1000ELNS0_9SortOrderE0EffyiiNS1_21identity_decomposer_tEEEvPT5_SB_PT3_PKSC_PT1_PKSG_PT2_PKSK_T4_iiT6__param_4];
	ld.param.u64 	%rd50, [_ZN3cub18CUB_300001_SM_10006detail10radix_sort29DeviceRadixSortOnesweepKernelINS1_5radix10policy_hubIffyE10Policy1000ELNS0_9SortOrderE0EffyiiNS1_21identity_decomposer_tEEEvPT5_SB_PT3_PKSC_PT1_PKSG_PT2_PKSK_T4_iiT6__param_5];
	cvta.to.global.u64 	%rd1, %rd47;
	cvta.to.global.u64 	%rd2, %rd43;
	cvta.to.global.u64 	%rd3, %rd50;
	mov.u32 	%r1, %tid.x;
	shr.u32 	%r2, %r1, 5;
	// begin inline asm
	mov.u32 %r326, %laneid;
	// end inline asm
	setp.ne.s32 	%p1, %r1, 0;
	@%p1 bra 	$L__BB13_2;
	cvta.to.global.u64 	%rd51, %rd44;
	atom.global.add.u32 	%r327, [%rd51], 1;
	st.shared.u32 	[_ZZN3cub18CUB_300001_SM_10006detail10radix_sort29DeviceRadixSortOnesweepKernelINS1_5radix10policy_hubIffyE10Policy1000ELNS0_9SortOrderE0EffyiiNS1_21identity_decomposer_tEEEvPT5_SB_PT3_PKSC_PT1_PKSG_PT2_PKSK_T4_iiT6_E1s+26112], %r327;
$L__BB13_2:
	ld.param.u32 	%r2031, [_ZN3cub18CUB_300001_SM_10006detail10radix_sort29DeviceRadixSortOnesweepKernelINS1_5radix10policy_hubIffyE10Policy1000ELNS0_9SortOrderE0EffyiiNS1_21identity_decomposer_tEEEvPT5_SB_PT3_PKSC_PT1_PKSG_PT2_PKSK_T4_iiT6__param_8];
	bar.sync 	0;
	ld.shared.u32 	%r4, [_ZZN3cub18CUB_300001_SM_10006detail10radix_sort29DeviceRadixSortOnesweepKernelINS1_5radix10policy_hubIffyE10Policy1000ELNS0_9SortOrderE0EffyiiNS1_21identity_decomposer_tEEEvPT5_SB_PT3_PKSC_PT1_PKSG_PT2_PKSK_T4_iiT6_E1s+26112];
	mul.lo.s32 	%r328, %r4, 6528;
	add.s32 	%r5, %r328, 6528;
	setp.gt.s32 	%p2, %r5, %r2031;
	cvt.s64.s32 	%rd4, %r328;
	@%p2 bra 	$L__BB13_4;
	and.b32  	%r329, %r1, 31;
	and.b32  	%r330, %r1, 992;
	mul.lo.s32 	%r331, %r330, 17;
	or.b32  	%r332, %r331, %r329;
	cvt.u64.u32 	%rd52, %r332;
	add.s64 	%rd53, %rd52, %rd4;
	shl.b64 	%rd54, %rd53, 2;
	add.s64 	%rd55, %rd3, %rd54;
	ld.global.u32 	%r2118, [%rd55];
	ld.global.u32 	%r2117, [%rd55+128];
	ld.global.u32 	%r2116, [%rd55+256];
	ld.global.u32 	%r2115, [%rd55+384];
	ld.global.u32 	%r2114, [%rd55+512];
	ld.global.u32 	%r2113, [%rd55+640];
	ld.global.u32 	%r2112, [%rd55+768];
	ld.global.u32 	%r2111, [%rd55+896];
	ld.global.u32 	%r2110, [%rd55+1024];
	ld.global.u32 	%r2109, [%rd55+1152];
	ld.global.u32 	%r2108, [%rd55+1280];
	ld.global.u32 	%r2107, [%rd55+1408];
	ld.global.u32 	%r2106, [%rd55+1536];
	ld.global.u32 	%r2105, [%rd55+1664];
	ld.global.u32 	%r2104, [%rd55+1792];
	ld.global.u32 	%r2103, [%rd55+1920];
	ld.global.u32 	%r2102, [%rd55+2048];
	bra.uni 	$L__BB13_38;
$L__BB13_4:
	ld.param.u32 	%r2032, [_ZN3cub18CUB_300001_SM_10006detail10radix_sort29DeviceRadixSortOnesweepKernelINS1_5radix10policy_hubIffyE10Policy1000ELNS0_9SortOrderE0EffyiiNS1_21identity_decomposer_tEEEvPT5_SB_PT3_PKSC_PT1_PKSG_PT2_PKSK_T4_iiT6__param_8];
	cvt.u32.u64 	%r334, %rd4;
	sub.s32 	%r23, %r2032, %r334;
	and.b32  	%r335, %r1, 31;
	and.b32  	%r336, %r1, 992;
	mul.lo.s32 	%r337, %r336, 17;
	or.b32  	%r24, %r337, %r335;
	setp.ge.s32 	%p3, %r24, %r23;
	cvt.u64.u32 	%rd56, %r24;
	add.s64 	%rd57, %rd56, %rd4;
	shl.b64 	%rd58, %rd57, 2;
	add.s64 	%rd5, %rd3, %rd58;
	mov.b32 	%r2118, 2147483647;
	@%p3 bra 	$L__BB13_6;
	ld.global.u32 	%r2118, [%rd5];
$L__BB13_6:
	add.s32 	%r339, %r24, 32;
	setp.ge.s32 	%p4, %r339, %r23;
	mov.b32 	%r2117, 2147483647;
	@%p4 bra 	$L__BB13_8;
	ld.global.u32 	%r2117, [%rd5+128];
$L__BB13_8:
	add.s32 	%r341, %r24, 64;
	setp.ge.s32 	%p5, %r341, %r23;
	mov.b32 	%r2116, 2147483647;
	@%p5 bra 	$L__BB13_10;
	ld.global.u32 	%r2116, [%rd5+256];
$L__BB13_10:
	add.s32 	%r343, %r24, 96;
	setp.ge.s32 	%p6, %r343, %r23;
	mov.b32 	%r2115, 2147483647;
	@%p6 bra 	$L__BB13_12;
	ld.global.u32 	%r2115, [%rd5+384];
$L__BB13_12:
	add.s32 	%r345, %r24, 128;
	setp.ge.s32 	%p7, %r345, %r23;
	mov.b32 	%r2114, 2147483647;
	@%p7 bra 	$L__BB13_14;
	ld.global.u32 	%r2114, [%rd5+512];
$L__BB13_14:
	add.s32 	%r347, %r24, 160;
	setp.ge.s32 	%p8, %r347, %r23;
	mov.b32 	%r2113, 2147483647;
	@%p8 bra 	$L__BB13_16;
	ld.global.u32 	%r2113, [%rd5+640];
$L__BB13_16:
	add.s32 	%r349, %r24, 192;
	setp.ge.s32 	%p9, %r349, %r23;
	mov.b32 	%r2112, 2147483647;
	@%p9 bra 	$L__BB13_18;
	ld.global.u32 	%r2112, [%rd5+768];
$L__BB13_18:
	add.s32 	%r351, %r24, 224;
	setp.ge.s32 	%p10, %r351, %r23;
	mov.b32 	%r2111, 2147483647;
	@%p10 bra 	$L__BB13_20;
	ld.global.u32 	%r2111, [%rd5+896];
$L__BB13_20:
	add.s32 	%r353, %r24, 256;
	setp.ge.s32 	%p11, %r353, %r23;
	mov.b32 	%r2110, 2147483647;
	@%p11 bra 	$L__BB13_22;
	ld.global.u32 	%r2110, [%rd5+1024];
$L__BB13_22:
	add.s32 	%r355, %r24, 288;
	setp.ge.s32 	%p12, %r355, %r23;
	mov.b32 	%r2109, 2147483647;
	@%p12 bra 	$L__BB13_24;
	ld.global.u32 	%r2109, [%rd5+1152];
$L__BB13_24:
	add.s32 	%r357, %r24, 320;
	setp.ge.s32 	%p13, %r357, %r23;
	mov.b32 	%r2108, 2147483647;
	@%p13 bra 	$L__BB13_26;
	ld.global.u32 	%r2108, [%rd5+1280];
$L__BB13_26:
	add.s32 	%r359, %r24, 352;
	setp.ge.s32 	%p14, %r359, %r23;
	mov.b32 	%r2107, 2147483647;
	@%p14 bra 	$L__BB13_28;
	ld.global.u32 	%r2107, [%rd5+1408];
$L__BB13_28:
	add.s32 	%r361, %r24, 384;
	setp.ge.s32 	%p15, %r361, %r23;
	mov.b32 	%r2106, 2147483647;
	@%p15 bra 	$L__BB13_30;
	ld.global.u32 	%r2106, [%rd5+1536];
$L__BB13_30:
	add.s32 	%r363, %r24, 416;
	setp.ge.s32 	%p16, %r363, %r23;
	mov.b32 	%r2105, 2147483647;
	@%p16 bra 	$L__BB13_32;
	ld.global.u32 	%r2105, [%rd5+1664];
$L__BB13_32:
	add.s32 	%r365, %r24, 448;
	setp.ge.s32 	%p17, %r365, %r23;
	mov.b32 	%r2104, 2147483647;
	@%p17 bra 	$L__BB13_34;
	ld.global.u32 	%r2104, [%rd5+1792];
$L__BB13_34:
	add.s32 	%r367, %r24, 480;
	setp.ge.s32 	%p18, %r367, %r23;
	mov.b32 	%r2103, 2147483647;
	@%p18 bra 	$L__BB13_36;
	ld.global.u32 	%r2103, [%rd5+1920];
$L__BB13_36:
	add.s32 	%r369, %r24, 512;
	setp.ge.s32 	%p19, %r369, %r23;
	mov.b32 	%r2102, 2147483647;
	@%p19 bra 	$L__BB13_38;
	ld.global.u32 	%r2102, [%rd5+2048];
$L__BB13_38:
	ld.param.u32 	%r2084, [_ZN3cub18CUB_300001_SM_10006detail10radix_sort29DeviceRadixSortOnesweepKernelINS1_5radix10policy_hubIffyE10Policy1000ELNS0_9SortOrderE0EffyiiNS1_21identity_decomposer_tEEEvPT5_SB_PT3_PKSC_PT1_PKSG_PT2_PKSK_T4_iiT6__param_10];
	setp.gt.s32 	%p20, %r2118, -1;
	selp.b32 	%r370, -2147483648, -1, %p20;
	xor.b32  	%r2148, %r370, %r2118;
	setp.gt.s32 	%p21, %r2117, -1;
	selp.b32 	%r371, -2147483648, -1, %p21;
	xor.b32  	%r2147, %r371, %r2117;
	setp.gt.s32 	%p22, %r2116, -1;
	selp.b32 	%r372, -2147483648, -1, %p22;
	xor.b32  	%r2146, %r372, %r2116;
	setp.gt.s32 	%p23, %r2115, -1;
	selp.b32 	%r373, -2147483648, -1, %p23;
	xor.b32  	%r2145, %r373, %r2115;
	setp.gt.s32 	%p24, %r2114, -1;
	selp.b32 	%r374, -2147483648, -1, %p24;
	xor.b32  	%r2144, %r374, %r2114;
	setp.gt.s32 	%p25, %r2113, -1;
	selp.b32 	%r375, -2147483648, -1, %p25;
	xor.b32  	%r2143, %r375, %r2113;
	setp.gt.s32 	%p26, %r2112, -1;
	selp.b32 	%r376, -2147483648, -1, %p26;
	xor.b32  	%r2142, %r376, %r2112;
	setp.gt.s32 	%p27, %r2111, -1;
	selp.b32 	%r377, -2147483648, -1, %p27;
	xor.b32  	%r2141, %r377, %r2111;
	setp.gt.s32 	%p28, %r2110, -1;
	selp.b32 	%r378, -2147483648, -1, %p28;
	xor.b32  	%r2140, %r378, %r2110;
	setp.gt.s32 	%p29, %r2109, -1;
	selp.b32 	%r379, -2147483648, -1, %p29;
	xor.b32  	%r2139, %r379, %r2109;
	setp.gt.s32 	%p30, %r2108, -1;
	selp.b32 	%r380, -2147483648, -1, %p30;
	xor.b32  	%r2138, %r380, %r2108;
	setp.gt.s32 	%p31, %r2107, -1;
	selp.b32 	%r381, -2147483648, -1, %p31;
	xor.b32  	%r2137, %r381, %r2107;
	setp.gt.s32 	%p32, %r2106, -1;
	selp.b32 	%r382, -2147483648, -1, %p32;
	xor.b32  	%r2136, %r382, %r2106;
	setp.gt.s32 	%p33, %r2105, -1;
	selp.b32 	%r383, -2147483648, -1, %p33;
	xor.b32  	%r2135, %r383, %r2105;
	setp.gt.s32 	%p34, %r2104, -1;
	selp.b32 	%r384, -2147483648, -1, %p34;
	xor.b32  	%r2134, %r384, %r2104;
	setp.gt.s32 	%p35, %r2103, -1;
	selp.b32 	%r385, -2147483648, -1, %p35;
	xor.b32  	%r2133, %r385, %r2103;
	setp.gt.s32 	%p36, %r2102, -1;
	selp.b32 	%r386, -2147483648, -1, %p36;
	xor.b32  	%r2132, %r386, %r2102;
	mov.b32 	%r387, -1;
	shl.b32 	%r388, %r387, %r2084;
	not.b32 	%r92, %r388;
	shl.b32 	%r389, %r2, 10;
	mov.u32 	%r390, _ZZN3cub18CUB_300001_SM_10006detail10radix_sort29DeviceRadixSortOnesweepKernelINS1_5radix10policy_hubIffyE10Policy1000ELNS0_9SortOrderE0EffyiiNS1_21identity_decomposer_tEEEvPT5_SB_PT3_PKSC_PT1_PKSG_PT2_PKSK_T4_iiT6_E1s;
	add.s32 	%r93, %r390, %r389;
	setp.gt.s32 	%p37, %r326, 255;
	@%p37 bra 	$L__BB13_51;
	max.s32 	%r391, %r326, 224;
	sub.s32 	%r392, %r391, %r326;
	add.s32 	%r393, %r392, 31;
	shr.u32 	%r394, %r393, 5;
	add.s32 	%r94, %r394, 1;
	and.b32  	%r95, %r94, 15;
	setp.lt.u32 	%p38, %r393, 480;
	mov.u32 	%r2122, %r326;
	@%p38 bra 	$L__BB13_42;
	and.b32  	%r395, %r94, 268435440;
	neg.s32 	%r2120, %r395;
	shl.b32 	%r397, %r326, 2;
	add.s32 	%r398, %r389, %r397;
	add.s32 	%r400, %r398, %r390;
	add.s32 	%r2119, %r400, 1024;
	mov.u32 	%r2122, %r326;
$L__BB13_41:
	.pragma "nounroll";
	mov.b32 	%r401, 0;
	st.shared.u32 	[%r2119+-1024], %r401;
	st.shared.u32 	[%r2119+-896], %r401;
	st.shared.u32 	[%r2119+-768], %r401;
	st.shared.u32 	[%r2119+-640], %r401;
	st.shared.u32 	[%r2119+-512], %r401;
	st.shared.u32 	[%r2119+-384], %r401;
	st.shared.u32 	[%r2119+-256], %r401;
	st.shared.u32 	[%r2119+-128], %r401;
	st.shared.u32 	[%r2119], %r401;
	st.shared.u32 	[%r2119+128], %r401;
	st.shared.u32 	[%r2119+256], %r401;
	st.shared.u32 	[%r2119+384], %r401;
	st.shared.u32 	[%r2119+512], %r401;
	st.shared.u32 	[%r2119+640], %r401;
	st.shared.u32 	[%r2119+768], %r401;
	st.shared.u32 	[%r2119+896], %r401;
	add.s32 	%r2122, %r2122, 512;
	add.s32 	%r2120, %r2120, 16;
	add.s32 	%r2119, %r2119, 2048;
	setp.ne.s32 	%p39, %r2120, 0;
	@%p39 bra 	$L__BB13_41;
$L__BB13_42:
	setp.eq.s32 	%p40, %r95, 0;
	@%p40 bra 	$L__BB13_51;
	and.b32  	%r105, %r94, 7;
	setp.lt.u32 	%p41, %r95, 8;
	@%p41 bra 	$L__BB13_45;
	shl.b32 	%r402, %r2122, 2;
	add.s32 	%r403, %r93, %r402;
	mov.b32 	%r404, 0;
	st.shared.u32 	[%r403], %r404;
	st.shared.u32 	[%r403+128], %r404;
	st.shared.u32 	[%r403+256], %r404;
	st.shared.u32 	[%r403+384], %r404;
	st.shared.u32 	[%r403+512], %r404;
	st.shared.u32 	[%r403+640], %r404;
	st.shared.u32 	[%r403+768], %r404;
	st.shared.u32 	[%r403+896], %r404;
	add.s32 	%r2122, %r2122, 256;
$L__BB13_45:
	setp.eq.s32 	%p42, %r105, 0;
	@%p42 bra 	$L__BB13_51;
	and.b32  	%r108, %r94, 3;
	setp.lt.u32 	%p43, %r105, 4;
	@%p43 bra 	$L__BB13_48;
	shl.b32 	%r405, %r2122, 2;
	add.s32 	%r406, %r93, %r405;
	mov.b32 	%r407, 0;
	st.shared.u32 	[%r406], %r407;
	st.shared.u32 	[%r406+128], %r407;
	st.shared.u32 	[%r406+256], %r407;
	st.shared.u32 	[%r406+384], %r407;
	add.s32 	%r2122, %r2122, 128;
$L__BB13_48:
	setp.eq.s32 	%p44, %r108, 0;
	@%p44 bra 	$L__BB13_51;
	shl.b32 	%r409, %r2122, 2;
	add.s32 	%r410, %r389, %r409;
	add.s32 	%r2126, %r390, %r410;
	neg.s32 	%r2125, %r108;
$L__BB13_50:
	.pragma "nounroll";
	mov.b32 	%r412, 0;
	st.shared.u32 	[%r2126], %r412;
	add.s32 	%r2126, %r2126, 128;
	add.s32 	%r2125, %r2125, 1;
	setp.ne.s32 	%p45, %r2125, 0;
	@%p45 bra 	$L__BB13_50;
$L__BB13_51:
	ld.param.u32 	%r2047, [_ZN3cub18CUB_300001_SM_10006detail10radix_sort29DeviceRadixSortOnesweepKernelINS1_5radix10policy_hubIffyE10Policy1000ELNS0_9SortOrderE0EffyiiNS1_21identity_decomposer_tEEEvPT5_SB_PT3_PKSC_PT1_PKSG_PT2_PKSK_T4_iiT6__param_9];
	bar.warp.sync 	-1;
	setp.eq.s32 	%p46, %r2148, 2147483647;
	selp.b32 	%r414, -2147483648, %r2148, %p46;
	shr.u32 	%r415, %r414, %r2047;
	and.b32  	%r117, %r415, %r92;
	shl.b32 	%r416, %r117, 2;
	add.s32 	%r417, %r93, %r416;
	atom.shared.add.u32 	%r418, [%r417], 1;
	setp.eq.s32 	%p47, %r2147, 2147483647;
	selp.b32 	%r419, -2147483648, %r2147, %p47;
	shr.u32 	%r420, %r419, %r2047;
	and.b32  	%r421, %r420, %r92;
	shl.b32 	%r422, %r421, 2;
	add.s32 	%r423, %r93, %r422;
	atom.shared.add.u32 	%r424, [%r423], 1;
	setp.eq.s32 	%p48, %r2146, 2147483647;
	selp.b32 	%r425, -2147483648, %r2146, %p48;
	shr.u32 	%r426, %r425, %r2047;
	and.b32  	%r427, %r426, %r92;
	shl.b32 	%r428, %r427, 2;
	add.s32 	%r429, %r93, %r428;
	atom.shared.add.u32 	%r430, [%r429], 1;
	setp.eq.s32 	%p49, %r2145, 2147483647;
	selp.b32 	%r431, -2147483648, %r2145, %p49;
	shr.u32 	%r432, %r431, %r2047;
	and.b32  	%r433, %r432, %r92;
	shl.b32 	%r434, %r433, 2;
	add.s32 	%r435, %r93, %r434;
	atom.shared.add.u32 	%r436, [%r435], 1;
	setp.eq.s32 	%p50, %r2144, 2147483647;
	selp.b32 	%r437, -2147483648, %r2144, %p50;
	shr.u32 	%r438, %r437, %r2047;
	and.b32  	%r439, %r438, %r92;
	shl.b32 	%r440, %r439, 2;
	add.s32 	%r441, %r93, %r440;
	atom.shared.add.u32 	%r442, [%r441], 1;
	setp.eq.s32 	%p51, %r2143, 2147483647;
	selp.b32 	%r443, -2147483648, %r2143, %p51;
	shr.u32 	%r444, %r443, %r2047;
	and.b32  	%r445, %r444, %r92;
	shl.b32 	%r446, %r445, 2;
	add.s32 	%r447, %r93, %r446;
	atom.shared.add.u32 	%r448, [%r447], 1;
	setp.eq.s32 	%p52, %r2142, 2147483647;
	selp.b32 	%r449, -2147483648, %r2142, %p52;
	shr.u32 	%r450, %r449, %r2047;
	and.b32  	%r451, %r450, %r92;
	shl.b32 	%r452, %r451, 2;
	add.s32 	%r453, %r93, %r452;
	atom.shared.add.u32 	%r454, [%r453], 1;
	setp.eq.s32 	%p53, %r2141, 2147483647;
	selp.b32 	%r455, -2147483648, %r2141, %p53;
	shr.u32 	%r456, %r455, %r2047;
	and.b32  	%r457, %r456, %r92;
	shl.b32 	%r458, %r457, 2;
	add.s32 	%r459, %r93, %r458;
	atom.shared.add.u32 	%r460, [%r459], 1;
	setp.eq.s32 	%p54, %r2140, 2147483647;
	selp.b32 	%r461, -2147483648, %r2140, %p54;
	shr.u32 	%r462, %r461, %r2047;
	and.b32  	%r463, %r462, %r92;
	shl.b32 	%r464, %r463, 2;
	add.s32 	%r465, %r93, %r464;
	atom.shared.add.u32 	%r466, [%r465], 1;
	setp.eq.s32 	%p55, %r2139, 2147483647;
	selp.b32 	%r467, -2147483648, %r2139, %p55;
	shr.u32 	%r468, %r467, %r2047;
	and.b32  	%r469, %r468, %r92;
	shl.b32 	%r470, %r469, 2;
	add.s32 	%r471, %r93, %r470;
	atom.shared.add.u32 	%r472, [%r471], 1;
	setp.eq.s32 	%p56, %r2138, 2147483647;
	selp.b32 	%r473, -2147483648, %r2138, %p56;
	shr.u32 	%r474, %r473, %r2047;
	and.b32  	%r475, %r474, %r92;
	shl.b32 	%r476, %r475, 2;
	add.s32 	%r477, %r93, %r476;
	atom.shared.add.u32 	%r478, [%r477], 1;
	setp.eq.s32 	%p57, %r2137, 2147483647;
	selp.b32 	%r479, -2147483648, %r2137, %p57;
	shr.u32 	%r480, %r479, %r2047;
	and.b32  	%r481, %r480, %r92;
	shl.b32 	%r482, %r481, 2;
	add.s32 	%r483, %r93, %r482;
	atom.shared.add.u32 	%r484, [%r483], 1;
	setp.eq.s32 	%p58, %r2136, 2147483647;
	selp.b32 	%r485, -2147483648, %r2136, %p58;
	shr.u32 	%r486, %r485, %r2047;
	and.b32  	%r487, %r486, %r92;
	shl.b32 	%r488, %r487, 2;
	add.s32 	%r489, %r93, %r488;
	atom.shared.add.u32 	%r490, [%r489], 1;
	setp.eq.s32 	%p59, %r2135, 2147483647;
	selp.b32 	%r491, -2147483648, %r2135, %p59;
	shr.u32 	%r492, %r491, %r2047;
	and.b32  	%r493, %r492, %r92;
	shl.b32 	%r494, %r493, 2;
	add.s32 	%r495, %r93, %r494;
	atom.shared.add.u32 	%r496, [%r495], 1;
	setp.eq.s32 	%p60, %r2134, 2147483647;
	selp.b32 	%r497, -2147483648, %r2134, %p60;
	shr.u32 	%r498, %r497, %r2047;
	and.b32  	%r499, %r498, %r92;
	shl.b32 	%r500, %r499, 2;
	add.s32 	%r501, %r93, %r500;
	atom.shared.add.u32 	%r502, [%r501], 1;
	setp.eq.s32 	%p61, %r2133, 2147483647;
	selp.b32 	%r503, -2147483648, %r2133, %p61;
	shr.u32 	%r504, %r503, %r2047;
	and.b32  	%r505, %r504, %r92;
	shl.b32 	%r506, %r505, 2;
	add.s32 	%r507, %r93, %r506;
	atom.shared.add.u32 	%r508, [%r507], 1;
	setp.eq.s32 	%p62, %r2132, 2147483647;
	selp.b32 	%r509, -2147483648, %r2132, %p62;
	shr.u32 	%r510, %r509, %r2047;
	and.b32  	%r511, %r510, %r92;
	shl.b32 	%r512, %r511, 2;
	add.s32 	%r513, %r93, %r512;
	atom.shared.add.u32 	%r514, [%r513], 1;
	bar.sync 	0;
	setp.gt.u32 	%p63, %r1, 255;
	shl.b32 	%r515, %r1, 2;
	add.s32 	%r118, %r390, %r515;
	mov.b32 	%r2127, 0;
	@%p63 bra 	$L__BB13_53;
	ld.shared.u32 	%r517, [%r118];
	mov.b32 	%r518, 0;
	st.shared.u32 	[%r118], %r518;
	ld.shared.u32 	%r519, [%r118+1024];
	st.shared.u32 	[%r118+1024], %r517;
	add.s32 	%r520, %r519, %r517;
	ld.shared.u32 	%r521, [%r118+2048];
	st.shared.u32 	[%r118+2048], %r520;
	add.s32 	%r522, %r521, %r520;
	ld.shared.u32 	%r523, [%r118+3072];
	st.shared.u32 	[%r118+3072], %r522;
	add.s32 	%r524, %r523, %r522;
	ld.shared.u32 	%r525, [%r118+4096];
	st.shared.u32 	[%r118+4096], %r524;
	add.s32 	%r526, %r525, %r524;
	ld.shared.u32 	%r527, [%r118+5120];
	st.shared.u32 	[%r118+5120], %r526;
	add.s32 	%r528, %r527, %r526;
	ld.shared.u32 	%r529, [%r118+6144];
	st.shared.u32 	[%r118+6144], %r528;
	add.s32 	%r530, %r529, %r528;
	ld.shared.u32 	%r531, [%r118+7168];
	st.shared.u32 	[%r118+7168], %r530;
	add.s32 	%r532, %r531, %r530;
	ld.shared.u32 	%r533, [%r118+8192];
	st.shared.u32 	[%r118+8192], %r532;
	add.s32 	%r534, %r533, %r532;
	ld.shared.u32 	%r535, [%r118+9216];
	st.shared.u32 	[%r118+9216], %r534;
	add.s32 	%r536, %r535, %r534;
	ld.shared.u32 	%r537, [%r118+10240];
	st.shared.u32 	[%r118+10240], %r536;
	add.s32 	%r538, %r537, %r536;
	ld.shared.u32 	%r539, [%r118+11264];
	st.shared.u32 	[%r118+11264], %r538;
	add.s32 	%r2127, %r539, %r538;
$L__BB13_53:
	setp.gt.u32 	%p64, %r1, 255;
	shl.b32 	%r540, %r4, 8;
	add.s32 	%r541, %r540, %r1;
	mul.wide.s32 	%rd59, %r541, 4;
	add.s64 	%rd6, %rd2, %rd59;
	@%p64 bra 	$L__BB13_55;
	or.b32  	%r542, %r2127, 1073741824;
	st.volatile.global.u32 	[%rd6], %r542;
$L__BB13_55:
	ld.param.u64 	%rd442, [_ZN3cub18CUB_300001_SM_10006detail10radix_sort29DeviceRadixSortOnesweepKernelINS1_5radix10policy_hubIffyE10Policy1000ELNS0_9SortOrderE0EffyiiNS1_21identity_decomposer_tEEEvPT5_SB_PT3_PKSC_PT1_PKSG_PT2_PKSK_T4_iiT6__param_7];
	setp.lt.u32 	%p65, %r1, 256;
	setp.eq.s32 	%p66, %r2127, 6528;
	and.pred  	%p67, %p65, %p66;
	selp.u32 	%r543, 1, 0, %p67;
	{ 
	.reg .pred 	%p1; 
	.reg .pred 	%p2; 
	setp.ne.u32 	%p1, %r543, 0; 
	bar.red.or.pred 	%p2, 0, %p1; 
	selp.u32 	%r544, 1, 0, %p2; 
	}
	setp.eq.s32 	%p68, %r544, 0;
	and.b32  	%r545, %r1, 992;
	and.b32  	%r546, %r1, 31;
	mul.lo.s32 	%r547, %r545, 17;
	or.b32  	%r548, %r547, %r546;
	cvt.u64.u32 	%rd7, %r548;
	add.s64 	%rd61, %rd7, %rd4;
	cvta.to.global.u64 	%rd62, %rd442;
	shl.b64 	%rd63, %rd61, 2;
	add.s64 	%rd8, %rd62, %rd63;
	cvt.u64.u32 	%rd9, %r1;
	@%p68 bra 	$L__BB13_175;
	setp.gt.u32 	%p69, %r1, 255;
	shl.b32 	%r550, %r1, 3;
	add.s32 	%r552, %r390, %r550;
	add.s32 	%r121, %r552, 26112;
	@%p69 bra 	$L__BB13_64;
	ld.param.u64 	%rd436, [_ZN3cub18CUB_300001_SM_10006detail10radix_sort29DeviceRadixSortOnesweepKernelINS1_5radix10policy_hubIffyE10Policy1000ELNS0_9SortOrderE0EffyiiNS1_21identity_decomposer_tEEEvPT5_SB_PT3_PKSC_PT1_PKSG_PT2_PKSK_T4_iiT6__param_3];
	cvta.to.global.u64 	%rd64, %rd436;
	shl.b64 	%rd65, %rd9, 3;
	add.s64 	%rd66, %rd64, %rd65;
	ld.global.u64 	%rd67, [%rd66];
	setp.gt.u32 	%p70, %r1, %r117;
	selp.b64 	%rd68, 6528, 0, %p70;
	sub.s64 	%rd455, %rd67, %rd68;
	st.shared.u64 	[%r121], %rd455;
	setp.lt.s32 	%p71, %r4, 1;
	mov.u32 	%r2131, %r2127;
	@%p71 bra 	$L__BB13_63;
	mov.b32 	%r2129, -1;
	mov.u32 	%r2128, %r4;
	mov.u32 	%r2131, %r2127;
$L__BB13_59:
	add.s32 	%r125, %r2128, -1;
	shl.b32 	%r554, %r125, 8;
	add.s32 	%r555, %r554, %r1;
	mul.wide.s32 	%rd69, %r555, 4;
	add.s64 	%rd11, %rd2, %rd69;
$L__BB13_60:
	membar.cta;
	ld.volatile.global.u32 	%r126, [%rd11];
	setp.eq.s32 	%p72, %r126, 0;
	@%p72 bra 	$L__BB13_60;
	and.b32  	%r556, %r126, 1073741823;
	add.s32 	%r2131, %r556, %r2131;
	setp.gt.s32 	%p73, %r126, -1;
	vote.sync.ballot.b32 	%r2129, %p73, %r2129;
	setp.gt.u32 	%p75, %r2128, 1;
	and.pred  	%p76, %p73, %p75;
	mov.u32 	%r2128, %r125;
	@%p76 bra 	$L__BB13_59;
	ld.shared.u64 	%rd455, [%r121];
$L__BB13_63:
	or.b32  	%r557, %r2131, -2147483648;
	st.volatile.global.u32 	[%rd6], %r557;
	sub.s32 	%r560, %r2131, %r2127;
	cvt.s64.s32 	%rd72, %r560;
	add.s64 	%rd73, %rd455, %rd72;
	st.shared.u64 	[%r121], %rd73;
$L__BB13_64:
	ld.param.u32 	%r2033, [_ZN3cub18CUB_300001_SM_10006detail10radix_sort29DeviceRadixSortOnesweepKernelINS1_5radix10policy_hubIffyE10Policy1000ELNS0_9SortOrderE0EffyiiNS1_21identity_decomposer_tEEEvPT5_SB_PT3_PKSC_PT1_PKSG_PT2_PKSK_T4_iiT6__param_8];
	ld.param.u64 	%rd432, [_ZN3cub18CUB_300001_SM_10006detail10radix_sort29DeviceRadixSortOnesweepKernelINS1_5radix10policy_hubIffyE10Policy1000ELNS0_9SortOrderE0EffyiiNS1_21identity_decomposer_tEEEvPT5_SB_PT3_PKSC_PT1_PKSG_PT2_PKSK_T4_iiT6__param_2];
	setp.gt.u32 	%p77, %r1, 255;
	setp.lt.s32 	%p78, %r5, %r2033;
	setp.eq.s64 	%p79, %rd432, 0;
	or.pred  	%p80, %p79, %p78;
	or.pred  	%p81, %p77, %p80;
	@%p81 bra 	$L__BB13_66;
	ld.param.u64 	%rd433, [_ZN3cub18CUB_300001_SM_10006detail10radix_sort29DeviceRadixSortOnesweepKernelINS1_5radix10policy_hubIffyE10Policy1000ELNS0_9SortOrderE0EffyiiNS1_21identity_decomposer_tEEEvPT5_SB_PT3_PKSC_PT1_PKSG_PT2_PKSK_T4_iiT6__param_2];
	ld.shared.u64 	%rd74, [%r121];
	setp.gt.u32 	%p82, %r1, %r117;
	selp.b64 	%rd75, 6528, 0, %p82;
	cvt.s64.s32 	%rd76, %r2127;
	add.s64 	%rd77, %rd75, %rd76;
	add.s64 	%rd78, %rd77, %rd74;
	cvta.to.global.u64 	%rd79, %rd433;
	shl.b64 	%rd80, %rd9, 3;
	add.s64 	%rd81, %rd79, %rd80;
	st.global.u64 	[%rd81], %rd78;
$L__BB13_66:
	ld.param.u32 	%r2034, [_ZN3cub18CUB_300001_SM_10006detail10radix_sort29DeviceRadixSortOnesweepKernelINS1_5radix10policy_hubIffyE10Policy1000ELNS0_9SortOrderE0EffyiiNS1_21identity_decomposer_tEEEvPT5_SB_PT3_PKSC_PT1_PKSG_PT2_PKSK_T4_iiT6__param_8];
	setp.gt.s32 	%p83, %r5, %r2034;
	bar.sync 	0;
	shl.b32 	%r561, %r117, 3;
	add.s32 	%r563, %r390, %r561;
	ld.shared.u64 	%rd14, [%r563+26112];
	setp.gt.s32 	%p84, %r2148, -1;
	selp.b32 	%r564, -1, -2147483648, %p84;
	xor.b32  	%r2148, %r564, %r2148;
	setp.gt.s32 	%p85, %r2147, -1;
	selp.b32 	%r565, -1, -2147483648, %p85;
	xor.b32  	%r2147, %r565, %r2147;
	setp.gt.s32 	%p86, %r2146, -1;
	selp.b32 	%r566, -1, -2147483648, %p86;
	xor.b32  	%r2146, %r566, %r2146;
	setp.gt.s32 	%p87, %r2145, -1;
	selp.b32 	%r567, -1, -2147483648, %p87;
	xor.b32  	%r2145, %r567, %r2145;
	setp.gt.s32 	%p88, %r2144, -1;
	selp.b32 	%r568, -1, -2147483648, %p88;
	xor.b32  	%r2144, %r568, %r2144;
	setp.gt.s32 	%p89, %r2143, -1;
	selp.b32 	%r569, -1, -2147483648, %p89;
	xor.b32  	%r2143, %r569, %r2143;
	setp.gt.s32 	%p90, %r2142, -1;
	selp.b32 	%r570, -1, -2147483648, %p90;
	xor.b32  	%r2142, %r570, %r2142;
	setp.gt.s32 	%p91, %r2141, -1;
	selp.b32 	%r571, -1, -2147483648, %p91;
	xor.b32  	%r2141, %r571, %r2141;
	setp.gt.s32 	%p92, %r2140, -1;
	selp.b32 	%r572, -1, -2147483648, %p92;
	xor.b32  	%r2140, %r572, %r2140;
	setp.gt.s32 	%p93, %r2139, -1;
	selp.b32 	%r573, -1, -2147483648, %p93;
	xor.b32  	%r2139, %r573, %r2139;
	setp.gt.s32 	%p94, %r2138, -1;
	selp.b32 	%r574, -1, -2147483648, %p94;
	xor.b32  	%r2138, %r574, %r2138;
	setp.gt.s32 	%p95, %r2137, -1;
	selp.b32 	%r575, -1, -2147483648, %p95;
	xor.b32  	%r2137, %r575, %r2137;
	setp.gt.s32 	%p96, %r2136, -1;
	selp.b32 	%r576, -1, -2147483648, %p96;
	xor.b32  	%r2136, %r576, %r2136;
	setp.gt.s32 	%p97, %r2135, -1;
	selp.b32 	%r577, -1, -2147483648, %p97;
	xor.b32  	%r2135, %r577, %r2135;
	setp.gt.s32 	%p98, %r2134, -1;
	selp.b32 	%r578, -1, -2147483648, %p98;
	xor.b32  	%r2134, %r578, %r2134;
	setp.gt.s32 	%p99, %r2133, -1;
	selp.b32 	%r579, -1, -2147483648, %p99;
	xor.b32  	%r2133, %r579, %r2133;
	setp.gt.s32 	%p100, %r2132, -1;
	selp.b32 	%r580, -1, -2147483648, %p100;
	xor.b32  	%r2132, %r580, %r2132;
	@%p83 bra 	$L__BB13_68;
	add.s64 	%rd82, %rd14, %rd7;
	shl.b64 	%rd83, %rd82, 2;
	add.s64 	%rd84, %rd1, %rd83;
	st.global.u32 	[%rd84], %r2148;
	st.global.u32 	[%rd84+128], %r2147;
	st.global.u32 	[%rd84+256], %r2146;
	st.global.u32 	[%rd84+384], %r2145;
	st.global.u32 	[%rd84+512], %r2144;
	st.global.u32 	[%rd84+640], %r2143;
	st.global.u32 	[%rd84+768], %r2142;
	st.global.u32 	[%rd84+896], %r2141;
	st.global.u32 	[%rd84+1024], %r2140;
	st.global.u32 	[%rd84+1152], %r2139;
	st.global.u32 	[%rd84+1280], %r2138;
	st.global.u32 	[%rd84+1408], %r2137;
	st.global.u32 	[%rd84+1536], %r2136;
	st.global.u32 	[%rd84+1664], %r2135;
	st.global.u32 	[%rd84+1792], %r2134;
	st.global.u32 	[%rd84+1920], %r2133;
	st.global.u32 	[%rd84+2048], %r2132;
	bra.uni 	$L__BB13_102;
$L__BB13_68:
	ld.param.u32 	%r2035, [_ZN3cub18CUB_300001_SM_10006detail10radix_sort29DeviceRadixSortOnesweepKernelINS1_5radix10policy_hubIffyE10Policy1000ELNS0_9SortOrderE0EffyiiNS1_21identity_decomposer_tEEEvPT5_SB_PT3_PKSC_PT1_PKSG_PT2_PKSK_T4_iiT6__param_8];
	cvt.u32.u64 	%r581, %rd7;
	mad.lo.s32 	%r147, %r4, -6528, %r2035;
	setp.ge.s32 	%p101, %r581, %r147;
	add.s64 	%rd85, %rd14, %rd7;
	shl.b64 	%rd86, %rd85, 2;
	add.s64 	%rd15, %rd1, %rd86;
	@%p101 bra 	$L__BB13_70;
	st.global.u32 	[%rd15], %r2148;
$L__BB13_70:
	add.s32 	%r583, %r581, 32;
	setp.ge.s32 	%p102, %r583, %r147;
	@%p102 bra 	$L__BB13_72;
	st.global.u32 	[%rd15+128], %r2147;
$L__BB13_72:
	add.s32 	%r585, %r581, 64;
	setp.ge.s32 	%p103, %r585, %r147;
	@%p103 bra 	$L__BB13_74;
	st.global.u32 	[%rd15+256], %r2146;
$L__BB13_74:
	add.s32 	%r587, %r581, 96;
	setp.ge.s32 	%p104, %r587, %r147;
	@%p104 bra 	$L__BB13_76;
	st.global.u32 	[%rd15+384], %r2145;
$L__BB13_76:
	add.s32 	%r589, %r581, 128;
	setp.ge.s32 	%p105, %r589, %r147;
	@%p105 bra 	$L__BB13_78;
	st.global.u32 	[%rd15+512], %r2144;
$L__BB13_78:
	add.s32 	%r591, %r581, 160;
	setp.ge.s32 	%p106, %r591, %r147;
	@%p106 bra 	$L__BB13_80;
	st.global.u32 	[%rd15+640], %r2143;
$L__BB13_80:
	add.s32 	%r593, %r581, 192;
	setp.ge.s32 	%p107, %r593, %r147;
	@%p107 bra 	$L__BB13_82;
	st.global.u32 	[%rd15+768], %r2142;
$L__BB13_82:
	add.s32 	%r595, %r581, 224;
	setp.ge.s32 	%p108, %r595, %r147;
	@%p108 bra 	$L__BB13_84;
	st.global.u32 	[%rd15+896], %r2141;
$L__BB13_84:
	add.s32 	%r597, %r581, 256;
	setp.ge.s32 	%p109, %r597, %r147;
	@%p109 bra 	$L__BB13_86;
	st.global.u32 	[%rd15+1024], %r2140;
$L__BB13_86:
	add.s32 	%r599, %r581, 288;
	setp.ge.s32 	%p110, %r599, %r147;
	@%p110 bra 	$L__BB13_88;
	st.global.u32 	[%rd15+1152], %r2139;
$L__BB13_88:
	add.s32 	%r601, %r581, 320;
	setp.ge.s32 	%p111, %r601, %r147;
	@%p111 bra 	$L__BB13_90;
	st.global.u32 	[%rd15+1280], %r2138;
$L__BB13_90:
	add.s32 	%r603, %r581, 352;
	setp.ge.s32 	%p112, %r603, %r147;
	@%p112 bra 	$L__BB13_92;
	st.global.u32 	[%rd15+1408], %r2137;
$L__BB13_92:
	add.s32 	%r605, %r581, 384;
	setp.ge.s32 	%p113, %r605, %r147;
	@%p113 bra 	$L__BB13_94;
	st.global.u32 	[%rd15+1536], %r2136;
$L__BB13_94:
	add.s32 	%r607, %r581, 416;
	setp.ge.s32 	%p114, %r607, %r147;
	@%p114 bra 	$L__BB13_96;
	st.global.u32 	[%rd15+1664], %r2135;
$L__BB13_96:
	add.s32 	%r609, %r581, 448;
	setp.ge.s32 	%p115, %r609, %r147;
	@%p115 bra 	$L__BB13_98;
	st.global.u32 	[%rd15+1792], %r2134;
$L__BB13_98:
	add.s32 	%r611, %r581, 480;
	setp.ge.s32 	%p116, %r611, %r147;
	@%p116 bra 	$L__BB13_100;
	st.global.u32 	[%rd15+1920], %r2133;
$L__BB13_100:
	add.s32 	%r613, %r581, 512;
	setp.ge.s32 	%p117, %r613, %r147;
	@%p117 bra 	$L__BB13_102;
	st.global.u32 	[%rd15+2048], %r2132;
$L__BB13_102:
	ld.param.u32 	%r2036, [_ZN3cub18CUB_300001_SM_10006detail10radix_sort29DeviceRadixSortOnesweepKernelINS1_5radix10policy_hubIffyE10Policy1000ELNS0_9SortOrderE0EffyiiNS1_21identity_decomposer_tEEEvPT5_SB_PT3_PKSC_PT1_PKSG_PT2_PKSK_T4_iiT6__param_8];
	setp.gt.s32 	%p118, %r5, %r2036;
	@%p118 bra 	$L__BB13_104;
	ld.global.f32 	%f235, [%rd8];
	ld.global.f32 	%f234, [%rd8+128];
	ld.global.f32 	%f233, [%rd8+256];
	ld.global.f32 	%f232, [%rd8+384];
	ld.global.f32 	%f231, [%rd8+512];
	ld.global.f32 	%f230, [%rd8+640];
	ld.global.f32 	%f229, [%rd8+768];
	ld.global.f32 	%f228, [%rd8+896];
	ld.global.f32 	%f227, [%rd8+1024];
	ld.global.f32 	%f226, [%rd8+1152];
	ld.global.f32 	%f225, [%rd8+1280];
	ld.global.f32 	%f224, [%rd8+1408];
	ld.global.f32 	%f223, [%rd8+1536];
	ld.global.f32 	%f222, [%rd8+1664];
	ld.global.f32 	%f221, [%rd8+1792];
	ld.global.f32 	%f220, [%rd8+1920];
	ld.global.f32 	%f219, [%rd8+2048];
	bra.uni 	$L__BB13_138;
$L__BB13_104:
	ld.param.u32 	%r2037, [_ZN3cub18CUB_300001_SM_10006detail10radix_sort29DeviceRadixSortOnesweepKernelINS1_5radix10policy_hubIffyE10Policy1000ELNS0_9SortOrderE0EffyiiNS1_21identity_decomposer_tEEEvPT5_SB_PT3_PKSC_PT1_PKSG_PT2_PKSK_T4_iiT6__param_8];
	cvt.u32.u64 	%r614, %rd7;
	sub.s32 	%r148, %r2037, %r328;
	setp.ge.s32 	%p119, %r614, %r148;
	@%p119 bra 	$L__BB13_106;
	ld.global.f32 	%f235, [%rd8];
$L__BB13_106:
	add.s32 	%r617, %r614, 32;
	setp.ge.s32 	%p120, %r617, %r148;
	@%p120 bra 	$L__BB13_108;
	ld.global.f32 	%f234, [%rd8+128];
$L__BB13_108:
	add.s32 	%r619, %r614, 64;
	setp.ge.s32 	%p121, %r619, %r148;
	@%p121 bra 	$L__BB13_110;
	ld.global.f32 	%f233, [%rd8+256];
$L__BB13_110:
	add.s32 	%r621, %r614, 96;
	setp.ge.s32 	%p122, %r621, %r148;
	@%p122 bra 	$L__BB13_112;
	ld.global.f32 	%f232, [%rd8+384];
$L__BB13_112:
	add.s32 	%r623, %r614, 128;
	setp.ge.s32 	%p123, %r623, %r148;
	@%p123 bra 	$L__BB13_114;
	ld.global.f32 	%f231, [%rd8+512];
$L__BB13_114:
	add.s32 	%r625, %r614, 160;
	setp.ge.s32 	%p124, %r625, %r148;
	@%p124 bra 	$L__BB13_116;
	ld.global.f32 	%f230, [%rd8+640];
$L__BB13_116:
	add.s32 	%r627, %r614, 192;
	setp.ge.s32 	%p125, %r627, %r148;
	@%p125 bra 	$L__BB13_118;
	ld.global.f32 	%f229, [%rd8+768];
$L__BB13_118:
	add.s32 	%r629, %r614, 224;
	setp.ge.s32 	%p126, %r629, %r148;
	@%p126 bra 	$L__BB13_120;
	ld.global.f32 	%f228, [%rd8+896];
$L__BB13_120:
	add.s32 	%r631, %r614, 256;
	setp.ge.s32 	%p127, %r631, %r148;
	@%p127 bra 	$L__BB13_122;
	ld.global.f32 	%f227, [%rd8+1024];
$L__BB13_122:
	add.s32 	%r633, %r614, 288;
	setp.ge.s32 	%p128, %r633, %r148;
	@%p128 bra 	$L__BB13_124;
	ld.global.f32 	%f226, [%rd8+1152];
$L__BB13_124:
	add.s32 	%r635, %r614, 320;
	setp.ge.s32 	%p129, %r635, %r148;
	@%p129 bra 	$L__BB13_126;
	ld.global.f32 	%f225, [%rd8+1280];
$L__BB13_126:
	add.s32 	%r637, %r614, 352;
	setp.ge.s32 	%p130, %r637, %r148;
	@%p130 bra 	$L__BB13_128;
	ld.global.f32 	%f224, [%rd8+1408];
$L__BB13_128:
	add.s32 	%r639, %r614, 384;
	setp.ge.s32 	%p131, %r639, %r148;
	@%p131 bra 	$L__BB13_130;
	ld.global.f32 	%f223, [%rd8+1536];
$L__BB13_130:
	add.s32 	%r641, %r614, 416;
	setp.ge.s32 	%p132, %r641, %r148;
	@%p132 bra 	$L__BB13_132;
	ld.global.f32 	%f222, [%rd8+1664];
$L__BB13_132:
	add.s32 	%r643, %r614, 448;
	setp.ge.s32 	%p133, %r643, %r148;
	@%p133 bra 	$L__BB13_134;
	ld.global.f32 	%f221, [%rd8+1792];
$L__BB13_134:
	add.s32 	%r645, %r614, 480;
	setp.ge.s32 	%p134, %r645, %r148;
	@%p134 bra 	$L__BB13_136;
	ld.global.f32 	%f220, [%rd8+1920];
$L__BB13_136:
	add.s32 	%r647, %r614, 512;
	setp.ge.s32 	%p135, %r647, %r148;
	@%p135 bra 	$L__BB13_138;
	ld.global.f32 	%f219, [%rd8+2048];
$L__BB13_138:
	ld.param.u32 	%r2038, [_ZN3cub18CUB_300001_SM_10006detail10radix_sort29DeviceRadixSortOnesweepKernelINS1_5radix10policy_hubIffyE10Policy1000ELNS0_9SortOrderE0EffyiiNS1_21identity_decomposer_tEEEvPT5_SB_PT3_PKSC_PT1_PKSG_PT2_PKSK_T4_iiT6__param_8];
	mad.lo.s32 	%r648, %r4, 6528, 6528;
	setp.gt.s32 	%p136, %r648, %r2038;
	@%p136 bra 	$L__BB13_140;
	ld.param.u64 	%rd439, [_ZN3cub18CUB_300001_SM_10006detail10radix_sort29DeviceRadixSortOnesweepKernelINS1_5radix10policy_hubIffyE10Policy1000ELNS0_9SortOrderE0EffyiiNS1_21identity_decomposer_tEEEvPT5_SB_PT3_PKSC_PT1_PKSG_PT2_PKSK_T4_iiT6__param_6];
	add.s64 	%rd87, %rd14, %rd7;
	cvta.to.global.u64 	%rd88, %rd439;
	shl.b64 	%rd89, %rd87, 2;
	add.s64 	%rd90, %rd88, %rd89;
	st.global.f32 	[%rd90], %f235;
	st.global.f32 	[%rd90+128], %f234;
	st.global.f32 	[%rd90+256], %f233;
	st.global.f32 	[%rd90+384], %f232;
	st.global.f32 	[%rd90+512], %f231;
	st.global.f32 	[%rd90+640], %f230;
	st.global.f32 	[%rd90+768], %f229;
	st.global.f32 	[%rd90+896], %f228;
	st.global.f32 	[%rd90+1024], %f227;
	st.global.f32 	[%rd90+1152], %f226;
	st.global.f32 	[%rd90+1280], %f225;
	st.global.f32 	[%rd90+1408], %f224;
	st.global.f32 	[%rd90+1536], %f223;
	st.global.f32 	[%rd90+1664], %f222;
	st.global.f32 	[%rd90+1792], %f221;
	st.global.f32 	[%rd90+1920], %f220;
	st.global.f32 	[%rd90+2048], %f219;
	bra.uni 	$L__BB13_174;
$L__BB13_140:
	ld.param.u32 	%r2039, [_ZN3cub18CUB_300001_SM_10006detail10radix_sort29DeviceRadixSortOnesweepKernelINS1_5radix10policy_hubIffyE10Policy1000ELNS0_9SortOrderE0EffyiiNS1_21identity_decomposer_tEEEvPT5_SB_PT3_PKSC_PT1_PKSG_PT2_PKSK_T4_iiT6__param_8];
	ld.param.u64 	%rd440, [_ZN3cub18CUB_300001_SM_10006detail10radix_sort29DeviceRadixSortOnesweepKernelINS1_5radix10policy_hubIffyE10Policy1000ELNS0_9SortOrderE0EffyiiNS1_21identity_decomposer_tEEEvPT5_SB_PT3_PKSC_PT1_PKSG_PT2_PKSK_T4_iiT6__param_6];
	cvt.u32.u64 	%r649, %rd7;
	mad.lo.s32 	%r149, %r4, -6528, %r2039;
	setp.ge.s32 	%p137, %r649, %r149;
	add.s64 	%rd91, %rd14, %rd7;
	cvta.to.global.u64 	%rd92, %rd440;
	shl.b64 	%rd93, %rd91, 2;
	add.s64 	%rd16, %rd92, %rd93;
	@%p137 bra 	$L__BB13_142;
	st.global.f32 	[%rd16], %f235;
$L__BB13_142:
	add.s32 	%r651, %r649, 32;
	setp.ge.s32 	%p138, %r651, %r149;
	@%p138 bra 	$L__BB13_144;
	st.global.f32 	[%rd16+128], %f234;
$L__BB13_144:
	add.s32 	%r653, %r649, 64;
	setp.ge.s32 	%p139, %r653, %r149;
	@%p139 bra 	$L__BB13_146;
	st.global.f32 	[%rd16+256], %f233;
$L__BB13_146:
	add.s32 	%r655, %r649, 96;
	setp.ge.s32 	%p140, %r655, %r149;
	@%p140 bra 	$L__BB13_148;
	st.global.f32 	[%rd16+384], %f232;
$L__BB13_148:
	add.s32 	%r657, %r649, 128;
	setp.ge.s32 	%p141, %r657, %r149;
	@%p141 bra 	$L__BB13_150;
	st.global.f32 	[%rd16+512], %f231;
$L__BB13_150:
	add.s32 	%r659, %r649, 160;
	setp.ge.s32 	%p142, %r659, %r149;
	@%p142 bra 	$L__BB13_152;
	st.global.f32 	[%rd16+640], %f230;
$L__BB13_152:
	add.s32 	%r661, %r649, 192;
	setp.ge.s32 	%p143, %r661, %r149;
	@%p143 bra 	$L__BB13_154;
	st.global.f32 	[%rd16+768], %f229;
$L__BB13_154:
	add.s32 	%r663, %r649, 224;
	setp.ge.s32 	%p144, %r663, %r149;
	@%p144 bra 	$L__BB13_156;
	st.global.f32 	[%rd16+896], %f228;
$L__BB13_156:
	add.s32 	%r665, %r649, 256;
	setp.ge.s32 	%p145, %r665, %r149;
	@%p145 bra 	$L__BB13_158;
	st.global.f32 	[%rd16+1024], %f227;
$L__BB13_158:
	add.s32 	%r667, %r649, 288;
	setp.ge.s32 	%p146, %r667, %r149;
	@%p146 bra 	$L__BB13_160;
	st.global.f32 	[%rd16+1152], %f226;
$L__BB13_160:
	add.s32 	%r669, %r649, 320;
	setp.ge.s32 	%p147, %r669, %r149;
	@%p147 bra 	$L__BB13_162;
	st.global.f32 	[%rd16+1280], %f225;
$L__BB13_162:
	add.s32 	%r671, %r649, 352;
	setp.ge.s32 	%p148, %r671, %r149;
	@%p148 bra 	$L__BB13_164;
	st.global.f32 	[%rd16+1408], %f224;
$L__BB13_164:
	add.s32 	%r673, %r649, 384;
	setp.ge.s32 	%p149, %r673, %r149;
	@%p149 bra 	$L__BB13_166;
	st.global.f32 	[%rd16+1536], %f223;
$L__BB13_166:
	add.s32 	%r675, %r649, 416;
	setp.ge.s32 	%p150, %r675, %r149;
	@%p150 bra 	$L__BB13_168;
	st.global.f32 	[%rd16+1664], %f222;
$L__BB13_168:
	add.s32 	%r677, %r649, 448;
	setp.ge.s32 	%p151, %r677, %r149;
	@%p151 bra 	$L__BB13_170;
	st.global.f32 	[%rd16+1792], %f221;
$L__BB13_170:
	add.s32 	%r679, %r649, 480;
	setp.ge.s32 	%p152, %r679, %r149;
	@%p152 bra 	$L__BB13_172;
	st.global.f32 	[%rd16+1920], %f220;
$L__BB13_172:
	add.s32 	%r681, %r649, 512;
	setp.ge.s32 	%p153, %r681, %r149;
	@%p153 bra 	$L__BB13_174;
	st.global.f32 	[%rd16+2048], %f219;
$L__BB13_174:
	// begin inline asm
	exit;
	// end inline asm
$L__BB13_175:
	mul.hi.u32 	%r682, %r1, 357913942;
	add.s32 	%r683, %r682, %r1;
	shl.b32 	%r684, %r683, 2;
	add.s32 	%r686, %r390, %r684;
	add.s32 	%r167, %r686, 13328;
	st.shared.u32 	[%r686+13328], %r2127;
	bar.sync 	0;
	setp.gt.u32 	%p154, %r1, 31;
	@%p154 bra 	$L__BB13_177;
	mad.lo.s32 	%r718, %r1, 52, %r390;
	ld.shared.u32 	%r719, [%r718+13328];
	ld.shared.u32 	%r720, [%r718+13332];
	ld.shared.u32 	%r721, [%r718+13336];
	ld.shared.u32 	%r722, [%r718+13340];
	ld.shared.u32 	%r723, [%r718+13344];
	ld.shared.u32 	%r724, [%r718+13348];
	ld.shared.u32 	%r725, [%r718+13352];
	ld.shared.u32 	%r726, [%r718+13356];
	ld.shared.u32 	%r727, [%r718+13360];
	ld.shared.u32 	%r728, [%r718+13364];
	ld.shared.u32 	%r729, [%r718+13368];
	ld.shared.u32 	%r730, [%r718+13372];
	add.s32 	%r731, %r720, %r719;
	add.s32 	%r732, %r731, %r721;
	add.s32 	%r733, %r732, %r722;
	add.s32 	%r734, %r733, %r723;
	add.s32 	%r735, %r734, %r724;
	add.s32 	%r736, %r735, %r725;
	add.s32 	%r737, %r736, %r726;
	add.s32 	%r738, %r737, %r727;
	add.s32 	%r739, %r738, %r728;
	add.s32 	%r740, %r739, %r729;
	add.s32 	%r691, %r740, %r730;
	mov.b32 	%r689, 1;
	mov.b32 	%r714, 0;
	mov.b32 	%r716, -1;
	// begin inline asm
	{  .reg .s32 r0;  .reg .pred p;  shfl.sync.up.b32 r0|p, %r691, %r689, %r714, %r716;  @p add.s32 r0, r0, %r691;  mov.s32 %r687, r0;}
	// end inline asm
	mov.b32 	%r695, 2;
	// begin inline asm
	{  .reg .s32 r0;  .reg .pred p;  shfl.sync.up.b32 r0|p, %r687, %r695, %r714, %r716;  @p add.s32 r0, r0, %r687;  mov.s32 %r693, r0;}
	// end inline asm
	mov.b32 	%r701, 4;
	// begin inline asm
	{  .reg .s32 r0;  .reg .pred p;  shfl.sync.up.b32 r0|p, %r693, %r701, %r714, %r716;  @p add.s32 r0, r0, %r693;  mov.s32 %r699, r0;}
	// end inline asm
	mov.b32 	%r707, 8;
	// begin inline asm
	{  .reg .s32 r0;  .reg .pred p;  shfl.sync.up.b32 r0|p, %r699, %r707, %r714, %r716;  @p add.s32 r0, r0, %r699;  mov.s32 %r705, r0;}
	// end inline asm
	mov.b32 	%r713, 16;
	// begin inline asm
	{  .reg .s32 r0;  .reg .pred p;  shfl.sync.up.b32 r0|p, %r705, %r713, %r714, %r716;  @p add.s32 r0, r0, %r705;  mov.s32 %r711, r0;}
	// end inline asm
	sub.s32 	%r741, %r711, %r691;
	add.s32 	%r742, %r719, %r741;
	add.s32 	%r743, %r720, %r742;
	add.s32 	%r744, %r721, %r743;
	add.s32 	%r745, %r722, %r744;
	add.s32 	%r746, %r723, %r745;
	add.s32 	%r747, %r724, %r746;
	add.s32 	%r748, %r725, %r747;
	add.s32 	%r749, %r726, %r748;
	add.s32 	%r750, %r727, %r749;
	add.s32 	%r751, %r728, %r750;
	add.s32 	%r752, %r729, %r751;
	st.shared.u32 	[%r718+13328], %r741;
	st.shared.u32 	[%r718+13332], %r742;
	st.shared.u32 	[%r718+13336], %r743;
	st.shared.u32 	[%r718+13340], %r744;
	st.shared.u32 	[%r718+13344], %r745;
	st.shared.u32 	[%r718+13348], %r746;
	st.shared.u32 	[%r718+13352], %r747;
	st.shared.u32 	[%r718+13356], %r748;
	st.shared.u32 	[%r718+13360], %r749;
	st.shared.u32 	[%r718+13364], %r750;
	st.shared.u32 	[%r718+13368], %r751;
	st.shared.u32 	[%r718+13372], %r752;
$L__BB13_177:
	setp.gt.u32 	%p155, %r1, 255;
	bar.sync 	0;
	ld.shared.u32 	%r168, [%r167];
	@%p155 bra 	$L__BB13_179;
	ld.shared.u32 	%r756, [%r118];
	add.s32 	%r757, %r756, %r168;
	st.shared.u32 	[%r118], %r757;
	ld.shared.u32 	%r758, [%r118+1024];
	add.s32 	%r759, %r758, %r168;
	st.shared.u32 	[%r118+1024], %r759;
	ld.shared.u32 	%r760, [%r118+2048];
	add.s32 	%r761, %r760, %r168;
	st.shared.u32 	[%r118+2048], %r761;
	ld.shared.u32 	%r762, [%r118+3072];
	add.s32 	%r763, %r762, %r168;
	st.shared.u32 	[%r118+3072], %r763;
	ld.shared.u32 	%r764, [%r118+4096];
	add.s32 	%r765, %r764, %r168;
	st.shared.u32 	[%r118+4096], %r765;
	ld.shared.u32 	%r766, [%r118+5120];
	add.s32 	%r767, %r766, %r168;
	st.shared.u32 	[%r118+5120], %r767;
	ld.shared.u32 	%r768, [%r118+6144];
	add.s32 	%r769, %r768, %r168;
	st.shared.u32 	[%r118+6144], %r769;
	ld.shared.u32 	%r770, [%r118+7168];
	add.s32 	%r771, %r770, %r168;
	st.shared.u32 	[%r118+7168], %r771;
	ld.shared.u32 	%r772, [%r118+8192];
	add.s32 	%r773, %r772, %r168;
	st.shared.u32 	[%r118+8192], %r773;
	ld.shared.u32 	%r774, [%r118+9216];
	add.s32 	%r775, %r774, %r168;
	st.shared.u32 	[%r118+9216], %r775;
	ld.shared.u32 	%r776, [%r118+10240];
	add.s32 	%r777, %r776, %r168;
	st.shared.u32 	[%r118+10240], %r777;
	ld.shared.u32 	%r778, [%r118+11264];
	add.s32 	%r779, %r778, %r168;
	st.shared.u32 	[%r118+11264], %r779;
$L__BB13_179:
	ld.param.u32 	%r2085, [_ZN3cub18CUB_300001_SM_10006detail10radix_sort29DeviceRadixSortOnesweepKernelINS1_5radix10policy_hubIffyE10Policy1000ELNS0_9SortOrderE0EffyiiNS1_21identity_decomposer_tEEEvPT5_SB_PT3_PKSC_PT1_PKSG_PT2_PKSK_T4_iiT6__param_10];
	ld.param.u32 	%r2048, [_ZN3cub18CUB_300001_SM_10006detail10radix_sort29DeviceRadixSortOnesweepKernelINS1_5radix10policy_hubIffyE10Policy1000ELNS0_9SortOrderE0EffyiiNS1_21identity_decomposer_tEEEvPT5_SB_PT3_PKSC_PT1_PKSG_PT2_PKSK_T4_iiT6__param_9];
	shl.b32 	%r806, %r1, 5;
	and.b32  	%r807, %r806, 31744;
	add.s32 	%r169, %r390, %r807;
	bar.sync 	0;
	// begin inline asm
	mov.u32 %r780, %lanemask_le;
	// end inline asm
	setp.eq.s32 	%p156, %r2148, 2147483647;
	selp.b32 	%r809, -2147483648, %r2148, %p156;
	shr.u32 	%r810, %r809, %r2048;
	mov.b32 	%r811, -1;
	shl.b32 	%r812, %r811, %r2085;
	not.b32 	%r171, %r812;
	and.b32  	%r803, %r810, %r171;
	mov.b32 	%r783, 1;
	// begin inline asm
	{
    .reg .pred p;
    and.b32 %r781, %r803, %r783;    setp.ne.u32 p, %r781, 0;
    vote.ballot.sync.b32 %r781, p, 0xffffffff;
    @!p not.b32 %r781, %r781;
}

	// end inline asm
	mov.b32 	%r786, 2;
	// begin inline asm
	{
    .reg .pred p;
    and.b32 %r784, %r803, %r786;    setp.ne.u32 p, %r784, 0;
    vote.ballot.sync.b32 %r784, p, 0xffffffff;
    @!p not.b32 %r784, %r784;
}

	// end inline asm
	and.b32  	%r813, %r784, %r781;
	mov.b32 	%r789, 4;
	// begin inline asm
	{
    .reg .pred p;
    and.b32 %r787, %r803, %r789;    setp.ne.u32 p, %r787, 0;
    vote.ballot.sync.b32 %r787, p, 0xffffffff;
    @!p not.b32 %r787, %r787;
}

	// end inline asm
	and.b32  	%r814, %r787, %r813;
	mov.b32 	%r792, 8;
	// begin inline asm
	{
    .reg .pred p;
    and.b32 %r790, %r803, %r792;    setp.ne.u32 p, %r790, 0;
    vote.ballot.sync.b32 %r790, p, 0xffffffff;
    @!p not.b32 %r790, %r790;
}

	// end inline asm
	and.b32  	%r815, %r790, %r814;
	mov.b32 	%r795, 16;
	// begin inline asm
	{
    .reg .pred p;
    and.b32 %r793, %r803, %r795;    setp.ne.u32 p, %r793, 0;
    vote.ballot.sync.b32 %r793, p, 0xffffffff;
    @!p not.b32 %r793, %r793;
}

	// end inline asm
	and.b32  	%r816, %r793, %r815;
	mov.b32 	%r798, 32;
	// begin inline asm
	{
    .reg .pred p;
    and.b32 %r796, %r803, %r798;    setp.ne.u32 p, %r796, 0;
    vote.ballot.sync.b32 %r796, p, 0xffffffff;
    @!p not.b32 %r796, %r796;
}

	// end inline asm
	and.b32  	%r817, %r796, %r816;
	mov.b32 	%r801, 64;
	// begin inline asm
	{
    .reg .pred p;
    and.b32 %r799, %r803, %r801;    setp.ne.u32 p, %r799, 0;
    vote.ballot.sync.b32 %r799, p, 0xffffffff;
    @!p not.b32 %r799, %r799;
}

	// end inline asm
	and.b32  	%r818, %r799, %r817;
	mov.b32 	%r804, 128;
	// begin inline asm
	{
    .reg .pred p;
    and.b32 %r802, %r803, %r804;    setp.ne.u32 p, %r802, 0;
    vote.ballot.sync.b32 %r802, p, 0xffffffff;
    @!p not.b32 %r802, %r802;
}

	// end inline asm
	and.b32  	%r819, %r802, %r818;
	clz.b32 	%r820, %r819;
	sub.s32 	%r173, 31, %r820;
	and.b32  	%r821, %r780, %r819;
	popc.b32 	%r174, %r821;
	setp.ne.s32 	%p157, %r326, %r173;
	mov.b32 	%r2149, 0;
	@%p157 bra 	$L__BB13_181;
	shl.b32 	%r822, %r803, 2;
	add.s32 	%r823, %r169, %r822;
	atom.shared.add.u32 	%r2149, [%r823], %r174;
$L__BB13_181:
	ld.param.u32 	%r2049, [_ZN3cub18CUB_300001_SM_10006detail10radix_sort29DeviceRadixSortOnesweepKernelINS1_5radix10policy_hubIffyE10Policy1000ELNS0_9SortOrderE0EffyiiNS1_21identity_decomposer_tEEEvPT5_SB_PT3_PKSC_PT1_PKSG_PT2_PKSK_T4_iiT6__param_9];
	shfl.sync.idx.b32	%r849|%p158, %r2149, %r173, 31, -1;
	add.s32 	%r177, %r174, %r849;
	setp.eq.s32 	%p159, %r2147, 2147483647;
	selp.b32 	%r850, -2147483648, %r2147, %p159;
	shr.u32 	%r851, %r850, %r2049;
	and.b32  	%r846, %r851, %r171;
	mov.b32 	%r826, 1;
	// begin inline asm
	{
    .reg .pred p;
    and.b32 %r824, %r846, %r826;    setp.ne.u32 p, %r824, 0;
    vote.ballot.sync.b32 %r824, p, 0xffffffff;
    @!p not.b32 %r824, %r824;
}

	// end inline asm
	mov.b32 	%r829, 2;
	// begin inline asm
	{
    .reg .pred p;
    and.b32 %r827, %r846, %r829;    setp.ne.u32 p, %r827, 0;
    vote.ballot.sync.b32 %r827, p, 0xffffffff;
    @!p not.b32 %r827, %r827;
}

	// end inline asm
	and.b32  	%r852, %r827, %r824;
	mov.b32 	%r832, 4;
	// begin inline asm
	{
    .reg .pred p;
    and.b32 %r830, %r846, %r832;    setp.ne.u32 p, %r830, 0;
    vote.ballot.sync.b32 %r830, p, 0xffffffff;
    @!p not.b32 %r830, %r830;
}

	// end inline asm
	and.b32  	%r853, %r830, %r852;
	mov.b32 	%r835, 8;
	// begin inline asm
	{
    .reg .pred p;
    and.b32 %r833, %r846, %r835;    setp.ne.u32 p, %r833, 0;
    vote.ballot.sync.b32 %r833, p, 0xffffffff;
    @!p not.b32 %r833, %r833;
}

	// end inline asm
	and.b32  	%r854, %r833, %r853;
	mov.b32 	%r838, 16;
	// begin inline asm
	{
    .reg .pred p;
    and.b32 %r836, %r846, %r838;    setp.ne.u32 p, %r836, 0;
    vote.ballot.sync.b32 %r836, p, 0xffffffff;
    @!p not.b32 %r836, %r836;
}

	// end inline asm
	and.b32  	%r855, %r836, %r854;
	mov.b32 	%r841, 32;
	// begin inline asm
	{
    .reg .pred p;
    and.b32 %r839, %r846, %r841;    setp.ne.u32 p, %r839, 0;
    vote.ballot.sync.b32 %r839, p, 0xffffffff;
    @!p not.b32 %r839, %r839;
}

	// end inline asm
	and.b32  	%r856, %r839, %r855;
	mov.b32 	%r844, 64;
	// begin inline asm
	{
    .reg .pred p;
    and.b32 %r842, %r846, %r844;    setp.ne.u32 p, %r842, 0;
    vote.ballot.sync.b32 %r842, p, 0xffffffff;
    @!p not.b32 %r842, %r842;
}

	// end inline asm
	and.b32  	%r857, %r842, %r856;
	mov.b32 	%r847, 128;
	// begin inline asm
	{
    .reg .pred p;
    and.b32 %r845, %r846, %r847;    setp.ne.u32 p, %r845, 0;
    vote.ballot.sync.b32 %r845, p, 0xffffffff;
    @!p not.b32 %r845, %r845;
}

	// end inline asm
	and.b32  	%r858, %r845, %r857;
	clz.b32 	%r859, %r858;
	sub.s32 	%r179, 31, %r859;
	and.b32  	%r860, %r780, %r858;
	popc.b32 	%r180, %r860;
	setp.ne.s32 	%p160, %r326, %r179;
	mov.b32 	%r2150, 0;
	@%p160 bra 	$L__BB13_183;
	shl.b32 	%r861, %r846, 2;
	add.s32 	%r862, %r169, %r861;
	atom.shared.add.u32 	%r2150, [%r862], %r180;
$L__BB13_183:
	ld.param.u32 	%r2050, [_ZN3cub18CUB_300001_SM_10006detail10radix_sort29DeviceRadixSortOnesweepKernelINS1_5radix10policy_hubIffyE10Policy1000ELNS0_9SortOrderE0EffyiiNS1_21identity_decomposer_tEEEvPT5_SB_PT3_PKSC_PT1_PKSG_PT2_PKSK_T4_iiT6__param_9];
	shfl.sync.idx.b32	%r888|%p161, %r2150, %r179, 31, -1;
	add.s32 	%r183, %r180, %r888;
	setp.eq.s32 	%p162, %r2146, 2147483647;
	selp.b32 	%r889, -2147483648, %r2146, %p162;
	shr.u32 	%r890, %r889, %r2050;
	and.b32  	%r885, %r890, %r171;
	mov.b32 	%r865, 1;
	// begin inline asm
	{
    .reg .pred p;
    and.b32 %r863, %r885, %r865;    setp.ne.u32 p, %r863, 0;
    vote.ballot.sync.b32 %r863, p, 0xffffffff;
    @!p not.b32 %r863, %r863;
}

	// end inline asm
	mov.b32 	%r868, 2;
	// begin inline asm
	{
    .reg .pred p;
    and.b32 %r866, %r885, %r868;    setp.ne.u32 p, %r866, 0;
    vote.ballot.sync.b32 %r866, p, 0xffffffff;
    @!p not.b32 %r866, %r866;
}

	// end inline asm
	and.b32  	%r891, %r866, %r863;
	mov.b32 	%r871, 4;
	// begin inline asm
	{
    .reg .pred p;
    and.b32 %r869, %r885, %r871;    setp.ne.u32 p, %r869, 0;
    vote.ballot.sync.b32 %r869, p, 0xffffffff;
    @!p not.b32 %r869, %r869;
}

	// end inline asm
	and.b32  	%r892, %r869, %r891;
	mov.b32 	%r874, 8;
	// begin inline asm
	{
    .reg .pred p;
    and.b32 %r872, %r885, %r874;    setp.ne.u32 p, %r872, 0;
    vote.ballot.sync.b32 %r872, p, 0xffffffff;
    @!p not.b32 %r872, %r872;
}

	// end inline asm
	and.b32  	%r893, %r872, %r892;
	mov.b32 	%r877, 16;
	// begin inline asm
	{
    .reg .pred p;
    and.b32 %r875, %r885, %r877;    setp.ne.u32 p, %r875, 0;
    vote.ballot.sync.b32 %r875, p, 0xffffffff;
    @!p not.b32 %r875, %r875;
}

	// end inline asm
	and.b32  	%r894, %r875, %r893;
	mov.b32 	%r880, 32;
	// begin inline asm
	{
    .reg .pred p;
    and.b32 %r878, %r885, %r880;    setp.ne.u32 p, %r878, 0;
    vote.ballot.sync.b32 %r878, p, 0xffffffff;
    @!p not.b32 %r878, %r878;
}

	// end inline asm
	and.b32  	%r895, %r878, %r894;
	mov.b32 	%r883, 64;
	// begin inline asm
	{
    .reg .pred p;
    and.b32 %r881, %r885, %r883;    setp.ne.u32 p, %r881, 0;
    vote.ballot.sync.b32 %r881, p, 0xffffffff;
    @!p not.b32 %r881, %r881;
}

	// end inline asm
	and.b32  	%r896, %r881, %r895;
	mov.b32 	%r886, 128;
	// begin inline asm
	{
    .reg .pred p;
    and.b32 %r884, %r885, %r886;    setp.ne.u32 p, %r884, 0;
    vote.ballot.sync.b32 %r884, p, 0xffffffff;
    @!p not.b32 %r884, %r884;
}

	// end inline asm
	and.b32  	%r897, %r884, %r896;
	clz.b32 	%r898, %r897;
	sub.s32 	%r185, 31, %r898;
	and.b32  	%r899, %r780, %r897;
	popc.b32 	%r186, %r899;
	setp.ne.s32 	%p163, %r326, %r185;
	mov.b32 	%r2151, 0;
	@%p163 bra 	$L__BB13_185;
	shl.b32 	%r900, %r885, 2;
	add.s32 	%r901, %r169, %r900;
	atom.shared.add.u32 	%r2151, [%r901], %r186;
$L__BB13_185:
	ld.param.u32 	%r2051, [_ZN3cub18CUB_300001_SM_10006detail10radix_sort29DeviceRadixSortOnesweepKernelINS1_5radix10policy_hubIffyE10Policy1000ELNS0_9SortOrderE0EffyiiNS1_21identity_decomposer_tEEEvPT5_SB_PT3_PKSC_PT1_PKSG_PT2_PKSK_T4_iiT6__param_9];
	shfl.sync.idx.b32	%r927|%p164, %r2151, %r185, 31, -1;
	add.s32 	%r189, %r186, %r927;
	setp.eq.s32 	%p165, %r2145, 2147483647;
	selp.b32 	%r928, -2147483648, %r2145, %p165;
	shr.u32 	%r929, %r928, %r2051;
	and.b32  	%r924, %r929, %r171;
	mov.b32 	%r904, 1;
	// begin inline asm
	{
    .reg .pred p;
    and.b32 %r902, %r924, %r904;    setp.ne.u32 p, %r902, 0;
    vote.ballot.sync.b32 %r902, p, 0xffffffff;
    @!p not.b32 %r902, %r902;
}

	// end inline asm
	mov.b32 	%r907, 2;
	// begin inline asm
	{
    .reg .pred p;
    and.b32 %r905, %r924, %r907;    setp.ne.u32 p, %r905, 0;
    vote.ballot.sync.b32 %r905, p, 0xffffffff;
    @!p not.b32 %r905, %r905;
}

	// end inline asm
	and.b32  	%r930, %r905, %r902;
	mov.b32 	%r910, 4;
	// begin inline asm
	{
    .reg .pred p;
    and.b32 %r908, %r924, %r910;    setp.ne.u32 p, %r908, 0;
    vote.ballot.sync.b32 %r908, p, 0xffffffff;
    @!p not.b32 %r908, %r908;
}

	// end inline asm
	and.b32  	%r931, %r908, %r930;
	mov.b32 	%r913, 8;
	// begin inline asm
	{
    .reg .pred p;
    and.b32 %r911, %r924, %r913;    setp.ne.u32 p, %r911, 0;
    vote.ballot.sync.b32 %r911, p, 0xffffffff;
    @!p not.b32 %r911, %r911;
}

	// end inline asm
	and.b32  	%r932, %r911, %r931;
	mov.b32 	%r916, 16;
	// begin inline asm
	{
    .reg .pred p;
    and.b32 %r914, %r924, %r916;    setp.ne.u32 p, %r914, 0;
    vote.ballot.sync.b32 %r914, p, 0xffffffff;
    @!p not.b32 %r914, %r914;
}

	// end inline asm
	and.b32  	%r933, %r914, %r932;
	mov.b32 	%r919, 32;
	// begin inline asm
	{
    .reg .pred p;
    and.b32 %r917, %r924, %r919;    setp.ne.u32 p, %r917, 0;
    vote.ballot.sync.b32 %r917, p, 0xffffffff;
    @!p not.b32 %r917, %r917;
}

	// end inline asm
	and.b32  	%r934, %r917, %r933;
	mov.b32 	%r922, 64;
	// begin inline asm
	{
    .reg .pred p;
    and.b32 %r920, %r924, %r922;    setp.ne.u32 p, %r920, 0;
    vote.ballot.sync.b32 %r920, p, 0xffffffff;
    @!p not.b32 %r920, %r920;
}

	// end inline asm
	and.b32  	%r935, %r920, %r934;
	mov.b32 	%r925, 128;
	// begin inline asm
	{
    .reg .pred p;
    and.b32 %r923, %r924, %r925;    setp.ne.u32 p, %r923, 0;
    vote.ballot.sync.b32 %r923, p, 0xffffffff;
    @!p not.b32 %r923, %r923;
}

	// end inline asm
	and.b32  	%r936, %r923, %r935;
	clz.b32 	%r937, %r936;
	sub.s32 	%r191, 31, %r937;
	and.b32  	%r938, %r780, %r936;
	popc.b32 	%r192, %r938;
	setp.ne.s32 	%p166, %r326, %r191;
	mov.b32 	%r2152, 0;
	@%p166 bra 	$L__BB13_187;
	shl.b32 	%r939, %r924, 2;
	add.s32 	%r940, %r169, %r939;
	atom.shared.add.u32 	%r2152, [%r940], %r192;
$L__BB13_187:
	ld.param.u32 	%r2052, [_ZN3cub18CUB_300001_SM_10006detail10radix_sort29DeviceRadixSortOnesweepKernelINS1_5radix10policy_hubIffyE10Policy1000ELNS0_9SortOrderE0EffyiiNS1_21identity_decomposer_tEEEvPT5_SB_PT3_PKSC_PT1_PKSG_PT2_PKSK_T4_iiT6__param_9];
	shfl.sync.idx.b32	%r966|%p167, %r2152, %r191, 31, -1;
	add.s32 	%r195, %r192, %r966;
	setp.eq.s32 	%p168, %r2144, 2147483647;
	selp.b32 	%r967, -2147483648, %r2144, %p168;
	shr.u32 	%r968, %r967, %r2052;
	and.b32  	%r963, %r968, %r171;
	mov.b32 	%r943, 1;
	// begin inline asm
	{
    .reg .pred p;
    and.b32 %r941, %r963, %r943;    setp.ne.u32 p, %r941, 0;
    vote.ballot.sync.b32 %r941, p, 0xffffffff;
    @!p not.b32 %r941, %r941;
}

	// end inline asm
	mov.b32 	%r946, 2;
	// begin inline asm
	{
    .reg .pred p;
    and.b32 %r944, %r963, %r946;    setp.ne.u32 p, %r944, 0;
    vote.ballot.sync.b32 %r944, p, 0xffffffff;
    @!p not.b32 %r944, %r944;
}

	// end inline asm
	and.b32  	%r969, %r944, %r941;
	mov.b32 	%r949, 4;
	// begin inline asm
	{
    .reg .pred p;
    and.b32 %r947, %r963, %r949;    setp.ne.u32 p, %r947, 0;
    vote.ballot.sync.b32 %r947, p, 0xffffffff;
    @!p not.b32 %r947, %r947;
}

	// end inline asm
	and.b32  	%r970, %r947, %r969;
	mov.b32 	%r952, 8;
	// begin inline asm
	{
    .reg .pred p;
    and.b32 %r950, %r963, %r952;    setp.ne.u32 p, %r950, 0;
    vote.ballot.sync.b32 %r950, p, 0xffffffff;
    @!p not.b32 %r950, %r950;
}

	// end inline asm
	and.b32  	%r971, %r950, %r970;
	mov.b32 	%r955, 16;
	// begin inline asm
	{
    .reg .pred p;
    and.b32 %r953, %r963, %r955;    setp.ne.u32 p, %r953, 0;
    vote.ballot.sync.b32 %r953, p, 0xffffffff;
    @!p not.b32 %r953, %r953;
}

	// end inline asm
	and.b32  	%r972, %r953, %r971;
	mov.b32 	%r958, 32;
	// begin inline asm
	{
    .reg .pred p;
    and.b32 %r956, %r963, %r958;    setp.ne.u32 p, %r956, 0;
    vote.ballot.sync.b32 %r956, p, 0xffffffff;
    @!p not.b32 %r956, %r956;
}

	// end inline asm
	and.b32  	%r973, %r956, %r972;
	mov.b32 	%r961, 64;
	// begin inline asm
	{
    .reg .pred p;
    and.b32 %r959, %r963, %r961;    setp.ne.u32 p, %r959, 0;
    vote.ballot.sync.b32 %r959, p, 0xffffffff;
    @!p not.b32 %r959, %r959;
}

	// end inline asm
	and.b32  	%r974, %r959, %r973;
	mov.b32 	%r964, 128;
	// begin inline asm
	{
    .reg .pred p;
    and.b32 %r962, %r963, %r964;    setp.ne.u32 p, %r962, 0;
    vote.ballot.sync.b32 %r962, p, 0xffffffff;
    @!p not.b32 %r962, %r962;
}

	// end inline asm
	and.b32  	%r975, %r962, %r974;
	clz.b32 	%r976, %r975;
	sub.s32 	%r197, 31, %r976;
	and.b32  	%r977, %r780, %r975;
	popc.b32 	%r198, %r977;
	setp.ne.s32 	%p169, %r326, %r197;
	mov.b32 	%r2153, 0;
	@%p169 bra 	$L__BB13_189;
	shl.b32 	%r978, %r963, 2;
	add.s32 	%r979, %r169, %r978;
	atom.shared.add.u32 	%r2153, [%r979], %r198;
$L__BB13_189:
	ld.param.u32 	%r2053, [_ZN3cub18CUB_300001_SM_10006detail10radix_sort29DeviceRadixSortOnesweepKernelINS1_5radix10policy_hubIffyE10Policy1000ELNS0_9SortOrderE0EffyiiNS1_21identity_decomposer_tEEEvPT5_SB_PT3_PKSC_PT1_PKSG_PT2_PKSK_T4_iiT6__param_9];
	shfl.sync.idx.b32	%r1005|%p170, %r2153, %r197, 31, -1;
	add.s32 	%r201, %r198, %r1005;
	setp.eq.s32 	%p171, %r2143, 2147483647;
	selp.b32 	%r1006, -2147483648, %r2143, %p171;
	shr.u32 	%r1007, %r1006, %r2053;
	and.b32  	%r1002, %r1007, %r171;
	mov.b32 	%r982, 1;
	// begin inline asm
	{
    .reg .pred p;
    and.b32 %r980, %r1002, %r982;    setp.ne.u32 p, %r980, 0;
    vote.ballot.sync.b32 %r980, p, 0xffffffff;
    @!p not.b32 %r980, %r980;
}

	// end inline asm
	mov.b32 	%r985, 2;
	// begin inline asm
	{
    .reg .pred p;
    and.b32 %r983, %r1002, %r985;    setp.ne.u32 p, %r983, 0;
    vote.ballot.sync.b32 %r983, p, 0xffffffff;
    @!p not.b32 %r983, %r983;
}

	// end inline asm
	and.b32  	%r1008, %r983, %r980;
	mov.b32 	%r988, 4;
	// begin inline asm
	{
    .reg .pred p;
    and.b32 %r986, %r1002, %r988;    setp.ne.u32 p, %r986, 0;
    vote.ballot.sync.b32 %r986, p, 0xffffffff;
    @!p not.b32 %r986, %r986;
}

	// end inline asm
	and.b32  	%r1009, %r986, %r1008;
	mov.b32 	%r991, 8;
	// begin inline asm
	{
    .reg .pred p;
    and.b32 %r989, %r1002, %r991;    setp.ne.u32 p, %r989, 0;
    vote.ballot.sync.b32 %r989, p, 0xffffffff;
    @!p not.b32 %r989, %r989;
}

	// end inline asm
	and.b32  	%r1010, %r989, %r1009;
	mov.b32 	%r994, 16;
	// begin inline asm
	{
    .reg .pred p;
    and.b32 %r992, %r1002, %r994;    setp.ne.u32 p, %r992, 0;
    vote.ballot.sync.b32 %r992, p, 0xffffffff;
    @!p not.b32 %r992, %r992;
}

	// end inline asm
	and.b32  	%r1011, %r992, %r1010;
	mov.b32 	%r997, 32;
	// begin inline asm
	{
    .reg .pred p;
    and.b32 %r995, %r1002, %r997;    setp.ne.u32 p, %r995, 0;
    vote.ballot.sync.b32 %r995, p, 0xffffffff;
    @!p not.b32 %r995, %r995;
}

	// end inline asm
	and.b32  	%r1012, %r995, %r1011;
	mov.b32 	%r1000, 64;
	// begin inline asm
	{
    .reg .pred p;
    and.b32 %r998, %r1002, %r1000;    setp.ne.u32 p, %r998, 0;
    vote.ballot.sync.b32 %r998, p, 0xffffffff;
    @!p not.b32 %r998, %r998;
}

	// end inline asm
	and.b32  	%r1013, %r998, %r1012;
	mov.b32 	%r1003, 128;
	// begin inline asm
	{
    .reg .pred p;
    and.b32 %r1001, %r1002, %r1003;    setp.ne.u32 p, %r1001, 0;
    vote.ballot.sync.b32 %r1001, p, 0xffffffff;
    @!p not.b32 %r1001, %r1001;
}

	// end inline asm
	and.b32  	%r1014, %r1001, %r1013;
	clz.b32 	%r1015, %r1014;
	sub.s32 	%r203, 31, %r1015;
	and.b32  	%r1016, %r780, %r1014;
	popc.b32 	%r204, %r1016;
	setp.ne.s32 	%p172, %r326, %r203;
	mov.b32 	%r2154, 0;
	@%p172 bra 	$L__BB13_191;
	shl.b32 	%r1017, %r1002, 2;
	add.s32 	%r1018, %r169, %r1017;
	atom.shared.add.u32 	%r2154, [%r1018], %r204;
$L__BB13_191:
	ld.param.u32 	%r2054, [_ZN3cub18CUB_300001_SM_10006detail10radix_sort29DeviceRadixSortOnesweepKernelINS1_5radix10policy_hubIffyE10Policy1000ELNS0_9SortOrderE0EffyiiNS1_21identity_decomposer_tEEEvPT5_SB_PT3_PKSC_PT1_PKSG_PT2_PKSK_T4_iiT6__param_9];
	shfl.sync.idx.b32	%r1044|%p173, %r2154, %r203, 31, -1;
	add.s32 	%r207, %r204, %r1044;
	setp.eq.s32 	%p174, %r2142, 2147483647;
	selp.b32 	%r1045, -2147483648, %r2142, %p174;
	shr.u32 	%r1046, %r1045, %r2054;
	and.b32  	%r1041, %r1046, %r171;
	mov.b32 	%r1021, 1;
	// begin inline asm
	{
    .reg .pred p;
    and.b32 %r1019, %r1041, %r1021;    setp.ne.u32 p, %r1019, 0;
    vote.ballot.sync.b32 %r1019, p, 0xffffffff;
    @!p not.b32 %r1019, %r1019;
}

	// end inline asm
	mov.b32 	%r1024, 2;
	// begin inline asm
	{
    .reg .pred p;
    and.b32 %r1022, %r1041, %r1024;    setp.ne.u32 p, %r1022, 0;
    vote.ballot.sync.b32 %r1022, p, 0xffffffff;
    @!p not.b32 %r1022, %r1022;
}

	// end inline asm
	and.b32  	%r1047, %r1022, %r1019;
	mov.b32 	%r1027, 4;
	// begin inline asm
	{
    .reg .pred p;
    and.b32 %r1025, %r1041, %r1027;    setp.ne.u32 p, %r1025, 0;
    vote.ballot.sync.b32 %r1025, p, 0xffffffff;
    @!p not.b32 %r1025, %r1025;
}

	// end inline asm
	and.b32  	%r1048, %r1025, %r1047;
	mov.b32 	%r1030, 8;
	// begin inline asm
	{
    .reg .pred p;
    and.b32 %r1028, %r1041, %r1030;    setp.ne.u32 p, %r1028, 0;
    vote.ballot.sync.b32 %r1028, p, 0xffffffff;
    @!p not.b32 %r1028, %r1028;
}

	// end inline asm
	and.b32  	%r1049, %r1028, %r1048;
	mov.b32 	%r1033, 16;
	// begin inline asm
	{
    .reg .pred p;
    and.b32 %r1031, %r1041, %r1033;    setp.ne.u32 p, %r1031, 0;
    vote.ballot.sync.b32 %r1031, p, 0xffffffff;
    @!p not.b32 %r1031, %r1031;
}

	// end inline asm
	and.b32  	%r1050, %r1031, %r1049;
	mov.b32 	%r1036, 32;
	// begin inline asm
	{
    .reg .pred p;
    and.b32 %r1034, %r1041, %r1036;    setp.ne.u32 p, %r1034, 0;
    vote.ballot.sync.b32 %r1034, p, 0xffffffff;
    @!p not.b32 %r1034, %r1034;
}

	// end inline asm
	and.b32  	%r1051, %r1034, %r1050;
	mov.b32 	%r1039, 64;
	// begin inline asm
	{
    .reg .pred p;
    and.b32 %r1037, %r1041, %r1039;    setp.ne.u32 p, %r1037, 0;
    vote.ballot.sync.b32 %r1037, p, 0xffffffff;
    @!p not.b32 %r1037, %r1037;
}

	// end inline asm
	and.b32  	%r1052, %r1037, %r1051;
	mov.b32 	%r1042, 128;
	// begin inline asm
	{
    .reg .pred p;
    and.b32 %r1040, %r1041, %r1042;    setp.ne.u32 p, %r1040, 0;
    vote.ballot.sync.b32 %r1040, p, 0xffffffff;
    @!p not.b32 %r1040, %r1040;
}

	// end inline asm
	and.b32  	%r1053, %r1040, %r1052;
	clz.b32 	%r1054, %r1053;
	sub.s32 	%r209, 31, %r1054;
	and.b32  	%r1055, %r780, %r1053;
	popc.b32 	%r210, %r1055;
	setp.ne.s32 	%p175, %r326, %r209;
	mov.b32 	%r2155, 0;
	@%p175 bra 	$L__BB13_193;
	shl.b32 	%r1056, %r1041, 2;
	add.s32 	%r1057, %r169, %r1056;
	atom.shared.add.u32 	%r2155, [%r1057], %r210;
$L__BB13_193:
	ld.param.u32 	%r2055, [_ZN3cub18CUB_300001_SM_10006detail10radix_sort29DeviceRadixSortOnesweepKernelINS1_5radix10policy_hubIffyE10Policy1000ELNS0_9SortOrderE0EffyiiNS1_21identity_decomposer_tEEEvPT5_SB_PT3_PKSC_PT1_PKSG_PT2_PKSK_T4_iiT6__param_9];
	shfl.sync.idx.b32	%r1083|%p176, %r2155, %r209, 31, -1;
	add.s32 	%r213, %r210, %r1083;
	setp.eq.s32 	%p177, %r2141, 2147483647;
	selp.b32 	%r1084, -2147483648, %r2141, %p177;
	shr.u32 	%r1085, %r1084, %r2055;
	and.b32  	%r1080, %r1085, %r171;
	mov.b32 	%r1060, 1;
	// begin inline asm
	{
    .reg .pred p;
    and.b32 %r1058, %r1080, %r1060;    setp.ne.u32 p, %r1058, 0;
    vote.ballot.sync.b32 %r1058, p, 0xffffffff;
    @!p not.b32 %r1058, %r1058;
}

	// end inline asm
	mov.b32 	%r1063, 2;
	// begin inline asm
	{
    .reg .pred p;
    and.b32 %r1061, %r1080, %r1063;    setp.ne.u32 p, %r1061, 0;
    vote.ballot.sync.b32 %r1061, p, 0xffffffff;
    @!p not.b32 %r1061, %r1061;
}

	// end inline asm
	and.b32  	%r1086, %r1061, %r1058;
	mov.b32 	%r1066, 4;
	// begin inline asm
	{
    .reg .pred p;
    and.b32 %r1064, %r1080, %r1066;    setp.ne.u32 p, %r1064, 0;
    vote.ballot.sync.b32 %r1064, p, 0xffffffff;
    @!p not.b32 %r1064, %r1064;
}

	// end inline asm
	and.b32  	%r1087, %r1064, %r1086;
	mov.b32 	%r1069, 8;
	// begin inline asm
	{
    .reg .pred p;
    and.b32 %r1067, %r1080, %r1069;    setp.ne.u32 p, %r1067, 0;
    vote.ballot.sync.b32 %r1067, p, 0xffffffff;
    @!p not.b32 %r1067, %r1067;
}

	// end inline asm
	and.b32  	%r1088, %r1067, %r1087;
	mov.b32 	%r1072, 16;
	// begin inline asm
	{
    .reg .pred p;
    and.b32 %r1070, %r1080, %r1072;    setp.ne.u32 p, %r1070, 0;
    vote.ballot.sync.b32 %r1070, p, 0xffffffff;
    @!p not.b32 %r1070, %r1070;
}

	// end inline asm
	and.b32  	%r1089, %r1070, %r1088;
	mov.b32 	%r1075, 32;
	// begin inline asm
	{
    .reg .pred p;
    and.b32 %r1073, %r1080, %r1075;    setp.ne.u32 p, %r1073, 0;
    vote.ballot.sync.b32 %r1073, p, 0xffffffff;
    @!p not.b32 %r1073, %r1073;
}

	// end inline asm
	and.b32  	%r1090, %r1073, %r1089;
	mov.b32 	%r1078, 64;
	// begin inline asm
	{
    .reg .pred p;
    and.b32 %r1076, %r1080, %r1078;    setp.ne.u32 p, %r1076, 0;
    vote.ballot.sync.b32 %r1076, p, 0xffffffff;
    @!p not.b32 %r1076, %r1076;
}

	// end inline asm
	and.b32  	%r1091, %r1076, %r1090;
	mov.b32 	%r1081, 128;
	// begin inline asm
	{
    .reg .pred p;
    and.b32 %r1079, %r1080, %r1081;    setp.ne.u32 p, %r1079, 0;
    vote.ballot.sync.b32 %r1079, p, 0xffffffff;
    @!p not.b32 %r1079, %r1079;
}

	// end inline asm
	and.b32  	%r1092, %r1079, %r1091;
	clz.b32 	%r1093, %r1092;
	sub.s32 	%r215, 31, %r1093;
	and.b32  	%r1094, %r780, %r1092;
	popc.b32 	%r216, %r1094;
	setp.ne.s32 	%p178, %r326, %r215;
	mov.b32 	%r2156, 0;
	@%p178 bra 	$L__BB13_195;
	shl.b32 	%r1095, %r1080, 2;
	add.s32 	%r1096, %r169, %r1095;
	atom.shared.add.u32 	%r2156, [%r1096], %r216;
$L__BB13_195:
	ld.param.u32 	%r2056, [_ZN3cub18CUB_300001_SM_10006detail10radix_sort29DeviceRadixSortOnesweepKernelINS1_5radix10policy_hubIffyE10Policy1000ELNS0_9SortOrderE0EffyiiNS1_21identity_decomposer_tEEEvPT5_SB_PT3_PKSC_PT1_PKSG_PT2_PKSK_T4_iiT6__param_9];
	shfl.sync.idx.b32	%r1122|%p179, %r2156, %r215, 31, -1;
	add.s32 	%r219, %r216, %r1122;
	setp.eq.s32 	%p180, %r2140, 2147483647;
	selp.b32 	%r1123, -2147483648, %r2140, %p180;
	shr.u32 	%r1124, %r1123, %r2056;
	and.b32  	%r1119, %r1124, %r171;
	mov.b32 	%r1099, 1;
	// begin inline asm
	{
    .reg .pred p;
    and.b32 %r1097, %r1119, %r1099;    setp.ne.u32 p, %r1097, 0;
    vote.ballot.sync.b32 %r1097, p, 0xffffffff;
    @!p not.b32 %r1097, %r1097;
}

	// end inline asm
	mov.b32 	%r1102, 2;
	// begin inline asm
	{
    .reg .pred p;
    and.b32 %r1100, %r1119, %r1102;    setp.ne.u32 p, %r1100, 0;
    vote.ballot.sync.b32 %r1100, p, 0xffffffff;
    @!p not.b32 %r1100, %r1100;
}

	// end inline asm
	and.b32  	%r1125, %r1100, %r1097;
	mov.b32 	%r1105, 4;
	// begin inline asm
	{
    .reg .pred p;
    and.b32 %r1103, %r1119, %r1105;    setp.ne.u32 p, %r1103, 0;
    vote.ballot.sync.b32 %r1103, p, 0xffffffff;
    @!p not.b32 %r1103, %r1103;
}

	// end inline asm
	and.b32  	%r1126, %r1103, %r1125;
	mov.b32 	%r1108, 8;
	// begin inline asm
	{
    .reg .pred p;
    and.b32 %r1106, %r1119, %r1108;    setp.ne.u32 p, %r1106, 0;
    vote.ballot.sync.b32 %r1106, p, 0xffffffff;
    @!p not.b32 %r1106, %r1106;
}

	// end inline asm
	and.b32  	%r1127, %r1106, %r1126;
	mov.b32 	%r1111, 16;
	// begin inline asm
	{
    .reg .pred p;
    and.b32 %r1109, %r1119, %r1111;    setp.ne.u32 p, %r1109, 0;
    vote.ballot.sync.b32 %r1109, p, 0xffffffff;
    @!p not.b32 %r1109, %r1109;
}

	// end inline asm
	and.b32  	%r1128, %r1109, %r1127;
	mov.b32 	%r1114, 32;
	// begin inline asm
	{
    .reg .pred p;
    and.b32 %r1112, %r1119, %r1114;    setp.ne.u32 p, %r1112, 0;
    vote.ballot.sync.b32 %r1112, p, 0xffffffff;
    @!p not.b32 %r1112, %r1112;
}

	// end inline asm
	and.b32  	%r1129, %r1112, %r1128;
	mov.b32 	%r1117, 64;
	// begin inline asm
	{
    .reg .pred p;
    and.b32 %r1115, %r1119, %r1117;    setp.ne.u32 p, %r1115, 0;
    vote.ballot.sync.b32 %r1115, p, 0xffffffff;
    @!p not.b32 %r1115, %r1115;
}

	// end inline asm
	and.b32  	%r1130, %r1115, %r1129;
	mov.b32 	%r1120, 128;
	// begin inline asm
	{
    .reg .pred p;
    and.b32 %r1118, %r1119, %r1120;    setp.ne.u32 p, %r1118, 0;
    vote.ballot.sync.b32 %r1118, p, 0xffffffff;
    @!p not.b32 %r1118, %r1118;
}

	// end inline asm
	and.b32  	%r1131, %r1118, %r1130;
	clz.b32 	%r1132, %r1131;
	sub.s32 	%r221, 31, %r1132;
	and.b32  	%r1133, %r780, %r1131;
	popc.b32 	%r222, %r1133;
	setp.ne.s32 	%p181, %r326, %r221;
	mov.b32 	%r2157, 0;
	@%p181 bra 	$L__BB13_197;
	shl.b32 	%r1134, %r1119, 2;
	add.s32 	%r1135, %r169, %r1134;
	atom.shared.add.u32 	%r2157, [%r1135], %r222;
$L__BB13_197:
	ld.param.u32 	%r2057, [_ZN3cub18CUB_300001_SM_10006detail10radix_sort29DeviceRadixSortOnesweepKernelINS1_5radix10policy_hubIffyE10Policy1000ELNS0_9SortOrderE0EffyiiNS1_21identity_decomposer_tEEEvPT5_SB_PT3_PKSC_PT1_PKSG_PT2_PKSK_T4_iiT6__param_9];
	shfl.sync.idx.b32	%r1161|%p182, %r2157, %r221, 31, -1;
	add.s32 	%r225, %r222, %r1161;
	setp.eq.s32 	%p183, %r2139, 2147483647;
	selp.b32 	%r1162, -2147483648, %r2139, %p183;
	shr.u32 	%r1163, %r1162, %r2057;
	and.b32  	%r1158, %r1163, %r171;
	mov.b32 	%r1138, 1;
	// begin inline asm
	{
    .reg .pred p;
    and.b32 %r1136, %r1158, %r1138;    setp.ne.u32 p, %r1136, 0;
    vote.ballot.sync.b32 %r1136, p, 0xffffffff;
    @!p not.b32 %r1136, %r1136;
}

	// end inline asm
	mov.b32 	%r1141, 2;
	// begin inline asm
	{
    .reg .pred p;
    and.b32 %r1139, %r1158, %r1141;    setp.ne.u32 p, %r1139, 0;
    vote.ballot.sync.b32 %r1139, p, 0xffffffff;
    @!p not.b32 %r1139, %r1139;
}

	// end inline asm
	and.b32  	%r1164, %r1139, %r1136;
	mov.b32 	%r1144, 4;
	// begin inline asm
	{
    .reg .pred p;
    and.b32 %r1142, %r1158, %r1144;    setp.ne.u32 p, %r1142, 0;
    vote.ballot.sync.b32 %r1142, p, 0xffffffff;
    @!p not.b32 %r1142, %r1142;
}

	// end inline asm
	and.b32  	%r1165, %r1142, %r1164;
	mov.b32 	%r1147, 8;
	// begin inline asm
	{
    .reg .pred p;
    and.b32 %r1145, %r1158, %r1147;    setp.ne.u32 p, %r1145, 0;
    vote.ballot.sync.b32 %r1145, p, 0xffffffff;
    @!p not.b32 %r1145, %r1145;
}

	// end inline asm
	and.b32  	%r1166, %r1145, %r1165;
	mov.b32 	%r1150, 16;
	// begin inline asm
	{
    .reg .pred p;
    and.b32 %r1148, %r1158, %r1150;    setp.ne.u32 p, %r1148, 0;
    vote.ballot.sync.b32 %r1148, p, 0xffffffff;
    @!p not.b32 %r1148, %r1148;
}

	// end inline asm
	and.b32  	%r1167, %r1148, %r1166;
	mov.b32 	%r1153, 32;
	// begin inline asm
	{
    .reg .pred p;
    and.b32 %r1151, %r1158, %r1153;    setp.ne.u32 p, %r1151, 0;
    vote.ballot.sync.b32 %r1151, p, 0xffffffff;
    @!p not.b32 %r1151, %r1151;
}

	// end inline asm
	and.b32  	%r1168, %r1151, %r1167;
	mov.b32 	%r1156, 64;
	// begin inline asm
	{
    .reg .pred p;
    and.b32 %r1154, %r1158, %r1156;    setp.ne.u32 p, %r1154, 0;
    vote.ballot.sync.b32 %r1154, p, 0xffffffff;
    @!p not.b32 %r1154, %r1154;
}

	// end inline asm
	and.b32  	%r1169, %r1154, %r1168;
	mov.b32 	%r1159, 128;
	// begin inline asm
	{
    .reg .pred p;
    and.b32 %r1157, %r1158, %r1159;    setp.ne.u32 p, %r1157, 0;
    vote.ballot.sync.b32 %r1157, p, 0xffffffff;
    @!p not.b32 %r1157, %r1157;
}

	// end inline asm
	and.b32  	%r1170, %r1157, %r1169;
	clz.b32 	%r1171, %r1170;
	sub.s32 	%r227, 31, %r1171;
	and.b32  	%r1172, %r780, %r1170;
	popc.b32 	%r228, %r1172;
	setp.ne.s32 	%p184, %r326, %r227;
	mov.b32 	%r2158, 0;
	@%p184 bra 	$L__BB13_199;
	shl.b32 	%r1177, %r1158, 2;
	add.s32 	%r1178, %r169, %r1177;
	atom.shared.add.u32 	%r2158, [%r1178], %r228;
$L__BB13_199:
	ld.param.u32 	%r2058, [_ZN3cub18CUB_300001_SM_10006detail10radix_sort29DeviceRadixSortOnesweepKernelINS1_5radix10policy_hubIffyE10Policy1000ELNS0_9SortOrderE0EffyiiNS1_21identity_decomposer_tEEEvPT5_SB_PT3_PKSC_PT1_PKSG_PT2_PKSK_T4_iiT6__param_9];
	shfl.sync.idx.b32	%r1204|%p185, %r2158, %r227, 31, -1;
	add.s32 	%r231, %r228, %r1204;
	setp.eq.s32 	%p186, %r2138, 2147483647;
	selp.b32 	%r1205, -2147483648, %r2138, %p186;
	shr.u32 	%r1206, %r1205, %r2058;
	and.b32  	%r1201, %r1206, %r171;
	mov.b32 	%r1181, 1;
	// begin inline asm
	{
    .reg .pred p;
    and.b32 %r1179, %r1201, %r1181;    setp.ne.u32 p, %r1179, 0;
    vote.ballot.sync.b32 %r1179, p, 0xffffffff;
    @!p not.b32 %r1179, %r1179;
}

	// end inline asm
	mov.b32 	%r1184, 2;
	// begin inline asm
	{
    .reg .pred p;
    and.b32 %r1182, %r1201, %r1184;    setp.ne.u32 p, %r1182, 0;
    vote.ballot.sync.b32 %r1182, p, 0xffffffff;
    @!p not.b32 %r1182, %r1182;
}

	// end inline asm
	and.b32  	%r1207, %r1182, %r1179;
	mov.b32 	%r1187, 4;
	// begin inline asm
	{
    .reg .pred p;
    and.b32 %r1185, %r1201, %r1187;    setp.ne.u32 p, %r1185, 0;
    vote.ballot.sync.b32 %r1185, p, 0xffffffff;
    @!p not.b32 %r1185, %r1185;
}

	// end inline asm
	and.b32  	%r1208, %r1185, %r1207;
	mov.b32 	%r1190, 8;
	// begin inline asm
	{
    .reg .pred p;
    and.b32 %r1188, %r1201, %r1190;    setp.ne.u32 p, %r1188, 0;
    vote.ballot.sync.b32 %r1188, p, 0xffffffff;
    @!p not.b32 %r1188, %r1188;
}

	// end inline asm
	and.b32  	%r1209, %r1188, %r1208;
	mov.b32 	%r1193, 16;
	// begin inline asm
	{
    .reg .pred p;
    and.b32 %r1191, %r1201, %r1193;    setp.ne.u32 p, %r1191, 0;
    vote.ballot.sync.b32 %r1191, p, 0xffffffff;
    @!p not.b32 %r1191, %r1191;
}

	// end inline asm
	and.b32  	%r1210, %r1191, %r1209;
	mov.b32 	%r1196, 32;
	// begin inline asm
	{
    .reg .pred p;
    and.b32 %r1194, %r1201, %r1196;    setp.ne.u32 p, %r1194, 0;
    vote.ballot.sync.b32 %r1194, p, 0xffffffff;
    @!p not.b32 %r1194, %r1194;
}

	// end inline asm
	and.b32  	%r1211, %r1194, %r1210;
	mov.b32 	%r1199, 64;
	// begin inline asm
	{
    .reg .pred p;
    and.b32 %r1197, %r1201, %r1199;    setp.ne.u32 p, %r1197, 0;
    vote.ballot.sync.b32 %r1197, p, 0xffffffff;
    @!p not.b32 %r1197, %r1197;
}

	// end inline asm
	and.b32  	%r1212, %r1197, %r1211;
	mov.b32 	%r1202, 128;
	// begin inline asm
	{
    .reg .pred p;
    and.b32 %r1200, %r1201, %r1202;    setp.ne.u32 p, %r1200, 0;
    vote.ballot.sync.b32 %r1200, p, 0xffffffff;
    @!p not.b32 %r1200, %r1200;
}

	// end inline asm
	and.b32  	%r1213, %r1200, %r1212;
	clz.b32 	%r1214, %r1213;
	sub.s32 	%r233, 31, %r1214;
	and.b32  	%r1215, %r780, %r1213;
	popc.b32 	%r234, %r1215;
	setp.ne.s32 	%p187, %r326, %r233;
	mov.b32 	%r2159, 0;
	@%p187 bra 	$L__BB13_201;
	shl.b32 	%r1220, %r1201, 2;
	add.s32 	%r1221, %r169, %r1220;
	atom.shared.add.u32 	%r2159, [%r1221], %r234;
$L__BB13_201:
	ld.param.u32 	%r2059, [_ZN3cub18CUB_300001_SM_10006detail10radix_sort29DeviceRadixSortOnesweepKernelINS1_5radix10policy_hubIffyE10Policy1000ELNS0_9SortOrderE0EffyiiNS1_21identity_decomposer_tEEEvPT5_SB_PT3_PKSC_PT1_PKSG_PT2_PKSK_T4_iiT6__param_9];
	shfl.sync.idx.b32	%r1247|%p188, %r2159, %r233, 31, -1;
	add.s32 	%r237, %r234, %r1247;
	setp.eq.s32 	%p189, %r2137, 2147483647;
	selp.b32 	%r1248, -2147483648, %r2137, %p189;
	shr.u32 	%r1249, %r1248, %r2059;
	and.b32  	%r1244, %r1249, %r171;
	mov.b32 	%r1224, 1;
	// begin inline asm
	{
    .reg .pred p;
    and.b32 %r1222, %r1244, %r1224;    setp.ne.u32 p, %r1222, 0;
    vote.ballot.sync.b32 %r1222, p, 0xffffffff;
    @!p not.b32 %r1222, %r1222;
}

	// end inline asm
	mov.b32 	%r1227, 2;
	// begin inline asm
	{
    .reg .pred p;
    and.b32 %r1225, %r1244, %r1227;    setp.ne.u32 p, %r1225, 0;
    vote.ballot.sync.b32 %r1225, p, 0xffffffff;
    @!p not.b32 %r1225, %r1225;
}

	// end inline asm
	and.b32  	%r1250, %r1225, %r1222;
	mov.b32 	%r1230, 4;
	// begin inline asm
	{
    .reg .pred p;
    and.b32 %r1228, %r1244, %r1230;    setp.ne.u32 p, %r1228, 0;
    vote.ballot.sync.b32 %r1228, p, 0xffffffff;
    @!p not.b32 %r1228, %r1228;
}

	// end inline asm
	and.b32  	%r1251, %r1228, %r1250;
	mov.b32 	%r1233, 8;
	// begin inline asm
	{
    .reg .pred p;
    and.b32 %r1231, %r1244, %r1233;    setp.ne.u32 p, %r1231, 0;
    vote.ballot.sync.b32 %r1231, p, 0xffffffff;
    @!p not.b32 %r1231, %r1231;
}

	// end inline asm
	and.b32  	%r1252, %r1231, %r1251;
	mov.b32 	%r1236, 16;
	// begin inline asm
	{
    .reg .pred p;
    and.b32 %r1234, %r1244, %r1236;    setp.ne.u32 p, %r1234, 0;
    vote.ballot.sync.b32 %r1234, p, 0xffffffff;
    @!p not.b32 %r1234, %r1234;
}

	// end inline asm
	and.b32  	%r1253, %r1234, %r1252;
	mov.b32 	%r1239, 32;
	// begin inline asm
	{
    .reg .pred p;
    and.b32 %r1237, %r1244, %r1239;    setp.ne.u32 p, %r1237, 0;
    vote.ballot.sync.b32 %r1237, p, 0xffffffff;
    @!p not.b32 %r1237, %r1237;
}

	// end inline asm
	and.b32  	%r1254, %r1237, %r1253;
	mov.b32 	%r1242, 64;
	// begin inline asm
	{
    .reg .pred p;
    and.b32 %r1240, %r1244, %r1242;    setp.ne.u32 p, %r1240, 0;
    vote.ballot.sync.b32 %r1240, p, 0xffffffff;
    @!p not.b32 %r1240, %r1240;
}

	// end inline asm
	and.b32  	%r1255, %r1240, %r1254;
	mov.b32 	%r1245, 128;
	// begin inline asm
	{
    .reg .pred p;
    and.b32 %r1243, %r1244, %r1245;    setp.ne.u32 p, %r1243, 0;
    vote.ballot.sync.b32 %r1243, p, 0xffffffff;
    @!p not.b32 %r1243, %r1243;
}

	// end inline asm
	and.b32  	%r1256, %r1243, %r1255;
	clz.b32 	%r1257, %r1256;
	sub.s32 	%r239, 31, %r1257;
	and.b32  	%r1258, %r780, %r1256;
	popc.b32 	%r240, %r1258;
	setp.ne.s32 	%p190, %r326, %r239;
	mov.b32 	%r2160, 0;
	@%p190 bra 	$L__BB13_203;
	shl.b32 	%r1263, %r1244, 2;
	add.s32 	%r1264, %r169, %r1263;
	atom.shared.add.u32 	%r2160, [%r1264], %r240;
$L__BB13_203:
	ld.param.u32 	%r2060, [_ZN3cub18CUB_300001_SM_10006detail10radix_sort29DeviceRadixSortOnesweepKernelINS1_5radix10policy_hubIffyE10Policy1000ELNS0_9SortOrderE0EffyiiNS1_21identity_decomposer_tEEEvPT5_SB_PT3_PKSC_PT1_PKSG_PT2_PKSK_T4_iiT6__param_9];
	shfl.sync.idx.b32	%r1290|%p191, %r2160, %r239, 31, -1;
	add.s32 	%r243, %r240, %r1290;
	setp.eq.s32 	%p192, %r2136, 2147483647;
	selp.b32 	%r1291, -2147483648, %r2136, %p192;
	shr.u32 	%r1292, %r1291, %r2060;
	and.b32  	%r1287, %r1292, %r171;
	mov.b32 	%r1267, 1;
	// begin inline asm
	{
    .reg .pred p;
    and.b32 %r1265, %r1287, %r1267;    setp.ne.u32 p, %r1265, 0;
    vote.ballot.sync.b32 %r1265, p, 0xffffffff;
    @!p not.b32 %r1265, %r1265;
}

	// end inline asm
	mov.b32 	%r1270, 2;
	// begin inline asm
	{
    .reg .pred p;
    and.b32 %r1268, %r1287, %r1270;    setp.ne.u32 p, %r1268, 0;
    vote.ballot.sync.b32 %r1268, p, 0xffffffff;
    @!p not.b32 %r1268, %r1268;
}

	// end inline asm
	and.b32  	%r1293, %r1268, %r1265;
	mov.b32 	%r1273, 4;
	// begin inline asm
	{
    .reg .pred p;
    and.b32 %r1271, %r1287, %r1273;    setp.ne.u32 p, %r1271, 0;
    vote.ballot.sync.b32 %r1271, p, 0xffffffff;
    @!p not.b32 %r1271, %r1271;
}

	// end inline asm
	and.b32  	%r1294, %r1271, %r1293;
	mov.b32 	%r1276, 8;
	// begin inline asm
	{
    .reg .pred p;
    and.b32 %r1274, %r1287, %r1276;    setp.ne.u32 p, %r1274, 0;
    vote.ballot.sync.b32 %r1274, p, 0xffffffff;
    @!p not.b32 %r1274, %r1274;
}

	// end inline asm
	and.b32  	%r1295, %r1274, %r1294;
	mov.b32 	%r1279, 16;
	// begin inline asm
	{
    .reg .pred p;
    and.b32 %r1277, %r1287, %r1279;    setp.ne.u32 p, %r1277, 0;
    vote.ballot.sync.b32 %r1277, p, 0xffffffff;
    @!p not.b32 %r1277, %r1277;
}

	// end inline asm
	and.b32  	%r1296, %r1277, %r1295;
	mov.b32 	%r1282, 32;
	// begin inline asm
	{
    .reg .pred p;
    and.b32 %r1280, %r1287, %r1282;    setp.ne.u32 p, %r1280, 0;
    vote.ballot.sync.b32 %r1280, p, 0xffffffff;
    @!p not.b32 %r1280, %r1280;
}

	// end inline asm
	and.b32  	%r1297, %r1280, %r1296;
	mov.b32 	%r1285, 64;
	// begin inline asm
	{
    .reg .pred p;
    and.b32 %r1283, %r1287, %r1285;    setp.ne.u32 p, %r1283, 0;
    vote.ballot.sync.b32 %r1283, p, 0xffffffff;
    @!p not.b32 %r1283, %r1283;
}

	// end inline asm
	and.b32  	%r1298, %r1283, %r1297;
	mov.b32 	%r1288, 128;
	// begin inline asm
	{
    .reg .pred p;
    and.b32 %r1286, %r1287, %r1288;    setp.ne.u32 p, %r1286, 0;
    vote.ballot.sync.b32 %r1286, p, 0xffffffff;
    @!p not.b32 %r1286, %r1286;
}

	// end inline asm
	and.b32  	%r1299, %r1286, %r1298;
	clz.b32 	%r1300, %r1299;
	sub.s32 	%r245, 31, %r1300;
	and.b32  	%r1301, %r780, %r1299;
	popc.b32 	%r246, %r1301;
	setp.ne.s32 	%p193, %r326, %r245;
	mov.b32 	%r2161, 0;
	@%p193 bra 	$L__BB13_205;
	shl.b32 	%r1306, %r1287, 2;
	add.s32 	%r1307, %r169, %r1306;
	atom.shared.add.u32 	%r2161, [%r1307], %r246;
$L__BB13_205:
	ld.param.u32 	%r2061, [_ZN3cub18CUB_300001_SM_10006detail10radix_sort29DeviceRadixSortOnesweepKernelINS1_5radix10policy_hubIffyE10Policy1000ELNS0_9SortOrderE0EffyiiNS1_21identity_decomposer_tEEEvPT5_SB_PT3_PKSC_PT1_PKSG_PT2_PKSK_T4_iiT6__param_9];
	shfl.sync.idx.b32	%r1333|%p194, %r2161, %r245, 31, -1;
	add.s32 	%r249, %r246, %r1333;
	setp.eq.s32 	%p195, %r2135, 2147483647;
	selp.b32 	%r1334, -2147483648, %r2135, %p195;
	shr.u32 	%r1335, %r1334, %r2061;
	and.b32  	%r1330, %r1335, %r171;
	mov.b32 	%r1310, 1;
	// begin inline asm
	{
    .reg .pred p;
    and.b32 %r1308, %r1330, %r1310;    setp.ne.u32 p, %r1308, 0;
    vote.ballot.sync.b32 %r1308, p, 0xffffffff;
    @!p not.b32 %r1308, %r1308;
}

	// end inline asm
	mov.b32 	%r1313, 2;
	// begin inline asm
	{
    .reg .pred p;
    and.b32 %r1311, %r1330, %r1313;    setp.ne.u32 p, %r1311, 0;
    vote.ballot.sync.b32 %r1311, p, 0xffffffff;
    @!p not.b32 %r1311, %r1311;
}

	// end inline asm
	and.b32  	%r1336, %r1311, %r1308;
	mov.b32 	%r1316, 4;
	// begin inline asm
	{
    .reg .pred p;
    and.b32 %r1314, %r1330, %r1316;    setp.ne.u32 p, %r1314, 0;
    vote.ballot.sync.b32 %r1314, p, 0xffffffff;
    @!p not.b32 %r1314, %r1314;
}

	// end inline asm
	and.b32  	%r1337, %r1314, %r1336;
	mov.b32 	%r1319, 8;
	// begin inline asm
	{
    .reg .pred p;
    and.b32 %r1317, %r1330, %r1319;    setp.ne.u32 p, %r1317, 0;
    vote.ballot.sync.b32 %r1317, p, 0xffffffff;
    @!p not.b32 %r1317, %r1317;
}

	// end inline asm
	and.b32  	%r1338, %r1317, %r1337;
	mov.b32 	%r1322, 16;
	// begin inline asm
	{
    .reg .pred p;
    and.b32 %r1320, %r1330, %r1322;    setp.ne.u32 p, %r1320, 0;
    vote.ballot.sync.b32 %r1320, p, 0xffffffff;
    @!p not.b32 %r1320, %r1320;
}

	// end inline asm
	and.b32  	%r1339, %r1320, %r1338;
	mov.b32 	%r1325, 32;
	// begin inline asm
	{
    .reg .pred p;
    and.b32 %r1323, %r1330, %r1325;    setp.ne.u32 p, %r1323, 0;
    vote.ballot.sync.b32 %r1323, p, 0xffffffff;
    @!p not.b32 %r1323, %r1323;
}

	// end inline asm
	and.b32  	%r1340, %r1323, %r1339;
	mov.b32 	%r1328, 64;
	// begin inline asm
	{
    .reg .pred p;
    and.b32 %r1326, %r1330, %r1328;    setp.ne.u32 p, %r1326, 0;
    vote.ballot.sync.b32 %r1326, p, 0xffffffff;
    @!p not.b32 %r1326, %r1326;
}

	// end inline asm
	and.b32  	%r1341, %r1326, %r1340;
	mov.b32 	%r1331, 128;
	// begin inline asm
	{
    .reg .pred p;
    and.b32 %r1329, %r1330, %r1331;    setp.ne.u32 p, %r1329, 0;
    vote.ballot.sync.b32 %r1329, p, 0xffffffff;
    @!p not.b32 %r1329, %r1329;
}

	// end inline asm
	and.b32  	%r1342, %r1329, %r1341;
	clz.b32 	%r1343, %r1342;
	sub.s32 	%r251, 31, %r1343;
	and.b32  	%r1344, %r780, %r1342;
	popc.b32 	%r252, %r1344;
	setp.ne.s32 	%p196, %r326, %r251;
	mov.b32 	%r2162, 0;
	@%p196 bra 	$L__BB13_207;
	shl.b32 	%r1349, %r1330, 2;
	add.s32 	%r1350, %r169, %r1349;
	atom.shared.add.u32 	%r2162, [%r1350], %r252;
$L__BB13_207:
	ld.param.u32 	%r2062, [_ZN3cub18CUB_300001_SM_10006detail10radix_sort29DeviceRadixSortOnesweepKernelINS1_5radix10policy_hubIffyE10Policy1000ELNS0_9SortOrderE0EffyiiNS1_21identity_decomposer_tEEEvPT5_SB_PT3_PKSC_PT1_PKSG_PT2_PKSK_T4_iiT6__param_9];
	shfl.sync.idx.b32	%r1376|%p197, %r2162, %r251, 31, -1;
	add.s32 	%r255, %r252, %r1376;
	setp.eq.s32 	%p198, %r2134, 2147483647;
	selp.b32 	%r1377, -2147483648, %r2134, %p198;
	shr.u32 	%r1378, %r1377, %r2062;
	and.b32  	%r1373, %r1378, %r171;
	mov.b32 	%r1353, 1;
	// begin inline asm
	{
    .reg .pred p;
    and.b32 %r1351, %r1373, %r1353;    setp.ne.u32 p, %r1351, 0;
    vote.ballot.sync.b32 %r1351, p, 0xffffffff;
    @!p not.b32 %r1351, %r1351;
}

	// end inline asm
	mov.b32 	%r1356, 2;
	// begin inline asm
	{
    .reg .pred p;
    and.b32 %r1354, %r1373, %r1356;    setp.ne.u32 p, %r1354, 0;
    vote.ballot.sync.b32 %r1354, p, 0xffffffff;
    @!p not.b32 %r1354, %r1354;
}

	// end inline asm
	and.b32  	%r1379, %r1354, %r1351;
	mov.b32 	%r1359, 4;
	// begin inline asm
	{
    .reg .pred p;
    and.b32 %r1357, %r1373, %r1359;    setp.ne.u32 p, %r1357, 0;
    vote.ballot.sync.b32 %r1357, p, 0xffffffff;
    @!p not.b32 %r1357, %r1357;
}

	// end inline asm
	and.b32  	%r1380, %r1357, %r1379;
	mov.b32 	%r1362, 8;
	// begin inline asm
	{
    .reg .pred p;
    and.b32 %r1360, %r1373, %r1362;    setp.ne.u32 p, %r1360, 0;
    vote.ballot.sync.b32 %r1360, p, 0xffffffff;
    @!p not.b32 %r1360, %r1360;
}

	// end inline asm
	and.b32  	%r1381, %r1360, %r1380;
	mov.b32 	%r1365, 16;
	// begin inline asm
	{
    .reg .pred p;
    and.b32 %r1363, %r1373, %r1365;    setp.ne.u32 p, %r1363, 0;
    vote.ballot.sync.b32 %r1363, p, 0xffffffff;
    @!p not.b32 %r1363, %r1363;
}

	// end inline asm
	and.b32  	%r1382, %r1363, %r1381;
	mov.b32 	%r1368, 32;
	// begin inline asm
	{
    .reg .pred p;
    and.b32 %r1366, %r1373, %r1368;    setp.ne.u32 p, %r1366, 0;
    vote.ballot.sync.b32 %r1366, p, 0xffffffff;
    @!p not.b32 %r1366, %r1366;
}

	// end inline asm
	and.b32  	%r1383, %r1366, %r1382;
	mov.b32 	%r1371, 64;
	// begin inline asm
	{
    .reg .pred p;
    and.b32 %r1369, %r1373, %r1371;    setp.ne.u32 p, %r1369, 0;
    vote.ballot.sync.b32 %r1369, p, 0xffffffff;
    @!p not.b32 %r1369, %r1369;
}

	// end inline asm
	and.b32  	%r1384, %r1369, %r1383;
	mov.b32 	%r1374, 128;
	// begin inline asm
	{
    .reg .pred p;
    and.b32 %r1372, %r1373, %r1374;    setp.ne.u32 p, %r1372, 0;
    vote.ballot.sync.b32 %r1372, p, 0xffffffff;
    @!p not.b32 %r1372, %r1372;
}

	// end inline asm
	and.b32  	%r1385, %r1372, %r1384;
	clz.b32 	%r1386, %r1385;
	sub.s32 	%r257, 31, %r1386;
	and.b32  	%r1387, %r780, %r1385;
	popc.b32 	%r258, %r1387;
	setp.ne.s32 	%p199, %r326, %r257;
	mov.b32 	%r2163, 0;
	@%p199 bra 	$L__BB13_209;
	shl.b32 	%r1392, %r1373, 2;
	add.s32 	%r1393, %r169, %r1392;
	atom.shared.add.u32 	%r2163, [%r1393], %r258;
$L__BB13_209:
	ld.param.u32 	%r2063, [_ZN3cub18CUB_300001_SM_10006detail10radix_sort29DeviceRadixSortOnesweepKernelINS1_5radix10policy_hubIffyE10Policy1000ELNS0_9SortOrderE0EffyiiNS1_21identity_decomposer_tEEEvPT5_SB_PT3_PKSC_PT1_PKSG_PT2_PKSK_T4_iiT6__param_9];
	shfl.sync.idx.b32	%r1419|%p200, %r2163, %r257, 31, -1;
	add.s32 	%r261, %r258, %r1419;
	setp.eq.s32 	%p201, %r2133, 2147483647;
	selp.b32 	%r1420, -2147483648, %r2133, %p201;
	shr.u32 	%r1421, %r1420, %r2063;
	and.b32  	%r1416, %r1421, %r171;
	mov.b32 	%r1396, 1;
	// begin inline asm
	{
    .reg .pred p;
    and.b32 %r1394, %r1416, %r1396;    setp.ne.u32 p, %r1394, 0;
    vote.ballot.sync.b32 %r1394, p, 0xffffffff;
    @!p not.b32 %r1394, %r1394;
}

	// end inline asm
	mov.b32 	%r1399, 2;
	// begin inline asm
	{
    .reg .pred p;
    and.b32 %r1397, %r1416, %r1399;    setp.ne.u32 p, %r1397, 0;
    vote.ballot.sync.b32 %r1397, p, 0xffffffff;
    @!p not.b32 %r1397, %r1397;
}

	// end inline asm
	and.b32  	%r1422, %r1397, %r1394;
	mov.b32 	%r1402, 4;
	// begin inline asm
	{
    .reg .pred p;
    and.b32 %r1400, %r1416, %r1402;    setp.ne.u32 p, %r1400, 0;
    vote.ballot.sync.b32 %r1400, p, 0xffffffff;
    @!p not.b32 %r1400, %r1400;
}

	// end inline asm
	and.b32  	%r1423, %r1400, %r1422;
	mov.b32 	%r1405, 8;
	// begin inline asm
	{
    .reg .pred p;
    and.b32 %r1403, %r1416, %r1405;    setp.ne.u32 p, %r1403, 0;
    vote.ballot.sync.b32 %r1403, p, 0xffffffff;
    @!p not.b32 %r1403, %r1403;
}

	// end inline asm
	and.b32  	%r1424, %r1403, %r1423;
	mov.b32 	%r1408, 16;
	// begin inline asm
	{
    .reg .pred p;
    and.b32 %r1406, %r1416, %r1408;    setp.ne.u32 p, %r1406, 0;
    vote.ballot.sync.b32 %r1406, p, 0xffffffff;
    @!p not.b32 %r1406, %r1406;
}

	// end inline asm
	and.b32  	%r1425, %r1406, %r1424;
	mov.b32 	%r1411, 32;
	// begin inline asm
	{
    .reg .pred p;
    and.b32 %r1409, %r1416, %r1411;    setp.ne.u32 p, %r1409, 0;
    vote.ballot.sync.b32 %r1409, p, 0xffffffff;
    @!p not.b32 %r1409, %r1409;
}

	// end inline asm
	and.b32  	%r1426, %r1409, %r1425;
	mov.b32 	%r1414, 64;
	// begin inline asm
	{
    .reg .pred p;
    and.b32 %r1412, %r1416, %r1414;    setp.ne.u32 p, %r1412, 0;
    vote.ballot.sync.b32 %r1412, p, 0xffffffff;
    @!p not.b32 %r1412, %r1412;
}

	// end inline asm
	and.b32  	%r1427, %r1412, %r1426;
	mov.b32 	%r1417, 128;
	// begin inline asm
	{
    .reg .pred p;
    and.b32 %r1415, %r1416, %r1417;    setp.ne.u32 p, %r1415, 0;
    vote.ballot.sync.b32 %r1415, p, 0xffffffff;
    @!p not.b32 %r1415, %r1415;
}

	// end inline asm
	and.b32  	%r1428, %r1415, %r1427;
	clz.b32 	%r1429, %r1428;
	sub.s32 	%r263, 31, %r1429;
	and.b32  	%r1430, %r780, %r1428;
	popc.b32 	%r264, %r1430;
	setp.ne.s32 	%p202, %r326, %r263;
	mov.b32 	%r2164, 0;
	@%p202 bra 	$L__BB13_211;
	shl.b32 	%r1431, %r1, 5;
	and.b32  	%r1432, %r1431, 31744;
	add.s32 	%r1434, %r390, %r1432;
	shl.b32 	%r1435, %r1416, 2;
	add.s32 	%r1436, %r1434, %r1435;
	atom.shared.add.u32 	%r2164, [%r1436], %r264;
$L__BB13_211:
	ld.param.u32 	%r2064, [_ZN3cub18CUB_300001_SM_10006detail10radix_sort29DeviceRadixSortOnesweepKernelINS1_5radix10policy_hubIffyE10Policy1000ELNS0_9SortOrderE0EffyiiNS1_21identity_decomposer_tEEEvPT5_SB_PT3_PKSC_PT1_PKSG_PT2_PKSK_T4_iiT6__param_9];
	shfl.sync.idx.b32	%r1462|%p203, %r2164, %r263, 31, -1;
	add.s32 	%r267, %r264, %r1462;
	setp.eq.s32 	%p204, %r2132, 2147483647;
	selp.b32 	%r1463, -2147483648, %r2132, %p204;
	shr.u32 	%r1464, %r1463, %r2064;
	and.b32  	%r1459, %r1464, %r171;
	mov.b32 	%r1439, 1;
	// begin inline asm
	{
    .reg .pred p;
    and.b32 %r1437, %r1459, %r1439;    setp.ne.u32 p, %r1437, 0;
    vote.ballot.sync.b32 %r1437, p, 0xffffffff;
    @!p not.b32 %r1437, %r1437;
}

	// end inline asm
	mov.b32 	%r1442, 2;
	// begin inline asm
	{
    .reg .pred p;
    and.b32 %r1440, %r1459, %r1442;    setp.ne.u32 p, %r1440, 0;
    vote.ballot.sync.b32 %r1440, p, 0xffffffff;
    @!p not.b32 %r1440, %r1440;
}

	// end inline asm
	and.b32  	%r1465, %r1440, %r1437;
	mov.b32 	%r1445, 4;
	// begin inline asm
	{
    .reg .pred p;
    and.b32 %r1443, %r1459, %r1445;    setp.ne.u32 p, %r1443, 0;
    vote.ballot.sync.b32 %r1443, p, 0xffffffff;
    @!p not.b32 %r1443, %r1443;
}

	// end inline asm
	and.b32  	%r1466, %r1443, %r1465;
	mov.b32 	%r1448, 8;
	// begin inline asm
	{
    .reg .pred p;
    and.b32 %r1446, %r1459, %r1448;    setp.ne.u32 p, %r1446, 0;
    vote.ballot.sync.b32 %r1446, p, 0xffffffff;
    @!p not.b32 %r1446, %r1446;
}

	// end inline asm
	and.b32  	%r1467, %r1446, %r1466;
	mov.b32 	%r1451, 16;
	// begin inline asm
	{
    .reg .pred p;
    and.b32 %r1449, %r1459, %r1451;    setp.ne.u32 p, %r1449, 0;
    vote.ballot.sync.b32 %r1449, p, 0xffffffff;
    @!p not.b32 %r1449, %r1449;
}

	// end inline asm
	and.b32  	%r1468, %r1449, %r1467;
	mov.b32 	%r1454, 32;
	// begin inline asm
	{
    .reg .pred p;
    and.b32 %r1452, %r1459, %r1454;    setp.ne.u32 p, %r1452, 0;
    vote.ballot.sync.b32 %r1452, p, 0xffffffff;
    @!p not.b32 %r1452, %r1452;
}

	// end inline asm
	and.b32  	%r1469, %r1452, %r1468;
	mov.b32 	%r1457, 64;
	// begin inline asm
	{
    .reg .pred p;
    and.b32 %r1455, %r1459, %r1457;    setp.ne.u32 p, %r1455, 0;
    vote.ballot.sync.b32 %r1455, p, 0xffffffff;
    @!p not.b32 %r1455, %r1455;
}

	// end inline asm
	and.b32  	%r1470, %r1455, %r1469;
	mov.b32 	%r1460, 128;
	// begin inline asm
	{
    .reg .pred p;
    and.b32 %r1458, %r1459, %r1460;    setp.ne.u32 p, %r1458, 0;
    vote.ballot.sync.b32 %r1458, p, 0xffffffff;
    @!p not.b32 %r1458, %r1458;
}

	// end inline asm
	and.b32  	%r1471, %r1458, %r1470;
	clz.b32 	%r1472, %r1471;
	sub.s32 	%r269, 31, %r1472;
	and.b32  	%r1473, %r780, %r1471;
	popc.b32 	%r270, %r1473;
	setp.ne.s32 	%p205, %r326, %r269;
	mov.b32 	%r2165, 0;
	@%p205 bra 	$L__BB13_213;
	shl.b32 	%r1478, %r1459, 2;
	add.s32 	%r1479, %r169, %r1478;
	atom.shared.add.u32 	%r2165, [%r1479], %r270;
$L__BB13_213:
	setp.gt.u32 	%p206, %r1, 255;
	shfl.sync.idx.b32	%r1480|%p207, %r2165, %r269, 31, -1;
	add.s32 	%r1481, %r270, %r1480;
	bar.sync 	0;
	shl.b32 	%r1482, %r177, 2;
	add.s32 	%r273, %r390, %r1482;
	st.shared.u32 	[%r273+-4], %r2148;
	shl.b32 	%r1484, %r183, 2;
	add.s32 	%r274, %r390, %r1484;
	st.shared.u32 	[%r274+-4], %r2147;
	shl.b32 	%r1485, %r189, 2;
	add.s32 	%r275, %r390, %r1485;
	st.shared.u32 	[%r275+-4], %r2146;
	shl.b32 	%r1486, %r195, 2;
	add.s32 	%r276, %r390, %r1486;
	st.shared.u32 	[%r276+-4], %r2145;
	shl.b32 	%r1487, %r201, 2;
	add.s32 	%r277, %r390, %r1487;
	st.shared.u32 	[%r277+-4], %r2144;
	shl.b32 	%r1488, %r207, 2;
	add.s32 	%r278, %r390, %r1488;
	st.shared.u32 	[%r278+-4], %r2143;
	shl.b32 	%r1489, %r213, 2;
	add.s32 	%r279, %r390, %r1489;
	st.shared.u32 	[%r279+-4], %r2142;
	shl.b32 	%r1490, %r219, 2;
	add.s32 	%r280, %r390, %r1490;
	st.shared.u32 	[%r280+-4], %r2141;
	shl.b32 	%r1491, %r225, 2;
	add.s32 	%r281, %r390, %r1491;
	st.shared.u32 	[%r281+-4], %r2140;
	shl.b32 	%r1492, %r231, 2;
	add.s32 	%r282, %r390, %r1492;
	st.shared.u32 	[%r282+-4], %r2139;
	shl.b32 	%r1493, %r237, 2;
	add.s32 	%r283, %r390, %r1493;
	st.shared.u32 	[%r283+-4], %r2138;
	shl.b32 	%r1494, %r243, 2;
	add.s32 	%r284, %r390, %r1494;
	st.shared.u32 	[%r284+-4], %r2137;
	shl.b32 	%r1495, %r249, 2;
	add.s32 	%r285, %r390, %r1495;
	st.shared.u32 	[%r285+-4], %r2136;
	shl.b32 	%r1496, %r255, 2;
	add.s32 	%r286, %r390, %r1496;
	st.shared.u32 	[%r286+-4], %r2135;
	shl.b32 	%r1497, %r261, 2;
	add.s32 	%r287, %r390, %r1497;
	st.shared.u32 	[%r287+-4], %r2134;
	shl.b32 	%r1498, %r267, 2;
	add.s32 	%r288, %r390, %r1498;
	st.shared.u32 	[%r288+-4], %r2133;
	shl.b32 	%r1499, %r1481, 2;
	add.s32 	%r289, %r390, %r1499;
	st.shared.u32 	[%r289+-4], %r2132;
	shl.b32 	%r1500, %r1, 3;
	add.s32 	%r1501, %r390, %r1500;
	add.s32 	%r290, %r1501, 26112;
	@%p206 bra 	$L__BB13_221;
	ld.param.u64 	%rd437, [_ZN3cub18CUB_300001_SM_10006detail10radix_sort29DeviceRadixSortOnesweepKernelINS1_5radix10policy_hubIffyE10Policy1000ELNS0_9SortOrderE0EffyiiNS1_21identity_decomposer_tEEEvPT5_SB_PT3_PKSC_PT1_PKSG_PT2_PKSK_T4_iiT6__param_3];
	cvta.to.global.u64 	%rd94, %rd437;
	shl.b64 	%rd95, %rd9, 3;
	add.s64 	%rd96, %rd94, %rd95;
	ld.global.u64 	%rd97, [%rd96];
	cvt.s64.s32 	%rd98, %r168;
	sub.s64 	%rd456, %rd97, %rd98;
	st.shared.u64 	[%r290], %rd456;
	setp.lt.s32 	%p208, %r4, 1;
	mov.u32 	%r2169, %r2127;
	@%p208 bra 	$L__BB13_220;
	mov.b32 	%r2167, -1;
	mov.u32 	%r2166, %r4;
	mov.u32 	%r2169, %r2127;
$L__BB13_216:
	ld.param.u64 	%rd430, [_ZN3cub18CUB_300001_SM_10006detail10radix_sort29DeviceRadixSortOnesweepKernelINS1_5radix10policy_hubIffyE10Policy1000ELNS0_9SortOrderE0EffyiiNS1_21identity_decomposer_tEEEvPT5_SB_PT3_PKSC_PT1_PKSG_PT2_PKSK_T4_iiT6__param_0];
	add.s32 	%r294, %r2166, -1;
	shl.b32 	%r1503, %r294, 8;
	add.s32 	%r1504, %r1503, %r1;
	cvta.to.global.u64 	%rd99, %rd430;
	mul.wide.s32 	%rd100, %r1504, 4;
	add.s64 	%rd19, %rd99, %rd100;
$L__BB13_217:
	membar.cta;
	ld.volatile.global.u32 	%r295, [%rd19];
	setp.eq.s32 	%p209, %r295, 0;
	@%p209 bra 	$L__BB13_217;
	and.b32  	%r1505, %r295, 1073741823;
	add.s32 	%r2169, %r1505, %r2169;
	setp.gt.s32 	%p210, %r295, -1;
	vote.sync.ballot.b32 	%r2167, %p210, %r2167;
	setp.gt.u32 	%p212, %r2166, 1;
	and.pred  	%p213, %p210, %p212;
	mov.u32 	%r2166, %r294;
	@%p213 bra 	$L__BB13_216;
	ld.shared.u64 	%rd456, [%r290];
$L__BB13_220:
	ld.param.u64 	%rd431, [_ZN3cub18CUB_300001_SM_10006detail10radix_sort29DeviceRadixSortOnesweepKernelINS1_5radix10policy_hubIffyE10Policy1000ELNS0_9SortOrderE0EffyiiNS1_21identity_decomposer_tEEEvPT5_SB_PT3_PKSC_PT1_PKSG_PT2_PKSK_T4_iiT6__param_0];
	or.b32  	%r1506, %r2169, -2147483648;
	cvta.to.global.u64 	%rd101, %rd431;
	add.s64 	%rd103, %rd101, %rd59;
	st.volatile.global.u32 	[%rd103], %r1506;
	sub.s32 	%r1509, %r2169, %r2127;
	cvt.s64.s32 	%rd104, %r1509;
	add.s64 	%rd105, %rd456, %rd104;
	st.shared.u64 	[%r290], %rd105;
$L__BB13_221:
	ld.param.u32 	%r2040, [_ZN3cub18CUB_300001_SM_10006detail10radix_sort29DeviceRadixSortOnesweepKernelINS1_5radix10policy_hubIffyE10Policy1000ELNS0_9SortOrderE0EffyiiNS1_21identity_decomposer_tEEEvPT5_SB_PT3_PKSC_PT1_PKSG_PT2_PKSK_T4_iiT6__param_8];
	ld.param.u64 	%rd434, [_ZN3cub18CUB_300001_SM_10006detail10radix_sort29DeviceRadixSortOnesweepKernelINS1_5radix10policy_hubIffyE10Policy1000ELNS0_9SortOrderE0EffyiiNS1_21identity_decomposer_tEEEvPT5_SB_PT3_PKSC_PT1_PKSG_PT2_PKSK_T4_iiT6__param_2];
	setp.gt.u32 	%p214, %r1, 255;
	mad.lo.s32 	%r299, %r4, 6528, 6528;
	setp.lt.s32 	%p215, %r299, %r2040;
	setp.eq.s64 	%p216, %rd434, 0;
	or.pred  	%p217, %p216, %p215;
	or.pred  	%p218, %p214, %p217;
	@%p218 bra 	$L__BB13_223;
	ld.param.u64 	%rd435, [_ZN3cub18CUB_300001_SM_10006detail10radix_sort29DeviceRadixSortOnesweepKernelINS1_5radix10policy_hubIffyE10Policy1000ELNS0_9SortOrderE0EffyiiNS1_21identity_decomposer_tEEEvPT5_SB_PT3_PKSC_PT1_PKSG_PT2_PKSK_T4_iiT6__param_2];
	ld.shared.u64 	%rd106, [%r290];
	cvt.s64.s32 	%rd107, %r2127;
	cvt.s64.s32 	%rd108, %r168;
	add.s64 	%rd109, %rd108, %rd107;
	add.s64 	%rd110, %rd109, %rd106;
	cvta.to.global.u64 	%rd111, %rd435;
	shl.b64 	%rd112, %rd9, 3;
	add.s64 	%rd113, %rd111, %rd112;
	st.global.u64 	[%rd113], %rd110;
$L__BB13_223:
	ld.param.u32 	%r2041, [_ZN3cub18CUB_300001_SM_10006detail10radix_sort29DeviceRadixSortOnesweepKernelINS1_5radix10policy_hubIffyE10Policy1000ELNS0_9SortOrderE0EffyiiNS1_21identity_decomposer_tEEEvPT5_SB_PT3_PKSC_PT1_PKSG_PT2_PKSK_T4_iiT6__param_8];
	ld.param.u64 	%rd438, [_ZN3cub18CUB_300001_SM_10006detail10radix_sort29DeviceRadixSortOnesweepKernelINS1_5radix10policy_hubIffyE10Policy1000ELNS0_9SortOrderE0EffyiiNS1_21identity_decomposer_tEEEvPT5_SB_PT3_PKSC_PT1_PKSG_PT2_PKSK_T4_iiT6__param_4];
	cvta.to.global.u64 	%rd22, %rd438;
	setp.gt.s32 	%p219, %r299, %r2041;
	bar.sync 	0;
	@%p219 bra 	$L__BB13_225;
	ld.param.u32 	%r2065, [_ZN3cub18CUB_300001_SM_10006detail10radix_sort29DeviceRadixSortOnesweepKernelINS1_5radix10policy_hubIffyE10Policy1000ELNS0_9SortOrderE0EffyiiNS1_21identity_decomposer_tEEEvPT5_SB_PT3_PKSC_PT1_PKSG_PT2_PKSK_T4_iiT6__param_9];
	ld.shared.u32 	%r1512, [%r118];
	setp.eq.s32 	%p220, %r1512, 2147483647;
	selp.b32 	%r1513, -2147483648, %r1512, %p220;
	shr.u32 	%r1514, %r1513, %r2065;
	and.b32  	%r1515, %r1514, %r171;
	shl.b32 	%r1516, %r1515, 3;
	add.s32 	%r1518, %r390, 26112;
	add.s32 	%r1519, %r1518, %r1516;
	ld.shared.u64 	%rd114, [%r1519];
	add.s64 	%rd115, %rd114, %rd9;
	setp.gt.s32 	%p221, %r1512, -1;
	selp.b32 	%r1520, -1, -2147483648, %p221;
	xor.b32  	%r1521, %r1520, %r1512;
	shl.b64 	%rd116, %rd115, 2;
	add.s64 	%rd117, %rd22, %rd116;
	st.global.u32 	[%rd117], %r1521;
	bar.warp.sync 	-1;
	ld.shared.u32 	%r1522, [%r118+1536];
	setp.eq.s32 	%p222, %r1522, 2147483647;
	selp.b32 	%r1523, -2147483648, %r1522, %p222;
	shr.u32 	%r1524, %r1523, %r2065;
	and.b32  	%r1525, %r1524, %r171;
	shl.b32 	%r1526, %r1525, 3;
	add.s32 	%r1527, %r1518, %r1526;
	ld.shared.u64 	%rd118, [%r1527];
	add.s64 	%rd119, %rd118, %rd9;
	setp.gt.s32 	%p223, %r1522, -1;
	selp.b32 	%r1528, -1, -2147483648, %p223;
	xor.b32  	%r1529, %r1528, %r1522;
	shl.b64 	%rd120, %rd119, 2;
	add.s64 	%rd121, %rd22, %rd120;
	st.global.u32 	[%rd121+1536], %r1529;
	bar.warp.sync 	-1;
	ld.shared.u32 	%r1530, [%r118+3072];
	setp.eq.s32 	%p224, %r1530, 2147483647;
	selp.b32 	%r1531, -2147483648, %r1530, %p224;
	shr.u32 	%r1532, %r1531, %r2065;
	and.b32  	%r1533, %r1532, %r171;
	shl.b32 	%r1534, %r1533, 3;
	add.s32 	%r1535, %r1518, %r1534;
	ld.shared.u64 	%rd122, [%r1535];
	add.s64 	%rd123, %rd122, %rd9;
	setp.gt.s32 	%p225, %r1530, -1;
	selp.b32 	%r1536, -1, -2147483648, %p225;
	xor.b32  	%r1537, %r1536, %r1530;
	shl.b64 	%rd124, %rd123, 2;
	add.s64 	%rd125, %rd22, %rd124;
	st.global.u32 	[%rd125+3072], %r1537;
	bar.warp.sync 	-1;
	ld.shared.u32 	%r1538, [%r118+4608];
	setp.eq.s32 	%p226, %r1538, 2147483647;
	selp.b32 	%r1539, -2147483648, %r1538, %p226;
	shr.u32 	%r1540, %r1539, %r2065;
	and.b32  	%r1541, %r1540, %r171;
	shl.b32 	%r1542, %r1541, 3;
	add.s32 	%r1543, %r1518, %r1542;
	ld.shared.u64 	%rd126, [%r1543];
	add.s64 	%rd127, %rd126, %rd9;
	setp.gt.s32 	%p227, %r1538, -1;
	selp.b32 	%r1544, -1, -2147483648, %p227;
	xor.b32  	%r1545, %r1544, %r1538;
	shl.b64 	%rd128, %rd127, 2;
	add.s64 	%rd129, %rd22, %rd128;
	st.global.u32 	[%rd129+4608], %r1545;
	bar.warp.sync 	-1;
	ld.shared.u32 	%r1546, [%r118+6144];
	setp.eq.s32 	%p228, %r1546, 2147483647;
	selp.b32 	%r1547, -2147483648, %r1546, %p228;
	shr.u32 	%r1548, %r1547, %r2065;
	and.b32  	%r1549, %r1548, %r171;
	shl.b32 	%r1550, %r1549, 3;
	add.s32 	%r1551, %r1518, %r1550;
	ld.shared.u64 	%rd130, [%r1551];
	add.s64 	%rd131, %rd130, %rd9;
	setp.gt.s32 	%p229, %r1546, -1;
	selp.b32 	%r1552, -1, -2147483648, %p229;
	xor.b32  	%r1553, %r1552, %r1546;
	shl.b64 	%rd132, %rd131, 2;
	add.s64 	%rd133, %rd22, %rd132;
	st.global.u32 	[%rd133+6144], %r1553;
	bar.warp.sync 	-1;
	ld.shared.u32 	%r1554, [%r118+7680];
	setp.eq.s32 	%p230, %r1554, 2147483647;
	selp.b32 	%r1555, -2147483648, %r1554, %p230;
	shr.u32 	%r1556, %r1555, %r2065;
	and.b32  	%r1557, %r1556, %r171;
	shl.b32 	%r1558, %r1557, 3;
	add.s32 	%r1559, %r1518, %r1558;
	ld.shared.u64 	%rd134, [%r1559];
	add.s64 	%rd135, %rd134, %rd9;
	setp.gt.s32 	%p231, %r1554, -1;
	selp.b32 	%r1560, -1, -2147483648, %p231;
	xor.b32  	%r1561, %r1560, %r1554;
	shl.b64 	%rd136, %rd135, 2;
	add.s64 	%rd137, %rd22, %rd136;
	st.global.u32 	[%rd137+7680], %r1561;
	bar.warp.sync 	-1;
	ld.shared.u32 	%r1562, [%r118+9216];
	setp.eq.s32 	%p232, %r1562, 2147483647;
	selp.b32 	%r1563, -2147483648, %r1562, %p232;
	shr.u32 	%r1564, %r1563, %r2065;
	and.b32  	%r1565, %r1564, %r171;
	shl.b32 	%r1566, %r1565, 3;
	add.s32 	%r1567, %r1518, %r1566;
	ld.shared.u64 	%rd138, [%r1567];
	add.s64 	%rd139, %rd138, %rd9;
	setp.gt.s32 	%p233, %r1562, -1;
	selp.b32 	%r1568, -1, -2147483648, %p233;
	xor.b32  	%r1569, %r1568, %r1562;
	shl.b64 	%rd140, %rd139, 2;
	add.s64 	%rd141, %rd22, %rd140;
	st.global.u32 	[%rd141+9216], %r1569;
	bar.warp.sync 	-1;
	ld.shared.u32 	%r1570, [%r118+10752];
	setp.eq.s32 	%p234, %r1570, 2147483647;
	selp.b32 	%r1571, -2147483648, %r1570, %p234;
	shr.u32 	%r1572, %r1571, %r2065;
	and.b32  	%r1573, %r1572, %r171;
	shl.b32 	%r1574, %r1573, 3;
	add.s32 	%r1575, %r1518, %r1574;
	ld.shared.u64 	%rd142, [%r1575];
	add.s64 	%rd143, %rd142, %rd9;
	setp.gt.s32 	%p235, %r1570, -1;
	selp.b32 	%r1576, -1, -2147483648, %p235;
	xor.b32  	%r1577, %r1576, %r1570;
	shl.b64 	%rd144, %rd143, 2;
	add.s64 	%rd145, %rd22, %rd144;
	st.global.u32 	[%rd145+10752], %r1577;
	bar.warp.sync 	-1;
	ld.shared.u32 	%r1578, [%r118+12288];
	setp.eq.s32 	%p236, %r1578, 2147483647;
	selp.b32 	%r1579, -2147483648, %r1578, %p236;
	shr.u32 	%r1580, %r1579, %r2065;
	and.b32  	%r1581, %r1580, %r171;
	shl.b32 	%r1582, %r1581, 3;
	add.s32 	%r1583, %r1518, %r1582;
	ld.shared.u64 	%rd146, [%r1583];
	add.s64 	%rd147, %rd146, %rd9;
	setp.gt.s32 	%p237, %r1578, -1;
	selp.b32 	%r1584, -1, -2147483648, %p237;
	xor.b32  	%r1585, %r1584, %r1578;
	shl.b64 	%rd148, %rd147, 2;
	add.s64 	%rd149, %rd22, %rd148;
	st.global.u32 	[%rd149+12288], %r1585;
	bar.warp.sync 	-1;
	ld.shared.u32 	%r1586, [%r118+13824];
	setp.eq.s32 	%p238, %r1586, 2147483647;
	selp.b32 	%r1587, -2147483648, %r1586, %p238;
	shr.u32 	%r1588, %r1587, %r2065;
	and.b32  	%r1589, %r1588, %r171;
	shl.b32 	%r1590, %r1589, 3;
	add.s32 	%r1591, %r1518, %r1590;
	ld.shared.u64 	%rd150, [%r1591];
	add.s64 	%rd151, %rd150, %rd9;
	setp.gt.s32 	%p239, %r1586, -1;
	selp.b32 	%r1592, -1, -2147483648, %p239;
	xor.b32  	%r1593, %r1592, %r1586;
	shl.b64 	%rd152, %rd151, 2;
	add.s64 	%rd153, %rd22, %rd152;
	st.global.u32 	[%rd153+13824], %r1593;
	bar.warp.sync 	-1;
	ld.shared.u32 	%r1594, [%r118+15360];
	setp.eq.s32 	%p240, %r1594, 2147483647;
	selp.b32 	%r1595, -2147483648, %r1594, %p240;
	shr.u32 	%r1596, %r1595, %r2065;
	and.b32  	%r1597, %r1596, %r171;
	shl.b32 	%r1598, %r1597, 3;
	add.s32 	%r1599, %r1518, %r1598;
	ld.shared.u64 	%rd154, [%r1599];
	add.s64 	%rd155, %rd154, %rd9;
	setp.gt.s32 	%p241, %r1594, -1;
	selp.b32 	%r1600, -1, -2147483648, %p241;
	xor.b32  	%r1601, %r1600, %r1594;
	shl.b64 	%rd156, %rd155, 2;
	add.s64 	%rd157, %rd22, %rd156;
	st.global.u32 	[%rd157+15360], %r1601;
	bar.warp.sync 	-1;
	ld.shared.u32 	%r1602, [%r118+16896];
	setp.eq.s32 	%p242, %r1602, 2147483647;
	selp.b32 	%r1603, -2147483648, %r1602, %p242;
	shr.u32 	%r1604, %r1603, %r2065;
	and.b32  	%r1605, %r1604, %r171;
	shl.b32 	%r1606, %r1605, 3;
	add.s32 	%r1607, %r1518, %r1606;
	ld.shared.u64 	%rd158, [%r1607];
	add.s64 	%rd159, %rd158, %rd9;
	setp.gt.s32 	%p243, %r1602, -1;
	selp.b32 	%r1608, -1, -2147483648, %p243;
	xor.b32  	%r1609, %r1608, %r1602;
	shl.b64 	%rd160, %rd159, 2;
	add.s64 	%rd161, %rd22, %rd160;
	st.global.u32 	[%rd161+16896], %r1609;
	bar.warp.sync 	-1;
	ld.shared.u32 	%r1610, [%r118+18432];
	setp.eq.s32 	%p244, %r1610, 2147483647;
	selp.b32 	%r1611, -2147483648, %r1610, %p244;
	shr.u32 	%r1612, %r1611, %r2065;
	and.b32  	%r1613, %r1612, %r171;
	shl.b32 	%r1614, %r1613, 3;
	add.s32 	%r1615, %r1518, %r1614;
	ld.shared.u64 	%rd162, [%r1615];
	add.s64 	%rd163, %rd162, %rd9;
	setp.gt.s32 	%p245, %r1610, -1;
	selp.b32 	%r1616, -1, -2147483648, %p245;
	xor.b32  	%r1617, %r1616, %r1610;
	shl.b64 	%rd164, %rd163, 2;
	add.s64 	%rd165, %rd22, %rd164;
	st.global.u32 	[%rd165+18432], %r1617;
	bar.warp.sync 	-1;
	ld.shared.u32 	%r1618, [%r118+19968];
	setp.eq.s32 	%p246, %r1618, 2147483647;
	selp.b32 	%r1619, -2147483648, %r1618, %p246;
	shr.u32 	%r1620, %r1619, %r2065;
	and.b32  	%r1621, %r1620, %r171;
	shl.b32 	%r1622, %r1621, 3;
	add.s32 	%r1623, %r1518, %r1622;
	ld.shared.u64 	%rd166, [%r1623];
	add.s64 	%rd167, %rd166, %rd9;
	setp.gt.s32 	%p247, %r1618, -1;
	selp.b32 	%r1624, -1, -2147483648, %p247;
	xor.b32  	%r1625, %r1624, %r1618;
	shl.b64 	%rd168, %rd167, 2;
	add.s64 	%rd169, %rd22, %rd168;
	st.global.u32 	[%rd169+19968], %r1625;
	bar.warp.sync 	-1;
	ld.shared.u32 	%r1626, [%r118+21504];
	setp.eq.s32 	%p248, %r1626, 2147483647;
	selp.b32 	%r1627, -2147483648, %r1626, %p248;
	shr.u32 	%r1628, %r1627, %r2065;
	and.b32  	%r1629, %r1628, %r171;
	shl.b32 	%r1630, %r1629, 3;
	add.s32 	%r1631, %r1518, %r1630;
	ld.shared.u64 	%rd170, [%r1631];
	add.s64 	%rd171, %rd170, %rd9;
	setp.gt.s32 	%p249, %r1626, -1;
	selp.b32 	%r1632, -1, -2147483648, %p249;
	xor.b32  	%r1633, %r1632, %r1626;
	shl.b64 	%rd172, %rd171, 2;
	add.s64 	%rd173, %rd22, %rd172;
	st.global.u32 	[%rd173+21504], %r1633;
	bar.warp.sync 	-1;
	ld.shared.u32 	%r1634, [%r118+23040];
	setp.eq.s32 	%p250, %r1634, 2147483647;
	selp.b32 	%r1635, -2147483648, %r1634, %p250;
	shr.u32 	%r1636, %r1635, %r2065;
	and.b32  	%r1637, %r1636, %r171;
	shl.b32 	%r1638, %r1637, 3;
	add.s32 	%r1639, %r1518, %r1638;
	ld.shared.u64 	%rd174, [%r1639];
	add.s64 	%rd175, %rd174, %rd9;
	setp.gt.s32 	%p251, %r1634, -1;
	selp.b32 	%r1640, -1, -2147483648, %p251;
	xor.b32  	%r1641, %r1640, %r1634;
	shl.b64 	%rd176, %rd175, 2;
	add.s64 	%rd177, %rd22, %rd176;
	st.global.u32 	[%rd177+23040], %r1641;
	bar.warp.sync 	-1;
	ld.shared.u32 	%r1642, [%r118+24576];
	setp.eq.s32 	%p252, %r1642, 2147483647;
	selp.b32 	%r1643, -2147483648, %r1642, %p252;
	shr.u32 	%r1644, %r1643, %r2065;
	and.b32  	%r1645, %r1644, %r171;
	shl.b32 	%r1646, %r1645, 3;
	add.s32 	%r1647, %r1518, %r1646;
	ld.shared.u64 	%rd178, [%r1647];
	add.s64 	%rd179, %rd178, %rd9;
	setp.gt.s32 	%p253, %r1642, -1;
	selp.b32 	%r1648, -1, -2147483648, %p253;
	xor.b32  	%r1649, %r1648, %r1642;
	shl.b64 	%rd180, %rd179, 2;
	add.s64 	%rd181, %rd22, %rd180;
	st.global.u32 	[%rd181+24576], %r1649;
	bar.warp.sync 	-1;
	bra.uni 	$L__BB13_260;
$L__BB13_225:
	ld.param.u32 	%r2042, [_ZN3cub18CUB_300001_SM_10006detail10radix_sort29DeviceRadixSortOnesweepKernelINS1_5radix10policy_hubIffyE10Policy1000ELNS0_9SortOrderE0EffyiiNS1_21identity_decomposer_tEEEvPT5_SB_PT3_PKSC_PT1_PKSG_PT2_PKSK_T4_iiT6__param_8];
	mad.lo.s32 	%r301, %r4, -6528, %r2042;
	setp.ge.s32 	%p254, %r1, %r301;
	@%p254 bra 	$L__BB13_227;
	ld.param.u32 	%r2066, [_ZN3cub18CUB_300001_SM_10006detail10radix_sort29DeviceRadixSortOnesweepKernelINS1_5radix10policy_hubIffyE10Policy1000ELNS0_9SortOrderE0EffyiiNS1_21identity_decomposer_tEEEvPT5_SB_PT3_PKSC_PT1_PKSG_PT2_PKSK_T4_iiT6__param_9];
	ld.shared.u32 	%r1650, [%r118];
	setp.eq.s32 	%p255, %r1650, 2147483647;
	selp.b32 	%r1651, -2147483648, %r1650, %p255;
	shr.u32 	%r1652, %r1651, %r2066;
	and.b32  	%r1653, %r1652, %r171;
	shl.b32 	%r1654, %r1653, 3;
	add.s32 	%r1656, %r390, %r1654;
	ld.shared.u64 	%rd182, [%r1656+26112];
	setp.gt.s32 	%p256, %r1650, -1;
	selp.b32 	%r1657, -1, -2147483648, %p256;
	xor.b32  	%r1658, %r1657, %r1650;
	add.s64 	%rd183, %rd182, %rd9;
	shl.b64 	%rd184, %rd183, 2;
	add.s64 	%rd185, %rd22, %rd184;
	st.global.u32 	[%rd185], %r1658;
$L__BB13_227:
	bar.warp.sync 	-1;
	add.s32 	%r1659, %r1, 384;
	setp.ge.s32 	%p257, %r1659, %r301;
	@%p257 bra 	$L__BB13_229;
	ld.param.u32 	%r2067, [_ZN3cub18CUB_300001_SM_10006detail10radix_sort29DeviceRadixSortOnesweepKernelINS1_5radix10policy_hubIffyE10Policy1000ELNS0_9SortOrderE0EffyiiNS1_21identity_decomposer_tEEEvPT5_SB_PT3_PKSC_PT1_PKSG_PT2_PKSK_T4_iiT6__param_9];
	ld.shared.u32 	%r1660, [%r118+1536];
	setp.eq.s32 	%p258, %r1660, 2147483647;
	selp.b32 	%r1661, -2147483648, %r1660, %p258;
	shr.u32 	%r1662, %r1661, %r2067;
	and.b32  	%r1663, %r1662, %r171;
	shl.b32 	%r1664, %r1663, 3;
	add.s32 	%r1666, %r390, %r1664;
	ld.shared.u64 	%rd186, [%r1666+26112];
	setp.gt.s32 	%p259, %r1660, -1;
	selp.b32 	%r1667, -1, -2147483648, %p259;
	xor.b32  	%r1668, %r1667, %r1660;
	add.s64 	%rd187, %rd186, %rd9;
	shl.b64 	%rd188, %rd187, 2;
	add.s64 	%rd189, %rd22, %rd188;
	st.global.u32 	[%rd189+1536], %r1668;
$L__BB13_229:
	bar.warp.sync 	-1;
	add.s32 	%r1669, %r1, 768;
	setp.ge.s32 	%p260, %r1669, %r301;
	@%p260 bra 	$L__BB13_231;
	ld.param.u32 	%r2068, [_ZN3cub18CUB_300001_SM_10006detail10radix_sort29DeviceRadixSortOnesweepKernelINS1_5radix10policy_hubIffyE10Policy1000ELNS0_9SortOrderE0EffyiiNS1_21identity_decomposer_tEEEvPT5_SB_PT3_PKSC_PT1_PKSG_PT2_PKSK_T4_iiT6__param_9];
	ld.shared.u32 	%r1670, [%r118+3072];
	setp.eq.s32 	%p261, %r1670, 2147483647;
	selp.b32 	%r1671, -2147483648, %r1670, %p261;
	shr.u32 	%r1672, %r1671, %r2068;
	and.b32  	%r1673, %r1672, %r171;
	shl.b32 	%r1674, %r1673, 3;
	add.s32 	%r1676, %r390, %r1674;
	ld.shared.u64 	%rd190, [%r1676+26112];
	setp.gt.s32 	%p262, %r1670, -1;
	selp.b32 	%r1677, -1, -2147483648, %p262;
	xor.b32  	%r1678, %r1677, %r1670;
	add.s64 	%rd191, %rd190, %rd9;
	shl.b64 	%rd192, %rd191, 2;
	add.s64 	%rd193, %rd22, %rd192;
	st.global.u32 	[%rd193+3072], %r1678;
$L__BB13_231:
	bar.warp.sync 	-1;
	add.s32 	%r1679, %r1, 1152;
	setp.ge.s32 	%p263, %r1679, %r301;
	@%p263 bra 	$L__BB13_233;
	ld.param.u32 	%r2069, [_ZN3cub18CUB_300001_SM_10006detail10radix_sort29DeviceRadixSortOnesweepKernelINS1_5radix10policy_hubIffyE10Policy1000ELNS0_9SortOrderE0EffyiiNS1_21identity_decomposer_tEEEvPT5_SB_PT3_PKSC_PT1_PKSG_PT2_PKSK_T4_iiT6__param_9];
	ld.shared.u32 	%r1680, [%r118+4608];
	setp.eq.s32 	%p264, %r1680, 2147483647;
	selp.b32 	%r1681, -2147483648, %r1680, %p264;
	shr.u32 	%r1682, %r1681, %r2069;
	and.b32  	%r1683, %r1682, %r171;
	shl.b32 	%r1684, %r1683, 3;
	add.s32 	%r1686, %r390, %r1684;
	ld.shared.u64 	%rd194, [%r1686+26112];
	setp.gt.s32 	%p265, %r1680, -1;
	selp.b32 	%r1687, -1, -2147483648, %p265;
	xor.b32  	%r1688, %r1687, %r1680;
	add.s64 	%rd195, %rd194, %rd9;
	shl.b64 	%rd196, %rd195, 2;
	add.s64 	%rd197, %rd22, %rd196;
	st.global.u32 	[%rd197+4608], %r1688;
$L__BB13_233:
	bar.warp.sync 	-1;
	add.s32 	%r1689, %r1, 1536;
	setp.ge.s32 	%p266, %r1689, %r301;
	@%p266 bra 	$L__BB13_235;
	ld.param.u32 	%r2070, [_ZN3cub18CUB_300001_SM_10006detail10radix_sort29DeviceRadixSortOnesweepKernelINS1_5radix10policy_hubIffyE10Policy1000ELNS0_9SortOrderE0EffyiiNS1_21identity_decomposer_tEEEvPT5_SB_PT3_PKSC_PT1_PKSG_PT2_PKSK_T4_iiT6__param_9];
	ld.shared.u32 	%r1690, [%r118+6144];
	setp.eq.s32 	%p267, %r1690, 2147483647;
	selp.b32 	%r1691, -2147483648, %r1690, %p267;
	shr.u32 	%r1692, %r1691, %r2070;
	and.b32  	%r1693, %r1692, %r171;
	shl.b32 	%r1694, %r1693, 3;
	add.s32 	%r1696, %r390, %r1694;
	ld.shared.u64 	%rd198, [%r1696+26112];
	setp.gt.s32 	%p268, %r1690, -1;
	selp.b32 	%r1697, -1, -2147483648, %p268;
	xor.b32  	%r1698, %r1697, %r1690;
	add.s64 	%rd199, %rd198, %rd9;
	shl.b64 	%rd200, %rd199, 2;
	add.s64 	%rd201, %rd22, %rd200;
	st.global.u32 	[%rd201+6144], %r1698;
$L__BB13_235:
	bar.warp.sync 	-1;
	add.s32 	%r1699, %r1, 1920;
	setp.ge.s32 	%p269, %r1699, %r301;
	@%p269 bra 	$L__BB13_237;
	ld.param.u32 	%r2071, [_ZN3cub18CUB_300001_SM_10006detail10radix_sort29DeviceRadixSortOnesweepKernelINS1_5radix10policy_hubIffyE10Policy1000ELNS0_9SortOrderE0EffyiiNS1_21identity_decomposer_tEEEvPT5_SB_PT3_PKSC_PT1_PKSG_PT2_PKSK_T4_iiT6__param_9];
	ld.shared.u32 	%r1700, [%r118+7680];
	setp.eq.s32 	%p270, %r1700, 2147483647;
	selp.b32 	%r1701, -2147483648, %r1700, %p270;
	shr.u32 	%r1702, %r1701, %r2071;
	and.b32  	%r1703, %r1702, %r171;
	shl.b32 	%r1704, %r1703, 3;
	add.s32 	%r1706, %r390, %r1704;
	ld.shared.u64 	%rd202, [%r1706+26112];
	setp.gt.s32 	%p271, %r1700, -1;
	selp.b32 	%r1707, -1, -2147483648, %p271;
	xor.b32  	%r1708, %r1707, %r1700;
	add.s64 	%rd203, %rd202, %rd9;
	shl.b64 	%rd204, %rd203, 2;
	add.s64 	%rd205, %rd22, %rd204;
	st.global.u32 	[%rd205+7680], %r1708;
$L__BB13_237:
	bar.warp.sync 	-1;
	add.s32 	%r1709, %r1, 2304;
	setp.ge.s32 	%p272, %r1709, %r301;
	@%p272 bra 	$L__BB13_239;
	ld.param.u32 	%r2072, [_ZN3cub18CUB_300001_SM_10006detail10radix_sort29DeviceRadixSortOnesweepKernelINS1_5radix10policy_hubIffyE10Policy1000ELNS0_9SortOrderE0EffyiiNS1_21identity_decomposer_tEEEvPT5_SB_PT3_PKSC_PT1_PKSG_PT2_PKSK_T4_iiT6__param_9];
	ld.shared.u32 	%r1710, [%r118+9216];
	setp.eq.s32 	%p273, %r1710, 2147483647;
	selp.b32 	%r1711, -2147483648, %r1710, %p273;
	shr.u32 	%r1712, %r1711, %r2072;
	and.b32  	%r1713, %r1712, %r171;
	shl.b32 	%r1714, %r1713, 3;
	add.s32 	%r1716, %r390, %r1714;
	ld.shared.u64 	%rd206, [%r1716+26112];
	setp.gt.s32 	%p274, %r1710, -1;
	selp.b32 	%r1717, -1, -2147483648, %p274;
	xor.b32  	%r1718, %r1717, %r1710;
	add.s64 	%rd207, %rd206, %rd9;
	shl.b64 	%rd208, %rd207, 2;
	add.s64 	%rd209, %rd22, %rd208;
	st.global.u32 	[%rd209+9216], %r1718;
$L__BB13_239:
	bar.warp.sync 	-1;
	add.s32 	%r1719, %r1, 2688;
	setp.ge.s32 	%p275, %r1719, %r301;
	@%p275 bra 	$L__BB13_241;
	ld.param.u32 	%r2073, [_ZN3cub18CUB_300001_SM_10006detail10radix_sort29DeviceRadixSortOnesweepKernelINS1_5radix10policy_hubIffyE10Policy1000ELNS0_9SortOrderE0EffyiiNS1_21identity_decomposer_tEEEvPT5_SB_PT3_PKSC_PT1_PKSG_PT2_PKSK_T4_iiT6__param_9];
	ld.shared.u32 	%r1720, [%r118+10752];
	setp.eq.s32 	%p276, %r1720, 2147483647;
	selp.b32 	%r1721, -2147483648, %r1720, %p276;
	shr.u32 	%r1722, %r1721, %r2073;
	and.b32  	%r1723, %r1722, %r171;
	shl.b32 	%r1724, %r1723, 3;
	add.s32 	%r1726, %r390, %r1724;
	ld.shared.u64 	%rd210, [%r1726+26112];
	setp.gt.s32 	%p277, %r1720, -1;
	selp.b32 	%r1727, -1, -2147483648, %p277;
	xor.b32  	%r1728, %r1727, %r1720;
	add.s64 	%rd211, %rd210, %rd9;
	shl.b64 	%rd212, %rd211, 2;
	add.s64 	%rd213, %rd22, %rd212;
	st.global.u32 	[%rd213+10752], %r1728;
$L__BB13_241:
	bar.warp.sync 	-1;
	or.b32  	%r1729, %r1, 3072;
	setp.ge.s32 	%p278, %r1729, %r301;
	@%p278 bra 	$L__BB13_243;
	ld.param.u32 	%r2074, [_ZN3cub18CUB_300001_SM_10006detail10radix_sort29DeviceRadixSortOnesweepKernelINS1_5radix10policy_hubIffyE10Policy1000ELNS0_9SortOrderE0EffyiiNS1_21identity_decomposer_tEEEvPT5_SB_PT3_PKSC_PT1_PKSG_PT2_PKSK_T4_iiT6__param_9];
	ld.shared.u32 	%r1730, [%r118+12288];
	setp.eq.s32 	%p279, %r1730, 2147483647;
	selp.b32 	%r1731, -2147483648, %r1730, %p279;
	shr.u32 	%r1732, %r1731, %r2074;
	and.b32  	%r1733, %r1732, %r171;
	shl.b32 	%r1734, %r1733, 3;
	add.s32 	%r1736, %r390, %r1734;
	ld.shared.u64 	%rd214, [%r1736+26112];
	setp.gt.s32 	%p280, %r1730, -1;
	selp.b32 	%r1737, -1, -2147483648, %p280;
	xor.b32  	%r1738, %r1737, %r1730;
	add.s64 	%rd215, %rd214, %rd9;
	shl.b64 	%rd216, %rd215, 2;
	add.s64 	%rd217, %rd22, %rd216;
	st.global.u32 	[%rd217+12288], %r1738;
$L__BB13_243:
	bar.warp.sync 	-1;
	add.s32 	%r1739, %r1, 3456;
	setp.ge.s32 	%p281, %r1739, %r301;
	@%p281 bra 	$L__BB13_245;
	ld.param.u32 	%r2075, [_ZN3cub18CUB_300001_SM_10006detail10radix_sort29DeviceRadixSortOnesweepKernelINS1_5radix10policy_hubIffyE10Policy1000ELNS0_9SortOrderE0EffyiiNS1_21identity_decomposer_tEEEvPT5_SB_PT3_PKSC_PT1_PKSG_PT2_PKSK_T4_iiT6__param_9];
	ld.shared.u32 	%r1740, [%r118+13824];
	setp.eq.s32 	%p282, %r1740, 2147483647;
	selp.b32 	%r1741, -2147483648, %r1740, %p282;
	shr.u32 	%r1742, %r1741, %r2075;
	and.b32  	%r1743, %r1742, %r171;
	shl.b32 	%r1744, %r1743, 3;
	add.s32 	%r1746, %r390, %r1744;
	ld.shared.u64 	%rd218, [%r1746+26112];
	setp.gt.s32 	%p283, %r1740, -1;
	selp.b32 	%r1747, -1, -2147483648, %p283;
	xor.b32  	%r1748, %r1747, %r1740;
	add.s64 	%rd219, %rd218, %rd9;
	shl.b64 	%rd220, %rd219, 2;
	add.s64 	%rd221, %rd22, %rd220;
	st.global.u32 	[%rd221+13824], %r1748;
$L__BB13_245:
	bar.warp.sync 	-1;
	add.s32 	%r1749, %r1, 3840;
	setp.ge.s32 	%p284, %r1749, %r301;
	@%p284 bra 	$L__BB13_247;
	ld.param.u32 	%r2076, [_ZN3cub18CUB_300001_SM_10006detail10radix_sort29DeviceRadixSortOnesweepKernelINS1_5radix10policy_hubIffyE10Policy1000ELNS0_9SortOrderE0EffyiiNS1_21identity_decomposer_tEEEvPT5_SB_PT3_PKSC_PT1_PKSG_PT2_PKSK_T4_iiT6__param_9];
	ld.shared.u32 	%r1750, [%r118+15360];
	setp.eq.s32 	%p285, %r1750, 2147483647;
	selp.b32 	%r1751, -2147483648, %r1750, %p285;
	shr.u32 	%r1752, %r1751, %r2076;
	and.b32  	%r1753, %r1752, %r171;
	shl.b32 	%r1754, %r1753, 3;
	add.s32 	%r1756, %r390, %r1754;
	ld.shared.u64 	%rd222, [%r1756+26112];
	setp.gt.s32 	%p286, %r1750, -1;
	selp.b32 	%r1757, -1, -2147483648, %p286;
	xor.b32  	%r1758, %r1757, %r1750;
	add.s64 	%rd223, %rd222, %rd9;
	shl.b64 	%rd224, %rd223, 2;
	add.s64 	%rd225, %rd22, %rd224;
	st.global.u32 	[%rd225+15360], %r1758;
$L__BB13_247:
	bar.warp.sync 	-1;
	add.s32 	%r1759, %r1, 4224;
	setp.ge.s32 	%p287, %r1759, %r301;
	@%p287 bra 	$L__BB13_249;
	ld.param.u32 	%r2077, [_ZN3cub18CUB_300001_SM_10006detail10radix_sort29DeviceRadixSortOnesweepKernelINS1_5radix10policy_hubIffyE10Policy1000ELNS0_9SortOrderE0EffyiiNS1_21identity_decomposer_tEEEvPT5_SB_PT3_PKSC_PT1_PKSG_PT2_PKSK_T4_iiT6__param_9];
	ld.shared.u32 	%r1760, [%r118+16896];
	setp.eq.s32 	%p288, %r1760, 2147483647;
	selp.b32 	%r1761, -2147483648, %r1760, %p288;
	shr.u32 	%r1762, %r1761, %r2077;
	and.b32  	%r1763, %r1762, %r171;
	shl.b32 	%r1764, %r1763, 3;
	add.s32 	%r1766, %r390, %r1764;
	ld.shared.u64 	%rd226, [%r1766+26112];
	setp.gt.s32 	%p289, %r1760, -1;
	selp.b32 	%r1767, -1, -2147483648, %p289;
	xor.b32  	%r1768, %r1767, %r1760;
	add.s64 	%rd227, %rd226, %rd9;
	shl.b64 	%rd228, %rd227, 2;
	add.s64 	%rd229, %rd22, %rd228;
	st.global.u32 	[%rd229+16896], %r1768;
$L__BB13_249:
	bar.warp.sync 	-1;
	add.s32 	%r1769, %r1, 4608;
	setp.ge.s32 	%p290, %r1769, %r301;
	@%p290 bra 	$L__BB13_251;
	ld.param.u32 	%r2078, [_ZN3cub18CUB_300001_SM_10006detail10radix_sort29DeviceRadixSortOnesweepKernelINS1_5radix10policy_hubIffyE10Policy1000ELNS0_9SortOrderE0EffyiiNS1_21identity_decomposer_tEEEvPT5_SB_PT3_PKSC_PT1_PKSG_PT2_PKSK_T4_iiT6__param_9];
	ld.shared.u32 	%r1770, [%r118+18432];
	setp.eq.s32 	%p291, %r1770, 2147483647;
	selp.b32 	%r1771, -2147483648, %r1770, %p291;
	shr.u32 	%r1772, %r1771, %r2078;
	and.b32  	%r1773, %r1772, %r171;
	shl.b32 	%r1774, %r1773, 3;
	add.s32 	%r1776, %r390, %r1774;
	ld.shared.u64 	%rd230, [%r1776+26112];
	setp.gt.s32 	%p292, %r1770, -1;
	selp.b32 	%r1777, -1, -2147483648, %p292;
	xor.b32  	%r1778, %r1777, %r1770;
	add.s64 	%rd231, %rd230, %rd9;
	shl.b64 	%rd232, %rd231, 2;
	add.s64 	%rd233, %rd22, %rd232;
	st.global.u32 	[%rd233+18432], %r1778;
$L__BB13_251:
	bar.warp.sync 	-1;
	add.s32 	%r1779, %r1, 4992;
	setp.ge.s32 	%p293, %r1779, %r301;
	@%p293 bra 	$L__BB13_253;
	ld.param.u32 	%r2079, [_ZN3cub18CUB_300001_SM_10006detail10radix_sort29DeviceRadixSortOnesweepKernelINS1_5radix10policy_hubIffyE10Policy1000ELNS0_9SortOrderE0EffyiiNS1_21identity_decomposer_tEEEvPT5_SB_PT3_PKSC_PT1_PKSG_PT2_PKSK_T4_iiT6__param_9];
	ld.shared.u32 	%r1780, [%r118+19968];
	setp.eq.s32 	%p294, %r1780, 2147483647;
	selp.b32 	%r1781, -2147483648, %r1780, %p294;
	shr.u32 	%r1782, %r1781, %r2079;
	and.b32  	%r1783, %r1782, %r171;
	shl.b32 	%r1784, %r1783, 3;
	add.s32 	%r1786, %r390, %r1784;
	ld.shared.u64 	%rd234, [%r1786+26112];
	setp.gt.s32 	%p295, %r1780, -1;
	selp.b32 	%r1787, -1, -2147483648, %p295;
	xor.b32  	%r1788, %r1787, %r1780;
	add.s64 	%rd235, %rd234, %rd9;
	shl.b64 	%rd236, %rd235, 2;
	add.s64 	%rd237, %rd22, %rd236;
	st.global.u32 	[%rd237+19968], %r1788;
$L__BB13_253:
	bar.warp.sync 	-1;
	add.s32 	%r1789, %r1, 5376;
	setp.ge.s32 	%p296, %r1789, %r301;
	@%p296 bra 	$L__BB13_255;
	ld.param.u32 	%r2080, [_ZN3cub18CUB_300001_SM_10006detail10radix_sort29DeviceRadixSortOnesweepKernelINS1_5radix10policy_hubIffyE10Policy1000ELNS0_9SortOrderE0EffyiiNS1_21identity_decomposer_tEEEvPT5_SB_PT3_PKSC_PT1_PKSG_PT2_PKSK_T4_iiT6__param_9];
	ld.shared.u32 	%r1790, [%r118+21504];
	setp.eq.s32 	%p297, %r1790, 2147483647;
	selp.b32 	%r1791, -2147483648, %r1790, %p297;
	shr.u32 	%r1792, %r1791, %r2080;
	and.b32  	%r1793, %r1792, %r171;
	shl.b32 	%r1794, %r1793, 3;
	add.s32 	%r1796, %r390, %r1794;
	ld.shared.u64 	%rd238, [%r1796+26112];
	setp.gt.s32 	%p298, %r1790, -1;
	selp.b32 	%r1797, -1, -2147483648, %p298;
	xor.b32  	%r1798, %r1797, %r1790;
	add.s64 	%rd239, %rd238, %rd9;
	shl.b64 	%rd240, %rd239, 2;
	add.s64 	%rd241, %rd22, %rd240;
	st.global.u32 	[%rd241+21504], %r1798;
$L__BB13_255:
	bar.warp.sync 	-1;
	add.s32 	%r1799, %r1, 5760;
	setp.ge.s32 	%p299, %r1799, %r301;
	@%p299 bra 	$L__BB13_257;
	ld.param.u32 	%r2081, [_ZN3cub18CUB_300001_SM_10006detail10radix_sort29DeviceRadixSortOnesweepKernelINS1_5radix10policy_hubIffyE10Policy1000ELNS0_9SortOrderE0EffyiiNS1_21identity_decomposer_tEEEvPT5_SB_PT3_PKSC_PT1_PKSG_PT2_PKSK_T4_iiT6__param_9];
	ld.shared.u32 	%r1800, [%r118+23040];
	setp.eq.s32 	%p300, %r1800, 2147483647;
	selp.b32 	%r1801, -2147483648, %r1800, %p300;
	shr.u32 	%r1802, %r1801, %r2081;
	and.b32  	%r1803, %r1802, %r171;
	shl.b32 	%r1804, %r1803, 3;
	add.s32 	%r1806, %r390, %r1804;
	ld.shared.u64 	%rd242, [%r1806+26112];
	setp.gt.s32 	%p301, %r1800, -1;
	selp.b32 	%r1807, -1, -2147483648, %p301;
	xor.b32  	%r1808, %r1807, %r1800;
	add.s64 	%rd243, %rd242, %rd9;
	shl.b64 	%rd244, %rd243, 2;
	add.s64 	%rd245, %rd22, %rd244;
	st.global.u32 	[%rd245+23040], %r1808;
$L__BB13_257:
	bar.warp.sync 	-1;
	or.b32  	%r1809, %r1, 6144;
	setp.ge.s32 	%p302, %r1809, %r301;
	@%p302 bra 	$L__BB13_259;
	ld.param.u32 	%r2082, [_ZN3cub18CUB_300001_SM_10006detail10radix_sort29DeviceRadixSortOnesweepKernelINS1_5radix10policy_hubIffyE10Policy1000ELNS0_9SortOrderE0EffyiiNS1_21identity_decomposer_tEEEvPT5_SB_PT3_PKSC_PT1_PKSG_PT2_PKSK_T4_iiT6__param_9];
	ld.shared.u32 	%r1810, [%r118+24576];
	setp.eq.s32 	%p303, %r1810, 2147483647;
	selp.b32 	%r1811, -2147483648, %r1810, %p303;
	shr.u32 	%r1812, %r1811, %r2082;
	and.b32  	%r1813, %r1812, %r171;
	shl.b32 	%r1814, %r1813, 3;
	add.s32 	%r1816, %r390, %r1814;
	ld.shared.u64 	%rd246, [%r1816+26112];
	setp.gt.s32 	%p304, %r1810, -1;
	selp.b32 	%r1817, -1, -2147483648, %p304;
	xor.b32  	%r1818, %r1817, %r1810;
	add.s64 	%rd247, %rd246, %rd9;
	shl.b64 	%rd248, %rd247, 2;
	add.s64 	%rd249, %rd22, %rd248;
	st.global.u32 	[%rd249+24576], %r1818;
$L__BB13_259:
	bar.warp.sync 	-1;
$L__BB13_260:
	ld.param.u32 	%r2083, [_ZN3cub18CUB_300001_SM_10006detail10radix_sort29DeviceRadixSortOnesweepKernelINS1_5radix10policy_hubIffyE10Policy1000ELNS0_9SortOrderE0EffyiiNS1_21identity_decomposer_tEEEvPT5_SB_PT3_PKSC_PT1_PKSG_PT2_PKSK_T4_iiT6__param_9];
	ld.param.u32 	%r2043, [_ZN3cub18CUB_300001_SM_10006detail10radix_sort29DeviceRadixSortOnesweepKernelINS1_5radix10policy_hubIffyE10Policy1000ELNS0_9SortOrderE0EffyiiNS1_21identity_decomposer_tEEEvPT5_SB_PT3_PKSC_PT1_PKSG_PT2_PKSK_T4_iiT6__param_8];
	setp.gt.s32 	%p305, %r299, %r2043;
	ld.shared.u32 	%r1819, [%r118];
	setp.eq.s32 	%p306, %r1819, 2147483647;
	selp.b32 	%r1820, -2147483648, %r1819, %p306;
	shr.u32 	%r1821, %r1820, %r2083;
	and.b32  	%r302, %r1821, %r171;
	ld.shared.u32 	%r1822, [%r118+1536];
	setp.eq.s32 	%p307, %r1822, 2147483647;
	selp.b32 	%r1823, -2147483648, %r1822, %p307;
	shr.u32 	%r1824, %r1823, %r2083;
	and.b32  	%r303, %r1824, %r171;
	ld.shared.u32 	%r1825, [%r118+3072];
	setp.eq.s32 	%p308, %r1825, 2147483647;
	selp.b32 	%r1826, -2147483648, %r1825, %p308;
	shr.u32 	%r1827, %r1826, %r2083;
	and.b32  	%r304, %r1827, %r171;
	ld.shared.u32 	%r1828, [%r118+4608];
	setp.eq.s32 	%p309, %r1828, 2147483647;
	selp.b32 	%r1829, -2147483648, %r1828, %p309;
	shr.u32 	%r1830, %r1829, %r2083;
	and.b32  	%r305, %r1830, %r171;
	ld.shared.u32 	%r1831, [%r118+6144];
	setp.eq.s32 	%p310, %r1831, 2147483647;
	selp.b32 	%r1832, -2147483648, %r1831, %p310;
	shr.u32 	%r1833, %r1832, %r2083;
	and.b32  	%r306, %r1833, %r171;
	ld.shared.u32 	%r1834, [%r118+7680];
	setp.eq.s32 	%p311, %r1834, 2147483647;
	selp.b32 	%r1835, -2147483648, %r1834, %p311;
	shr.u32 	%r1836, %r1835, %r2083;
	and.b32  	%r307, %r1836, %r171;
	ld.shared.u32 	%r1837, [%r118+9216];
	setp.eq.s32 	%p312, %r1837, 2147483647;
	selp.b32 	%r1838, -2147483648, %r1837, %p312;
	shr.u32 	%r1839, %r1838, %r2083;
	and.b32  	%r308, %r1839, %r171;
	ld.shared.u32 	%r1840, [%r118+10752];
	setp.eq.s32 	%p313, %r1840, 2147483647;
	selp.b32 	%r1841, -2147483648, %r1840, %p313;
	shr.u32 	%r1842, %r1841, %r2083;
	and.b32  	%r309, %r1842, %r171;
	ld.shared.u32 	%r1843, [%r118+12288];
	setp.eq.s32 	%p314, %r1843, 2147483647;
	selp.b32 	%r1844, -2147483648, %r1843, %p314;
	shr.u32 	%r1845, %r1844, %r2083;
	and.b32  	%r310, %r1845, %r171;
	ld.shared.u32 	%r1846, [%r118+13824];
	setp.eq.s32 	%p315, %r1846, 2147483647;
	selp.b32 	%r1847, -2147483648, %r1846, %p315;
	shr.u32 	%r1848, %r1847, %r2083;
	and.b32  	%r311, %r1848, %r171;
	ld.shared.u32 	%r1849, [%r118+15360];
	setp.eq.s32 	%p316, %r1849, 2147483647;
	selp.b32 	%r1850, -2147483648, %r1849, %p316;
	shr.u32 	%r1851, %r1850, %r2083;
	and.b32  	%r312, %r1851, %r171;
	ld.shared.u32 	%r1852, [%r118+16896];
	setp.eq.s32 	%p317, %r1852, 2147483647;
	selp.b32 	%r1853, -2147483648, %r1852, %p317;
	shr.u32 	%r1854, %r1853, %r2083;
	and.b32  	%r313, %r1854, %r171;
	ld.shared.u32 	%r1855, [%r118+18432];
	setp.eq.s32 	%p318, %r1855, 2147483647;
	selp.b32 	%r1856, -2147483648, %r1855, %p318;
	shr.u32 	%r1857, %r1856, %r2083;
	and.b32  	%r314, %r1857, %r171;
	ld.shared.u32 	%r1858, [%r118+19968];
	setp.eq.s32 	%p319, %r1858, 2147483647;
	selp.b32 	%r1859, -2147483648, %r1858, %p319;
	shr.u32 	%r1860, %r1859, %r2083;
	and.b32  	%r315, %r1860, %r171;
	ld.shared.u32 	%r1861, [%r118+21504];
	setp.eq.s32 	%p320, %r1861, 2147483647;
	selp.b32 	%r1862, -2147483648, %r1861, %p320;
	shr.u32 	%r1863, %r1862, %r2083;
	and.b32  	%r316, %r1863, %r171;
	ld.shared.u32 	%r1864, [%r118+23040];
	setp.eq.s32 	%p321, %r1864, 2147483647;
	selp.b32 	%r1865, -2147483648, %r1864, %p321;
	shr.u32 	%r1866, %r1865, %r2083;
	and.b32  	%r317, %r1866, %r171;
	ld.shared.u32 	%r1867, [%r118+24576];
	setp.eq.s32 	%p322, %r1867, 2147483647;
	selp.b32 	%r1868, -2147483648, %r1867, %p322;
	shr.u32 	%r1869, %r1868, %r2083;
	and.b32  	%r318, %r1869, %r171;
	@%p305 bra 	$L__BB13_262;
	ld.param.u64 	%rd443, [_ZN3cub18CUB_300001_SM_10006detail10radix_sort29DeviceRadixSortOnesweepKernelINS1_5radix10policy_hubIffyE10Policy1000ELNS0_9SortOrderE0EffyiiNS1_21identity_decomposer_tEEEvPT5_SB_PT3_PKSC_PT1_PKSG_PT2_PKSK_T4_iiT6__param_7];
	cvta.to.global.u64 	%rd250, %rd443;
	and.b32  	%r1873, %r1, 31;
	or.b32  	%r1874, %r547, %r1873;
	cvt.u64.u32 	%rd251, %r1874;
	mul.lo.s32 	%r1875, %r4, 6528;
	cvt.s64.s32 	%rd252, %r1875;
	add.s64 	%rd253, %rd251, %rd252;
	shl.b64 	%rd254, %rd253, 2;
	add.s64 	%rd255, %rd250, %rd254;
	ld.global.f32 	%f252, [%rd255];
	ld.global.f32 	%f253, [%rd255+128];
	ld.global.f32 	%f254, [%rd255+256];
	ld.global.f32 	%f255, [%rd255+384];
	ld.global.f32 	%f256, [%rd255+512];
	ld.global.f32 	%f257, [%rd255+640];
	ld.global.f32 	%f258, [%rd255+768];
	ld.global.f32 	%f259, [%rd255+896];
	ld.global.f32 	%f260, [%rd255+1024];
	ld.global.f32 	%f261, [%rd255+1152];
	ld.global.f32 	%f262, [%rd255+1280];
	ld.global.f32 	%f263, [%rd255+1408];
	ld.global.f32 	%f264, [%rd255+1536];
	ld.global.f32 	%f265, [%rd255+1664];
	ld.global.f32 	%f266, [%rd255+1792];
	ld.global.f32 	%f267, [%rd255+1920];
	ld.global.f32 	%f268, [%rd255+2048];
	bra.uni 	$L__BB13_296;
$L__BB13_262:
	ld.param.u32 	%r2044, [_ZN3cub18CUB_300001_SM_10006detail10radix_sort29DeviceRadixSortOnesweepKernelINS1_5radix10policy_hubIffyE10Policy1000ELNS0_9SortOrderE0EffyiiNS1_21identity_decomposer_tEEEvPT5_SB_PT3_PKSC_PT1_PKSG_PT2_PKSK_T4_iiT6__param_8];
	ld.param.u64 	%rd444, [_ZN3cub18CUB_300001_SM_10006detail10radix_sort29DeviceRadixSortOnesweepKernelINS1_5radix10policy_hubIffyE10Policy1000ELNS0_9SortOrderE0EffyiiNS1_21identity_decomposer_tEEEvPT5_SB_PT3_PKSC_PT1_PKSG_PT2_PKSK_T4_iiT6__param_7];
	cvta.to.global.u64 	%rd256, %rd444;
	cvt.s64.s32 	%rd257, %r328;
	add.s64 	%rd258, %rd7, %rd257;
	shl.b64 	%rd259, %rd258, 2;
	add.s64 	%rd23, %rd256, %rd259;
	cvt.u32.u64 	%r1877, %rd7;
	sub.s32 	%r319, %r2044, %r328;
	setp.ge.s32 	%p323, %r1877, %r319;
	@%p323 bra 	$L__BB13_264;
	ld.global.f32 	%f252, [%rd23];
$L__BB13_264:
	add.s32 	%r1879, %r1877, 32;
	setp.ge.s32 	%p324, %r1879, %r319;
	@%p324 bra 	$L__BB13_266;
	ld.global.f32 	%f253, [%rd23+128];
$L__BB13_266:
	add.s32 	%r1881, %r1877, 64;
	setp.ge.s32 	%p325, %r1881, %r319;
	@%p325 bra 	$L__BB13_268;
	ld.global.f32 	%f254, [%rd23+256];
$L__BB13_268:
	add.s32 	%r1883, %r1877, 96;
	setp.ge.s32 	%p326, %r1883, %r319;
	@%p326 bra 	$L__BB13_270;
	ld.global.f32 	%f255, [%rd23+384];
$L__BB13_270:
	add.s32 	%r1885, %r1877, 128;
	setp.ge.s32 	%p327, %r1885, %r319;
	@%p327 bra 	$L__BB13_272;
	ld.global.f32 	%f256, [%rd23+512];
$L__BB13_272:
	add.s32 	%r1887, %r1877, 160;
	setp.ge.s32 	%p328, %r1887, %r319;
	@%p328 bra 	$L__BB13_274;
	ld.global.f32 	%f257, [%rd23+640];
$L__BB13_274:
	add.s32 	%r1889, %r1877, 192;
	setp.ge.s32 	%p329, %r1889, %r319;
	@%p329 bra 	$L__BB13_276;
	ld.global.f32 	%f258, [%rd23+768];
$L__BB13_276:
	add.s32 	%r1891, %r1877, 224;
	setp.ge.s32 	%p330, %r1891, %r319;
	@%p330 bra 	$L__BB13_278;
	ld.param.u64 	%rd445, [_ZN3cub18CUB_300001_SM_10006detail10radix_sort29DeviceRadixSortOnesweepKernelINS1_5radix10policy_hubIffyE10Policy1000ELNS0_9SortOrderE0EffyiiNS1_21identity_decomposer_tEEEvPT5_SB_PT3_PKSC_PT1_PKSG_PT2_PKSK_T4_iiT6__param_7];
	cvta.to.global.u64 	%rd260, %rd445;
	add.s64 	%rd264, %rd260, %rd259;
	ld.global.f32 	%f259, [%rd264+896];
$L__BB13_278:
	add.s32 	%r1894, %r1877, 256;
	setp.ge.s32 	%p331, %r1894, %r319;
	@%p331 bra 	$L__BB13_280;
	ld.param.u64 	%rd446, [_ZN3cub18CUB_300001_SM_10006detail10radix_sort29DeviceRadixSortOnesweepKernelINS1_5radix10policy_hubIffyE10Policy1000ELNS0_9SortOrderE0EffyiiNS1_21identity_decomposer_tEEEvPT5_SB_PT3_PKSC_PT1_PKSG_PT2_PKSK_T4_iiT6__param_7];
	cvta.to.global.u64 	%rd265, %rd446;
	cvt.s64.s32 	%rd266, %r328;
	add.s64 	%rd267, %rd7, %rd266;
	shl.b64 	%rd268, %rd267, 2;
	add.s64 	%rd269, %rd265, %rd268;
	ld.global.f32 	%f260, [%rd269+1024];
$L__BB13_280:
	add.s32 	%r1897, %r1877, 288;
	setp.ge.s32 	%p332, %r1897, %r319;
	@%p332 bra 	$L__BB13_282;
	ld.param.u64 	%rd447, [_ZN3cub18CUB_300001_SM_10006detail10radix_sort29DeviceRadixSortOnesweepKernelINS1_5radix10policy_hubIffyE10Policy1000ELNS0_9SortOrderE0EffyiiNS1_21identity_decomposer_tEEEvPT5_SB_PT3_PKSC_PT1_PKSG_PT2_PKSK_T4_iiT6__param_7];
	cvta.to.global.u64 	%rd270, %rd447;
	cvt.s64.s32 	%rd271, %r328;
	add.s64 	%rd272, %rd7, %rd271;
	shl.b64 	%rd273, %rd272, 2;
	add.s64 	%rd274, %rd270, %rd273;
	ld.global.f32 	%f261, [%rd274+1152];
$L__BB13_282:
	add.s32 	%r1900, %r1877, 320;
	setp.ge.s32 	%p333, %r1900, %r319;
	@%p333 bra 	$L__BB13_284;
	ld.param.u64 	%rd448, [_ZN3cub18CUB_300001_SM_10006detail10radix_sort29DeviceRadixSortOnesweepKernelINS1_5radix10policy_hubIffyE10Policy1000ELNS0_9SortOrderE0EffyiiNS1_21identity_decomposer_tEEEvPT5_SB_PT3_PKSC_PT1_PKSG_PT2_PKSK_T4_iiT6__param_7];
	cvta.to.global.u64 	%rd275, %rd448;
	cvt.s64.s32 	%rd276, %r328;
	add.s64 	%rd277, %rd7, %rd276;
	shl.b64 	%rd278, %rd277, 2;
	add.s64 	%rd279, %rd275, %rd278;
	ld.global.f32 	%f262, [%rd279+1280];
$L__BB13_284:
	add.s32 	%r1903, %r1877, 352;
	setp.ge.s32 	%p334, %r1903, %r319;
	@%p334 bra 	$L__BB13_286;
	ld.param.u64 	%rd449, [_ZN3cub18CUB_300001_SM_10006detail10radix_sort29DeviceRadixSortOnesweepKernelINS1_5radix10policy_hubIffyE10Policy1000ELNS0_9SortOrderE0EffyiiNS1_21identity_decomposer_tEEEvPT5_SB_PT3_PKSC_PT1_PKSG_PT2_PKSK_T4_iiT6__param_7];
	cvta.to.global.u64 	%rd280, %rd449;
	mul.lo.s32 	%r1904, %r4, 6528;
	cvt.s64.s32 	%rd281, %r1904;
	add.s64 	%rd282, %rd7, %rd281;
	shl.b64 	%rd283, %rd282, 2;
	add.s64 	%rd284, %rd280, %rd283;
	ld.global.f32 	%f263, [%rd284+1408];
$L__BB13_286:
	add.s32 	%r1906, %r1877, 384;
	setp.ge.s32 	%p335, %r1906, %r319;
	@%p335 bra 	$L__BB13_288;
	ld.param.u64 	%rd450, [_ZN3cub18CUB_300001_SM_10006detail10radix_sort29DeviceRadixSortOnesweepKernelINS1_5radix10policy_hubIffyE10Policy1000ELNS0_9SortOrderE0EffyiiNS1_21identity_decomposer_tEEEvPT5_SB_PT3_PKSC_PT1_PKSG_PT2_PKSK_T4_iiT6__param_7];
	cvta.to.global.u64 	%rd285, %rd450;
	mul.lo.s32 	%r1907, %r4, 6528;
	cvt.s64.s32 	%rd286, %r1907;
	add.s64 	%rd287, %rd7, %rd286;
	shl.b64 	%rd288, %rd287, 2;
	add.s64 	%rd289, %rd285, %rd288;
	ld.global.f32 	%f264, [%rd289+1536];
$L__BB13_288:
	cvt.u32.u64 	%r1908, %rd7;
	add.s32 	%r1909, %r1908, 416;
	setp.ge.s32 	%p336, %r1909, %r319;
	@%p336 bra 	$L__BB13_290;
	ld.param.u64 	%rd451, [_ZN3cub18CUB_300001_SM_10006detail10radix_sort29DeviceRadixSortOnesweepKernelINS1_5radix10policy_hubIffyE10Policy1000ELNS0_9SortOrderE0EffyiiNS1_21identity_decomposer_tEEEvPT5_SB_PT3_PKSC_PT1_PKSG_PT2_PKSK_T4_iiT6__param_7];
	cvta.to.global.u64 	%rd290, %rd451;
	mul.lo.s32 	%r1910, %r4, 6528;
	cvt.s64.s32 	%rd291, %r1910;
	add.s64 	%rd292, %rd7, %rd291;
	shl.b64 	%rd293, %rd292, 2;
	add.s64 	%rd294, %rd290, %rd293;
	ld.global.f32 	%f265, [%rd294+1664];
$L__BB13_290:
	cvt.u32.u64 	%r1911, %rd7;
	add.s32 	%r1912, %r1911, 448;
	setp.ge.s32 	%p337, %r1912, %r319;
	@%p337 bra 	$L__BB13_292;
	ld.param.u64 	%rd452, [_ZN3cub18CUB_300001_SM_10006detail10radix_sort29DeviceRadixSortOnesweepKernelINS1_5radix10policy_hubIffyE10Policy1000ELNS0_9SortOrderE0EffyiiNS1_21identity_decomposer_tEEEvPT5_SB_PT3_PKSC_PT1_PKSG_PT2_PKSK_T4_iiT6__param_7];
	cvta.to.global.u64 	%rd295, %rd452;
	mul.lo.s32 	%r1913, %r4, 6528;
	cvt.s64.s32 	%rd296, %r1913;
	add.s64 	%rd297, %rd7, %rd296;
	shl.b64 	%rd298, %rd297, 2;
	add.s64 	%rd299, %rd295, %rd298;
	ld.global.f32 	%f266, [%rd299+1792];
$L__BB13_292:
	cvt.u32.u64 	%r1914, %rd7;
	add.s32 	%r1915, %r1914, 480;
	setp.ge.s32 	%p338, %r1915, %r319;
	@%p338 bra 	$L__BB13_294;
	ld.param.u64 	%rd453, [_ZN3cub18CUB_300001_SM_10006detail10radix_sort29DeviceRadixSortOnesweepKernelINS1_5radix10policy_hubIffyE10Policy1000ELNS0_9SortOrderE0EffyiiNS1_21identity_decomposer_tEEEvPT5_SB_PT3_PKSC_PT1_PKSG_PT2_PKSK_T4_iiT6__param_7];
	cvta.to.global.u64 	%rd300, %rd453;
	mul.lo.s32 	%r1916, %r4, 6528;
	cvt.s64.s32 	%rd301, %r1916;
	add.s64 	%rd302, %rd7, %rd301;
	shl.b64 	%rd303, %rd302, 2;
	add.s64 	%rd304, %rd300, %rd303;
	ld.global.f32 	%f267, [%rd304+1920];
$L__BB13_294:
	cvt.u32.u64 	%r1917, %rd7;
	add.s32 	%r1918, %r1917, 512;
	setp.ge.s32 	%p339, %r1918, %r319;
	@%p339 bra 	$L__BB13_296;
	ld.param.u64 	%rd454, [_ZN3cub18CUB_300001_SM_10006detail10radix_sort29DeviceRadixSortOnesweepKernelINS1_5radix10policy_hubIffyE10Policy1000ELNS0_9SortOrderE0EffyiiNS1_21identity_decomposer_tEEEvPT5_SB_PT3_PKSC_PT1_PKSG_PT2_PKSK_T4_iiT6__param_7];
	cvta.to.global.u64 	%rd305, %rd454;
	mov.u32 	%r1919, %tid.x;
	and.b32  	%r1920, %r1919, 992;
	mul.lo.s32 	%r1921, %r1920, 17;
	and.b32  	%r1922, %r1919, 31;
	or.b32  	%r1923, %r1921, %r1922;
	cvt.u64.u32 	%rd306, %r1923;
	mul.lo.s32 	%r1924, %r4, 6528;
	cvt.s64.s32 	%rd307, %r1924;
	add.s64 	%rd308, %rd306, %rd307;
	shl.b64 	%rd309, %rd308, 2;
	add.s64 	%rd310, %rd305, %rd309;
	ld.global.f32 	%f268, [%rd310+2048];
$L__BB13_296:
	ld.param.u32 	%r2045, [_ZN3cub18CUB_300001_SM_10006detail10radix_sort29DeviceRadixSortOnesweepKernelINS1_5radix10policy_hubIffyE10Policy1000ELNS0_9SortOrderE0EffyiiNS1_21identity_decomposer_tEEEvPT5_SB_PT3_PKSC_PT1_PKSG_PT2_PKSK_T4_iiT6__param_8];
	ld.param.u64 	%rd441, [_ZN3cub18CUB_300001_SM_10006detail10radix_sort29DeviceRadixSortOnesweepKernelINS1_5radix10policy_hubIffyE10Policy1000ELNS0_9SortOrderE0EffyiiNS1_21identity_decomposer_tEEEvPT5_SB_PT3_PKSC_PT1_PKSG_PT2_PKSK_T4_iiT6__param_6];
	cvta.to.global.u64 	%rd24, %rd441;
	mov.u32 	%r320, %tid.x;
	shl.b32 	%r1925, %r320, 2;
	mov.u32 	%r1926, _ZZN3cub18CUB_300001_SM_10006detail10radix_sort29DeviceRadixSortOnesweepKernelINS1_5radix10policy_hubIffyE10Policy1000ELNS0_9SortOrderE0EffyiiNS1_21identity_decomposer_tEEEvPT5_SB_PT3_PKSC_PT1_PKSG_PT2_PKSK_T4_iiT6_E1s;
	add.s32 	%r321, %r1926, %r1925;
	cvt.u64.u32 	%rd25, %r320;
	mad.lo.s32 	%r1927, %r4, 6528, 6528;
	setp.gt.s32 	%p340, %r1927, %r2045;
	bar.sync 	0;
	st.shared.f32 	[%r273+-4], %f252;
	st.shared.f32 	[%r274+-4], %f253;
	st.shared.f32 	[%r275+-4], %f254;
	st.shared.f32 	[%r276+-4], %f255;
	st.shared.f32 	[%r277+-4], %f256;
	st.shared.f32 	[%r278+-4], %f257;
	st.shared.f32 	[%r279+-4], %f258;
	st.shared.f32 	[%r280+-4], %f259;
	st.shared.f32 	[%r281+-4], %f260;
	st.shared.f32 	[%r282+-4], %f261;
	st.shared.f32 	[%r283+-4], %f262;
	st.shared.f32 	[%r284+-4], %f263;
	st.shared.f32 	[%r285+-4], %f264;
	st.shared.f32 	[%r286+-4], %f265;
	st.shared.f32 	[%r287+-4], %f266;
	st.shared.f32 	[%r288+-4], %f267;
	st.shared.f32 	[%r289+-4], %f268;
	bar.sync 	0;
	@%p340 bra 	$L__BB13_298;
	ld.shared.f32 	%f169, [%r321];
	shl.b32 	%r1928, %r302, 3;
	add.s32 	%r1930, %r1926, 26112;
	add.s32 	%r1931, %r1930, %r1928;
	ld.shared.u64 	%rd311, [%r1931];
	add.s64 	%rd312, %rd311, %rd25;
	shl.b64 	%rd313, %rd312, 2;
	add.s64 	%rd314, %rd24, %rd313;
	st.global.f32 	[%rd314], %f169;
	bar.warp.sync 	-1;
	ld.shared.f32 	%f170, [%r321+1536];
	shl.b32 	%r1932, %r303, 3;
	add.s32 	%r1933, %r1930, %r1932;
	ld.shared.u64 	%rd315, [%r1933];
	add.s64 	%rd316, %rd315, %rd25;
	shl.b64 	%rd317, %rd316, 2;
	add.s64 	%rd318, %rd24, %rd317;
	st.global.f32 	[%rd318+1536], %f170;
	bar.warp.sync 	-1;
	ld.shared.f32 	%f171, [%r321+3072];
	shl.b32 	%r1934, %r304, 3;
	add.s32 	%r1935, %r1930, %r1934;
	ld.shared.u64 	%rd319, [%r1935];
	add.s64 	%rd320, %rd319, %rd25;
	shl.b64 	%rd321, %rd320, 2;
	add.s64 	%rd322, %rd24, %rd321;
	st.global.f32 	[%rd322+3072], %f171;
	bar.warp.sync 	-1;
	ld.shared.f32 	%f172, [%r321+4608];
	shl.b32 	%r1936, %r305, 3;
	add.s32 	%r1937, %r1930, %r1936;
	ld.shared.u64 	%rd323, [%r1937];
	add.s64 	%rd324, %rd323, %rd25;
	shl.b64 	%rd325, %rd324, 2;
	add.s64 	%rd326, %rd24, %rd325;
	st.global.f32 	[%rd326+4608], %f172;
	bar.warp.sync 	-1;
	ld.shared.f32 	%f173, [%r321+6144];
	shl.b32 	%r1938, %r306, 3;
	add.s32 	%r1939, %r1930, %r1938;
	ld.shared.u64 	%rd327, [%r1939];
	add.s64 	%rd328, %rd327, %rd25;
	shl.b64 	%rd329, %rd328, 2;
	add.s64 	%rd330, %rd24, %rd329;
	st.global.f32 	[%rd330+6144], %f173;
	bar.warp.sync 	-1;
	ld.shared.f32 	%f174, [%r321+7680];
	shl.b32 	%r1940, %r307, 3;
	add.s32 	%r1941, %r1930, %r1940;
	ld.shared.u64 	%rd331, [%r1941];
	add.s64 	%rd332, %rd331, %rd25;
	shl.b64 	%rd333, %rd332, 2;
	add.s64 	%rd334, %rd24, %rd333;
	st.global.f32 	[%rd334+7680], %f174;
	bar.warp.sync 	-1;
	ld.shared.f32 	%f175, [%r321+9216];
	shl.b32 	%r1942, %r308, 3;
	add.s32 	%r1943, %r1930, %r1942;
	ld.shared.u64 	%rd335, [%r1943];
	add.s64 	%rd336, %rd335, %rd25;
	shl.b64 	%rd337, %rd336, 2;
	add.s64 	%rd338, %rd24, %rd337;
	st.global.f32 	[%rd338+9216], %f175;
	bar.warp.sync 	-1;
	ld.shared.f32 	%f176, [%r321+10752];
	shl.b32 	%r1944, %r309, 3;
	add.s32 	%r1945, %r1930, %r1944;
	ld.shared.u64 	%rd339, [%r1945];
	add.s64 	%rd340, %rd339, %rd25;
	shl.b64 	%rd341, %rd340, 2;
	add.s64 	%rd342, %rd24, %rd341;
	st.global.f32 	[%rd342+10752], %f176;
	bar.warp.sync 	-1;
	ld.shared.f32 	%f177, [%r321+12288];
	shl.b32 	%r1946, %r310, 3;
	add.s32 	%r1947, %r1930, %r1946;
	ld.shared.u64 	%rd343, [%r1947];
	add.s64 	%rd344, %rd343, %rd25;
	shl.b64 	%rd345, %rd344, 2;
	add.s64 	%rd346, %rd24, %rd345;
	st.global.f32 	[%rd346+12288], %f177;
	bar.warp.sync 	-1;
	ld.shared.f32 	%f178, [%r321+13824];
	shl.b32 	%r1948, %r311, 3;
	add.s32 	%r1949, %r1930, %r1948;
	ld.shared.u64 	%rd347, [%r1949];
	add.s64 	%rd348, %rd347, %rd25;
	shl.b64 	%rd349, %rd348, 2;
	add.s64 	%rd350, %rd24, %rd349;
	st.global.f32 	[%rd350+13824], %f178;
	bar.warp.sync 	-1;
	ld.shared.f32 	%f179, [%r321+15360];
	shl.b32 	%r1950, %r312, 3;
	add.s32 	%r1951, %r1930, %r1950;
	ld.shared.u64 	%rd351, [%r1951];
	add.s64 	%rd352, %rd351, %rd25;
	shl.b64 	%rd353, %rd352, 2;
	add.s64 	%rd354, %rd24, %rd353;
	st.global.f32 	[%rd354+15360], %f179;
	bar.warp.sync 	-1;
	ld.shared.f32 	%f180, [%r321+16896];
	shl.b32 	%r1952, %r313, 3;
	add.s32 	%r1953, %r1930, %r1952;
	ld.shared.u64 	%rd355, [%r1953];
	add.s64 	%rd356, %rd355, %rd25;
	shl.b64 	%rd357, %rd356, 2;
	add.s64 	%rd358, %rd24, %rd357;
	st.global.f32 	[%rd358+16896], %f180;
	bar.warp.sync 	-1;
	ld.shared.f32 	%f181, [%r321+18432];
	shl.b32 	%r1954, %r314, 3;
	add.s32 	%r1955, %r1930, %r1954;
	ld.shared.u64 	%rd359, [%r1955];
	add.s64 	%rd360, %rd359, %rd25;
	shl.b64 	%rd361, %rd360, 2;
	add.s64 	%rd362, %rd24, %rd361;
	st.global.f32 	[%rd362+18432], %f181;
	bar.warp.sync 	-1;
	ld.shared.f32 	%f182, [%r321+19968];
	shl.b32 	%r1956, %r315, 3;
	add.s32 	%r1957, %r1930, %r1956;
	ld.shared.u64 	%rd363, [%r1957];
	add.s64 	%rd364, %rd363, %rd25;
	shl.b64 	%rd365, %rd364, 2;
	add.s64 	%rd366, %rd24, %rd365;
	st.global.f32 	[%rd366+19968], %f182;
	bar.warp.sync 	-1;
	ld.shared.f32 	%f183, [%r321+21504];
	shl.b32 	%r1958, %r316, 3;
	add.s32 	%r1959, %r1930, %r1958;
	ld.shared.u64 	%rd367, [%r1959];
	add.s64 	%rd368, %rd367, %rd25;
	shl.b64 	%rd369, %rd368, 2;
	add.s64 	%rd370, %rd24, %rd369;
	st.global.f32 	[%rd370+21504], %f183;
	bar.warp.sync 	-1;
	ld.shared.f32 	%f184, [%r321+23040];
	shl.b32 	%r1960, %r317, 3;
	add.s32 	%r1961, %r1930, %r1960;
	ld.shared.u64 	%rd371, [%r1961];
	add.s64 	%rd372, %rd371, %rd25;
	shl.b64 	%rd373, %rd372, 2;
	add.s64 	%rd374, %rd24, %rd373;
	st.global.f32 	[%rd374+23040], %f184;
	bar.warp.sync 	-1;
	ld.shared.f32 	%f185, [%r321+24576];
	shl.b32 	%r1962, %r318, 3;
	add.s32 	%r1963, %r1930, %r1962;
	ld.shared.u64 	%rd375, [%r1963];
	add.s64 	%rd376, %rd375, %rd25;
	shl.b64 	%rd377, %rd376, 2;
	add.s64 	%rd378, %rd24, %rd377;
	st.global.f32 	[%rd378+24576], %f185;
	bar.warp.sync 	-1;
	bra.uni 	$L__BB13_333;
$L__BB13_298:
	ld.param.u32 	%r2046, [_ZN3cub18CUB_300001_SM_10006detail10radix_sort29DeviceRadixSortOnesweepKernelINS1_5radix10policy_hubIffyE10Policy1000ELNS0_9SortOrderE0EffyiiNS1_21identity_decomposer_tEEEvPT5_SB_PT3_PKSC_PT1_PKSG_PT2_PKSK_T4_iiT6__param_8];
	mad.lo.s32 	%r322, %r4, -6528, %r2046;
	shl.b32 	%r1964, %r302, 3;
	add.s32 	%r1966, %r1926, %r1964;
	ld.shared.u64 	%rd26, [%r1966+26112];
	setp.ge.s32 	%p341, %r320, %r322;
	@%p341 bra 	$L__BB13_300;
	ld.shared.f32 	%f186, [%r321];
	add.s64 	%rd379, %rd26, %rd25;
	shl.b64 	%rd380, %rd379, 2;
	add.s64 	%rd381, %rd24, %rd380;
	st.global.f32 	[%rd381], %f186;
$L__BB13_300:
	bar.warp.sync 	-1;
	shl.b32 	%r1967, %r303, 3;
	add.s32 	%r1969, %r1926, %r1967;
	ld.shared.u64 	%rd27, [%r1969+26112];
	add.s32 	%r1970, %r320, 384;
	setp.ge.s32 	%p342, %r1970, %r322;
	@%p342 bra 	$L__BB13_302;
	ld.shared.f32 	%f187, [%r321+1536];
	add.s64 	%rd382, %rd27, %rd25;
	shl.b64 	%rd383, %rd382, 2;
	add.s64 	%rd384, %rd24, %rd383;
	st.global.f32 	[%rd384+1536], %f187;
$L__BB13_302:
	bar.warp.sync 	-1;
	shl.b32 	%r1971, %r304, 3;
	add.s32 	%r1973, %r1926, %r1971;
	ld.shared.u64 	%rd28, [%r1973+26112];
	add.s32 	%r1974, %r320, 768;
	setp.ge.s32 	%p343, %r1974, %r322;
	@%p343 bra 	$L__BB13_304;
	ld.shared.f32 	%f188, [%r321+3072];
	add.s64 	%rd385, %rd28, %rd25;
	shl.b64 	%rd386, %rd385, 2;
	add.s64 	%rd387, %rd24, %rd386;
	st.global.f32 	[%rd387+3072], %f188;
$L__BB13_304:
	bar.warp.sync 	-1;
	shl.b32 	%r1975, %r305, 3;
	add.s32 	%r1977, %r1926, %r1975;
	ld.shared.u64 	%rd29, [%r1977+26112];
	add.s32 	%r1978, %r320, 1152;
	setp.ge.s32 	%p344, %r1978, %r322;
	@%p344 bra 	$L__BB13_306;
	ld.shared.f32 	%f189, [%r321+4608];
	add.s64 	%rd388, %rd29, %rd25;
	shl.b64 	%rd389, %rd388, 2;
	add.s64 	%rd390, %rd24, %rd389;
	st.global.f32 	[%rd390+4608], %f189;
$L__BB13_306:
	bar.warp.sync 	-1;
	shl.b32 	%r1979, %r306, 3;
	add.s32 	%r1981, %r1926, %r1979;
	ld.shared.u64 	%rd30, [%r1981+26112];
	add.s32 	%r1982, %r320, 1536;
	setp.ge.s32 	%p345, %r1982, %r322;
	@%p345 bra 	$L__BB13_308;
	ld.shared.f32 	%f190, [%r321+6144];
	add.s64 	%rd391, %rd30, %rd25;
	shl.b64 	%rd392, %rd391, 2;
	add.s64 	%rd393, %rd24, %rd392;
	st.global.f32 	[%rd393+6144], %f190;
$L__BB13_308:
	bar.warp.sync 	-1;
	shl.b32 	%r1983, %r307, 3;
	add.s32 	%r1985, %r1926, %r1983;
	ld.shared.u64 	%rd31, [%r1985+26112];
	add.s32 	%r1986, %r320, 1920;
	setp.ge.s32 	%p346, %r1986, %r322;
	@%p346 bra 	$L__BB13_310;
	ld.shared.f32 	%f191, [%r321+7680];
	add.s64 	%rd394, %rd31, %rd25;
	shl.b64 	%rd395, %rd394, 2;
	add.s64 	%rd396, %rd24, %rd395;
	st.global.f32 	[%rd396+7680], %f191;
$L__BB13_310:
	bar.warp.sync 	-1;
	shl.b32 	%r1987, %r308, 3;
	add.s32 	%r1989, %r1926, %r1987;
	ld.shared.u64 	%rd32, [%r1989+26112];
	add.s32 	%r1990, %r320, 2304;
	setp.ge.s32 	%p347, %r1990, %r322;
	@%p347 bra 	$L__BB13_312;
	ld.shared.f32 	%f192, [%r321+9216];
	add.s64 	%rd397, %rd32, %rd25;
	shl.b64 	%rd398, %rd397, 2;
	add.s64 	%rd399, %rd24, %rd398;
	st.global.f32 	[%rd399+9216], %f192;
$L__BB13_312:
	bar.warp.sync 	-1;
	shl.b32 	%r1991, %r309, 3;
	add.s32 	%r1993, %r1926, %r1991;
	ld.shared.u64 	%rd33, [%r1993+26112];
	add.s32 	%r1994, %r320, 2688;
	setp.ge.s32 	%p348, %r1994, %r322;
	@%p348 bra 	$L__BB13_314;
	ld.shared.f32 	%f193, [%r321+10752];
	add.s64 	%rd400, %rd33, %rd25;
	shl.b64 	%rd401, %rd400, 2;
	add.s64 	%rd402, %rd24, %rd401;
	st.global.f32 	[%rd402+10752], %f193;
$L__BB13_314:
	bar.warp.sync 	-1;
	shl.b32 	%r1995, %r310, 3;
	add.s32 	%r1997, %r1926, %r1995;
	ld.shared.u64 	%rd34, [%r1997+26112];
	or.b32  	%r1998, %r320, 3072;
	setp.ge.s32 	%p349, %r1998, %r322;
	@%p349 bra 	$L__BB13_316;
	ld.shared.f32 	%f194, [%r321+12288];
	add.s64 	%rd403, %rd34, %rd25;
	shl.b64 	%rd404, %rd403, 2;
	add.s64 	%rd405, %rd24, %rd404;
	st.global.f32 	[%rd405+12288], %f194;
$L__BB13_316:
	bar.warp.sync 	-1;
	shl.b32 	%r1999, %r311, 3;
	add.s32 	%r2001, %r1926, %r1999;
	ld.shared.u64 	%rd35, [%r2001+26112];
	add.s32 	%r2002, %r320, 3456;
	setp.ge.s32 	%p350, %r2002, %r322;
	@%p350 bra 	$L__BB13_318;
	ld.shared.f32 	%f195, [%r321+13824];
	add.s64 	%rd406, %rd35, %rd25;
	shl.b64 	%rd407, %rd406, 2;
	add.s64 	%rd408, %rd24, %rd407;
	st.global.f32 	[%rd408+13824], %f195;
$L__BB13_318:
	bar.warp.sync 	-1;
	shl.b32 	%r2003, %r312, 3;
	add.s32 	%r2005, %r1926, %r2003;
	ld.shared.u64 	%rd36, [%r2005+26112];
	add.s32 	%r2006, %r320, 3840;
	setp.ge.s32 	%p351, %r2006, %r322;
	@%p351 bra 	$L__BB13_320;
	ld.shared.f32 	%f196, [%r321+15360];
	add.s64 	%rd409, %rd36, %rd25;
	shl.b64 	%rd410, %rd409, 2;
	add.s64 	%rd411, %rd24, %rd410;
	st.global.f32 	[%rd411+15360], %f196;
$L__BB13_320:
	bar.warp.sync 	-1;
	shl.b32 	%r2007, %r313, 3;
	add.s32 	%r2009, %r1926, %r2007;
	ld.shared.u64 	%rd37, [%r2009+26112];
	add.s32 	%r2010, %r320, 4224;
	setp.ge.s32 	%p352, %r2010, %r322;
	@%p352 bra 	$L__BB13_322;
	ld.shared.f32 	%f197, [%r321+16896];
	add.s64 	%rd412, %rd37, %rd25;
	shl.b64 	%rd413, %rd412, 2;
	add.s64 	%rd414, %rd24, %rd413;
	st.global.f32 	[%rd414+16896], %f197;
$L__BB13_322:
	bar.warp.sync 	-1;
	shl.b32 	%r2011, %r314, 3;
	add.s32 	%r2013, %r1926, %r2011;
	ld.shared.u64 	%rd38, [%r2013+26112];
	add.s32 	%r2014, %r320, 4608;
	setp.ge.s32 	%p353, %r2014, %r322;
	@%p353 bra 	$L__BB13_324;
	ld.shared.f32 	%f198, [%r321+18432];
	add.s64 	%rd415, %rd38, %rd25;
	shl.b64 	%rd416, %rd415, 2;
	add.s64 	%rd417, %rd24, %rd416;
	st.global.f32 	[%rd417+18432], %f198;
$L__BB13_324:
	bar.warp.sync 	-1;
	shl.b32 	%r2015, %r315, 3;
	add.s32 	%r2017, %r1926, %r2015;
	ld.shared.u64 	%rd39, [%r2017+26112];
	add.s32 	%r2018, %r320, 4992;
	setp.ge.s32 	%p354, %r2018, %r322;
	@%p354 bra 	$L__BB13_326;
	ld.shared.f32 	%f199, [%r321+19968];
	add.s64 	%rd418, %rd39, %rd25;
	shl.b64 	%rd419, %rd418, 2;
	add.s64 	%rd420, %rd24, %rd419;
	st.global.f32 	[%rd420+19968], %f199;
$L__BB13_326:
	bar.warp.sync 	-1;
	shl.b32 	%r2019, %r316, 3;
	add.s32 	%r2021, %r1926, %r2019;
	ld.shared.u64 	%rd40, [%r2021+26112];
	add.s32 	%r2022, %r320, 5376;
	setp.ge.s32 	%p355, %r2022, %r322;
	@%p355 bra 	$L__BB13_328;
	ld.shared.f32 	%f200, [%r321+21504];
	add.s64 	%rd421, %rd40, %rd25;
	shl.b64 	%rd422, %rd421, 2;
	add.s64 	%rd423, %rd24, %rd422;
	st.global.f32 	[%rd423+21504], %f200;
$L__BB13_328:
	bar.warp.sync 	-1;
	shl.b32 	%r2023, %r317, 3;
	add.s32 	%r2025, %r1926, %r2023;
	ld.shared.u64 	%rd41, [%r2025+26112];
	add.s32 	%r2026, %r320, 5760;
	setp.ge.s32 	%p356, %r2026, %r322;
	@%p356 bra 	$L__BB13_330;
	ld.shared.f32 	%f201, [%r321+23040];
	add.s64 	%rd424, %rd41, %rd25;
	shl.b64 	%rd425, %rd424, 2;
	add.s64 	%rd426, %rd24, %rd425;
	st.global.f32 	[%rd426+23040], %f201;
$L__BB13_330:
	bar.warp.sync 	-1;
	shl.b32 	%r2027, %r318, 3;
	add.s32 	%r2029, %r1926, %r2027;
	ld.shared.u64 	%rd427, [%r2029+26112];
	add.s64 	%rd42, %rd427, %rd25;
	or.b32  	%r2030, %r320, 6144;
	setp.ge.s32 	%p357, %r2030, %r322;
	@%p357 bra 	$L__BB13_332;
	ld.shared.f32 	%f202, [%r321+24576];
	shl.b64 	%rd428, %rd42, 2;
	add.s64 	%rd429, %rd24, %rd428;
	st.global.f32 	[%rd429+24576], %f202;
$L__BB13_332:
	bar.warp.sync 	-1;
$L__BB13_333:
	ret;

}


// ===== COMPILED SASS (sm_100) =====

	.target	sm_100

	.elftype	@"ET_EXEC"


//--------------------- .note.nv.tkinfo           --------------------------
	.section	.note.nv.tkinfo,"",@"SHT_NOTE"
	.sectionflags	@"SHF_NOTE_NV_TKINFO"
	.tkinfo
        /*0018*/ 	.word	0x00000002
        /*0030*/ 	.string	""
        /*0030*/ 	.string	"ptxas"
        /*0030*/ 	.string	"Cuda compilation tools, release 13.0, V13.0.88"
        /*0030*/ 	.string	"Build cuda_13.0.r13.0/compiler.36424714_0"
        /*0030*/ 	.string	"-arch sm_100 -m 64 "



//--------------------- .note.nv.cuinfo           --------------------------
	.section	.note.nv.cuinfo,"",@"SHT_NOTE"
	.sectionflags	@"SHF_NOTE_NV_CUINFO"
        /*0018*/ 	.short	0x0002
        /*001a*/ 	.short	0x0064
        /*001c*/ 	.short	0x0082
	.zero		2


//--------------------- .nv.info                  --------------------------
	.section	.nv.info,"",@"SHT_CUDA_INFO"
	.align	4


	//----- nvinfo : EIATTR_REGCOUNT
	.align		4
        /*0000*/ 	.byte	0x04, 0x2f
        /*0002*/ 	.short	(.L_46 - .L_45)
	.align		4
.L_45:
        /*0004*/ 	.word	index@(_Z20layersInEachTrianglePfPiif)
        /*0008*/ 	.word	0x00000013


	//----- nvinfo : EIATTR_FRAME_SIZE
	.align		4
.L_46:
        /*000c*/ 	.byte	0x04, 0x11
        /*000e*/ 	.short	(.L_48 - .L_47)
	.align		4
.L_47:
        /*0010*/ 	.word	index@($__internal_1_$__cuda_sm3x_div_rn_noftz_f32_slowpath)
        /*0014*/ 	.word	0x00000000


	//----- nvinfo : EIATTR_FRAME_SIZE
	.align		4
.L_48:
        /*0018*/ 	.byte	0x04, 0x11
        /*001a*/ 	.short	(.L_50 - .L_49)
	.align		4
.L_49:
        /*001c*/ 	.word	index@(_Z20layersInEachTrianglePfPiif)
        /*0020*/ 	.word	0x00000000


	//----- nvinfo : EIATTR_REGCOUNT
	.align		4
.L_50:
        /*0024*/ 	.byte	0x04, 0x2f
        /*0026*/ 	.short	(.L_52 - .L_51)
	.align		4
.L_51:
        /*0028*/ 	.word	index@(_Z22calculateIntersectionsPfS_S_PiS0_S_S_S_fi)
        /*002c*/ 	.word	0x00000028


	//----- nvinfo : EIATTR_FRAME_SIZE
	.align		4
.L_52:
        /*0030*/ 	.byte	0x04, 0x11
        /*0032*/ 	.short	(.L_54 - .L_53)
	.align		4
.L_53:
        /*0034*/ 	.word	index@($__internal_0_$__cuda_sm3x_div_rn_noftz_f32_slowpath)
        /*0038*/ 	.word	0x00000000


	//----- nvinfo : EIATTR_FRAME_SIZE
	.align		4
.L_54:
        /*003c*/ 	.byte	0x04, 0x11
        /*003e*/ 	.short	(.L_56 - .L_55)
	.align		4
.L_55:
        /*0040*/ 	.word	index@(_Z22calculateIntersectionsPfS_S_PiS0_S_S_S_fi)
        /*0044*/ 	.word	0x00000000


	//----- nvinfo : EIATTR_REGCOUNT
	.align		4
.L_56:
        /*0048*/ 	.byte	0x04, 0x2f
        /*004a*/ 	.short	(.L_58 - .L_57)
	.align		4
.L_57:
        /*004c*/ 	.word	index@(_ZN3cub18CUB_300001_SM_10006detail11EmptyKernelIvEEvv)
        /*0050*/ 	.word	0x00000004


	//----- nvinfo : EIATTR_FRAME_SIZE
	.align		4
.L_58:
        /*0054*/ 	.byte	0x04, 0x11
        /*0056*/ 	.short	(.L_60 - .L_59)
	.align		4
.L_59:
        /*0058*/ 	.word	index@(_ZN3cub18CUB_300001_SM_10006detail11EmptyKernelIvEEvv)
        /*005c*/ 	.word	0x00000000


	//----- nvinfo : EIATTR_REGCOUNT
	.align		4
.L_60:
        /*0060*/ 	.byte	0x04, 0x2f
        /*0062*/ 	.short	(.L_62 - .L_61)
	.align		4
.L_61:
        /*0064*/ 	.word	index@(_ZN3cub18CUB_300001_SM_10006detail8for_each13static_kernelINS2_12policy_hub_t12policy_500_tEmN6thrust24THRUST_300001_SM_1000_NS8cuda_cub20__uninitialized_fill7functorINS7_10device_ptrIfEEfEEEEvT0_T1_)
        /*0068*/ 	.word	0x00000008


	//----- nvinfo : EIATTR_FRAME_SIZE
	.align		4
.L_62:
        /*006c*/ 	.byte	0x04, 0x11
        /*006e*/ 	.short	(.L_64 - .L_63)
	.align		4
.L_63:
        /*0070*/ 	.word	index@(_ZN3cub18CUB_300001_SM_10006detail8for_each13static_kernelINS2_12policy_hub_t12policy_500_tEmN6thrust24THRUST_300001_SM_1000_NS8cuda_cub20__uninitialized_fill7functorINS7_10device_ptrIfEEfEEEEvT0_T1_)
        /*0074*/ 	.word	0x00000000


	//----- nvinfo : EIATTR_REGCOUNT
	.align		4
.L_64:
        /*0078*/ 	.byte	0x04, 0x2f
        /*007a*/ 	.short	(.L_66 - .L_65)
	.align		4
.L_65:
        /*007c*/ 	.word	index@(_ZN3cub18CUB_300001_SM_10006detail8for_each13static_kernelINS2_12policy_hub_t12policy_500_tElN6thrust24THRUST_300001_SM_1000_NS8cuda_cub20__uninitialized_copy7functorINS7_6detail15normal_iteratorINS7_10device_ptrIKfEEEENS7_7pointerIfNS8_3tagENS7_11use_defaultESJ_EEEEEEvT0_T1_)
        /*0080*/ 	.word	0x0000000c


	//----- nvinfo : EIATTR_FRAME_SIZE
	.align		4
.L_66:
        /*0084*/ 	.byte	0x04, 0x11
        /*0086*/ 	.short	(.L_68 - .L_67)
	.align		4
.L_67:
        /*0088*/ 	.word	index@(_ZN3cub18CUB_300001_SM_10006detail8for_each13static_kernelINS2_12policy_hub_t12policy_500_tElN6thrust24THRUST_300001_SM_1000_NS8cuda_cub20__uninitialized_copy7functorINS7_6detail15normal_iteratorINS7_10device_ptrIKfEEEENS7_7pointerIfNS8_3tagENS7_11use_defaultESJ_EEEEEEvT0_T1_)
        /*008c*/ 	.word	0x00000000


	//----- nvinfo : EIATTR_REGCOUNT
	.align		4
.L_68:
        /*0090*/ 	.byte	0x04, 0x2f
        /*0092*/ 	.short	(.L_70 - .L_69)
	.align		4
.L_69:
        /*0094*/ 	.word	index@(_ZN3cub18CUB_300001_SM_10006detail8for_each13static_kernelINS2_12policy_hub_t12policy_500_tEmN6thrust24THRUST_300001_SM_1000_NS8cuda_cub20__uninitialized_fill7functorINS7_10device_ptrIiEEiEEEEvT0_T1_)
        /*0098*/ 	.word	0x00000008


	//----- nvinfo : EIATTR_FRAME_SIZE
	.align		4
.L_70:
        /*009c*/ 	.byte	0x04, 0x11
        /*009e*/ 	.short	(.L_72 - .L_71)
	.align		4
.L_71:
        /*00a0*/ 	.word	index@(_ZN3cub18CUB_300001_SM_10006detail8for_each13static_kernelINS2_12policy_hub_t12policy_500_tEmN6thrust24THRUST_300001_SM_1000_NS8cuda_cub20__uninitialized_fill7functorINS7_10device_ptrIiEEiEEEEvT0_T1_)
        /*00a4*/ 	.word	0x00000000


	//----- nvinfo : EIATTR_REGCOUNT
	.align		4
.L_72:
        /*00a8*/ 	.byte	0x04, 0x2f
        /*00aa*/ 	.short	(.L_74 - .L_73)
	.align		4
.L_73:
        /*00ac*/ 	.word	index@(_ZN3cub18CUB_300001_SM_10006detail8for_each13static_kernelINS2_12policy_hub_t12policy_500_tElN6thrust24THRUST_300001_SM_1000_NS8cuda_cub20__uninitialized_copy7functorINS7_6detail15normal_iteratorINS7_10device_ptrIKiEEEENS7_7pointerIiNS8_3tagENS7_11use_defaultESJ_EEEEEEvT0_T1_)
        /*00b0*/ 	.word	0x0000000c


	//----- nvinfo : EIATTR_FRAME_SIZE
	.align		4
.L_74:
        /*00b4*/ 	.byte	0x04, 0x11
        /*00b6*/ 	.short	(.L_76 - .L_75)
	.align		4
.L_75:
        /*00b8*/ 	.word	index@(_ZN3cub18CUB_300001_SM_10006detail8for_each13static_kernelINS2_12policy_hub_t12policy_500_tElN6thrust24THRUST_300001_SM_1000_NS8cuda_cub20__uninitialized_copy7functorINS7_6detail15normal_iteratorINS7_10device_ptrIKiEEEENS7_7pointerIiNS8_3tagENS7_11use_defaultESJ_EEEEEEvT0_T1_)
        /*00bc*/ 	.word	0x00000000


	//----- nvinfo : EIATTR_REGCOUNT
	.align		4
.L_76:
        /*00c0*/ 	.byte	0x04, 0x2f
        /*00c2*/ 	.short	(.L_78 - .L_77)
	.align		4
.L_77:
        /*00c4*/ 	.word	index@(_ZN3cub18CUB_300001_SM_10006detail4scan20DeviceScanInitKernelINS0_13ScanTileStateIiLb1EEEEEvT_i)
        /*00c8*/ 	.word	0x00000008


	//----- nvinfo : EIATTR_FRAME_SIZE
	.align		4
.L_78:
        /*00cc*/ 	.byte	0x04, 0x11
        /*00ce*/ 	.short	(.L_80 - .L_79)
	.align		4
.L_79:
        /*00d0*/ 	.word	index@(_ZN3cub18CUB_300001_SM_10006detail4scan20DeviceScanInitKernelINS0_13ScanTileStateIiLb1EEEEEvT_i)
        /*00d4*/ 	.word	0x00000000


	//----- nvinfo : EIATTR_REGCOUNT
	.align		4
.L_80:
        /*00d8*/ 	.byte	0x04, 0x2f
        /*00da*/ 	.short	(.L_82 - .L_81)
	.align		4
.L_81:
        /*00dc*/ 	.word	index@(_ZN3cub18CUB_300001_SM_10006detail4scan16DeviceScanKernelINS2_10policy_hubIiiijN4cuda3std3__44plusIvEEE10Policy1000EN6thrust24THRUST_300001_SM_1000_NS6detail15normal_iteratorINSD_10device_ptrIiEEEESI_NS0_13ScanTileStateIiLb1EEES9_NS0_8NullTypeEjiLb0ESL_EEvT0_T1_T2_iT3_T4_T5_)
        /*00e0*/ 	.word	0x00000038


	//----- nvinfo : EIATTR_FRAME_SIZE
	.align		4
.L_82:
        /*00e4*/ 	.byte	0x04, 0x11
        /*00e6*/ 	.short	(.L_84 - .L_83)
	.align		4
.L_83:
        /*00e8*/ 	.word	index@(_ZN3cub18CUB_300001_SM_10006detail4scan16DeviceScanKernelINS2_10policy_hubIiiijN4cuda3std3__44plusIvEEE10Policy1000EN6thrust24THRUST_300001_SM_1000_NS6detail15normal_iteratorINSD_10device_ptrIiEEEESI_NS0_13ScanTileStateIiLb1EEES9_NS0_8NullTypeEjiLb0ESL_EEvT0_T1_T2_iT3_T4_T5_)
        /*00ec*/ 	.word	0x00000000


	//----- nvinfo : EIATTR_REGCOUNT
	.align		4
.L_84:
        /*00f0*/ 	.byte	0x04, 0x2f
        /*00f2*/ 	.short	(.L_86 - .L_85)
	.align		4
.L_85:
        /*00f4*/ 	.word	index@(_ZN3cub18CUB_300001_SM_10006detail4scan16DeviceScanKernelINS2_10policy_hubIiiimN4cuda3std3__44plusIvEEE10Policy1000EN6thrust24THRUST_300001_SM_1000_NS6detail15normal_iteratorINSD_10device_ptrIiEEEESI_NS0_13ScanTileStateIiLb1EEES9_NS0_8NullTypeEmiLb0ESL_EEvT0_T1_T2_iT3_T4_T5_)
        /*00f8*/ 	.word	0x00000030


	//----- nvinfo : EIATTR_FRAME_SIZE
	.align		4
.L_86:
        /*00fc*/ 	.byte	0x04, 0x11
        /*00fe*/ 	.short	(.L_88 - .L_87)
	.align		4
.L_87:
        /*0100*/ 	.word	index@(_ZN3cub18CUB_300001_SM_10006detail4scan16DeviceScanKernelINS2_10policy_hubIiiimN4cuda3std3__44plusIvEEE10Policy1000EN6thrust24THRUST_300001_SM_1000_NS6detail15normal_iteratorINSD_10device_ptrIiEEEESI_NS0_13ScanTileStateIiLb1EEES9_NS0_8NullTypeEmiLb0ESL_EEvT0_T1_T2_iT3_T4_T5_)
        /*0104*/ 	.word	0x00000000


	//----- nvinfo : EIATTR_REGCOUNT
	.align		4
.L_88:
        /*0108*/ 	.byte	0x04, 0x2f
        /*010a*/ 	.short	(.L_90 - .L_89)
	.align		4
.L_89:
        /*010c*/ 	.word	index@(_ZN3cub18CUB_300001_SM_10006detail10radix_sort31DeviceRadixSortSingleTileKernelINS1_5radix10policy_hubIffyE10Policy1000ELNS0_9SortOrderE0EffyNS1_21identity_decomposer_tEEEvPKT1_PSA_PKT2_PSE_T3_iiT4_)
        /*0110*/ 	.word	0x00000097


	//----- nvinfo : EIATTR_FRAME_SIZE
	.align		4
.L_90:
        /*0114*/ 	.byte	0x04, 0x11
        /*0116*/ 	.short	(.L_92 - .L_91)
	.align		4
.L_91:
        /*0118*/ 	.word	index@(_ZN3cub18CUB_300001_SM_10006detail10radix_sort31DeviceRadixSortSingleTileKernelINS1_5radix10policy_hubIffyE10Policy1000ELNS0_9SortOrderE0EffyNS1_21identity_decomposer_tEEEvPKT1_PSA_PKT2_PSE_T3_iiT4_)
        /*011c*/ 	.word	0x00000000


	//----- nvinfo : EIATTR_REGCOUNT
	.align		4
.L_92:
        /*0120*/ 	.byte	0x04, 0x2f
        /*0122*/ 	.short	(.L_94 - .L_93)
	.align		4
.L_93:
        /*0124*/ 	.word	index@(_ZN3cub18CUB_300001_SM_10006detail10radix_sort30DeviceRadixSortHistogramKernelINS1_5radix10policy_hubIffyE10Policy1000ELNS0_9SortOrderE0EfyNS1_21identity_decomposer_tEEEvPT2_PKT1_SA_iiT3_)
        /*0128*/ 	.word	0x00000020


	//----- nvinfo : EIATTR_FRAME_SIZE
	.align		4
.L_94:
        /*012c*/ 	.byte	0x04, 0x11
        /*012e*/ 	.short	(.L_96 - .L_95)
	.align		4
.L_95:
        /*0130*/ 	.word	index@(_ZN3cub18CUB_300001_SM_10006detail10radix_sort30DeviceRadixSortHistogramKernelINS1_5radix10policy_hubIffyE10Policy1000ELNS0_9SortOrderE0EfyNS1_21identity_decomposer_tEEEvPT2_PKT1_SA_iiT3_)
        /*0134*/ 	.word	0x00000000


	//----- nvinfo : EIATTR_REGCOUNT
	.align		4
.L_96:
        /*0138*/ 	.byte	0x04, 0x2f
        /*013a*/ 	.short	(.L_98 - .L_97)
	.align		4
.L_97:
        /*013c*/ 	.word	index@(_ZN3cub18CUB_300001_SM_10006detail10radix_sort33DeviceRadixSortExclusiveSumKernelINS1_5radix10policy_hubIffyE10Policy1000EyEEvPT0_)
        /*0140*/ 	.word	0x00000020


	//----- nvinfo : EIATTR_FRAME_SIZE
	.align		4
.L_98:
        /*0144*/ 	.byte	0x04, 0x11
        /*0146*/ 	.short	(.L_100 - .L_99)
	.align		4
.L_99:
        /*0148*/ 	.word	index@(_ZN3cub18CUB_300001_SM_10006detail10radix_sort33DeviceRadixSortExclusiveSumKernelINS1_5radix10policy_hubIffyE10Policy1000EyEEvPT0_)
        /*014c*/ 	.word	0x00000000


	//----- nvinfo : EIATTR_REGCOUNT
	.align		4
.L_100:
        /*0150*/ 	.byte	0x04, 0x2f
        /*0152*/ 	.short	(.L_102 - .L_101)
	.align		4
.L_101:
        /*0154*/ 	.word	index@(_ZN3cub18CUB_300001_SM_10006detail10radix_sort29DeviceRadixSortOnesweepKernelINS1_5radix10policy_hubIffyE10Policy1000ELNS0_9SortOrderE0EffyiiNS1_21identity_decomposer_tEEEvPT5_SB_PT3_PKSC_PT1_PKSG_PT2_PKSK_T4_iiT6_)
        /*0158*/ 	.word	0x0000004f


	//----- nvinfo : EIATTR_FRAME_SIZE
	.align		4
.L_102:
        /*015c*/ 	.byte	0x04, 0x11
        /*015e*/ 	.short	(.L_104 - .L_103)
	.align		4
.L_103:
        /*0160*/ 	.word	index@(_ZN3cub18CUB_300001_SM_10006detail10radix_sort29DeviceRadixSortOnesweepKernelINS1_5radix10policy_hubIffyE10Policy1000ELNS0_9SortOrderE0EffyiiNS1_21identity_decomposer_tEEEvPT5_SB_PT3_PKSC_PT1_PKSG_PT2_PKSK_T4_iiT6_)
        /*0164*/ 	.word	0x00000000


	//----- nvinfo : EIATTR_MIN_STACK_SIZE
	.align		4
.L_104:
        /*0168*/ 	.byte	0x04, 0x12
        /*016a*/ 	.short	(.L_106 - .L_105)
	.align		4
.L_105:
        /*016c*/ 	.word	index@(_ZN3cub18CUB_300001_SM_10006detail10radix_sort29DeviceRadixSortOnesweepKernelINS1_5radix10policy_hubIffyE10Policy1000ELNS0_9SortOrderE0EffyiiNS1_21identity_decomposer_tEEEvPT5_SB_PT3_PKSC_PT1_PKSG_PT2_PKSK_T4_iiT6_)
        /*0170*/ 	.word	0x00000000


	//----- nvinfo : EIATTR_MIN_STACK_SIZE
	.align		4
.L_106:
        /*0174*/ 	.byte	0x04, 0x12
        /*0176*/ 	.short	(.L_108 - .L_107)
	.align		4
.L_107:
        /*0178*/ 	.word	index@(_ZN3cub18CUB_300001_SM_10006detail10radix_sort33DeviceRadixSortExclusiveSumKernelINS1_5radix10policy_hubIffyE10Policy1000EyEEvPT0_)
        /*017c*/ 	.word	0x00000000


	//----- nvinfo : EIATTR_MIN_STACK_SIZE
	.align		4
.L_108:
        /*0180*/ 	.byte	0x04, 0x12
        /*0182*/ 	.short	(.L_110 - .L_109)
	.align		4
.L_109:
        /*0184*/ 	.word	index@(_ZN3cub18CUB_300001_SM_10006detail10radix_sort30DeviceRadixSortHistogramKernelINS1_5radix10policy_hubIffyE10Policy1000ELNS0_9SortOrderE0EfyNS1_21identity_decomposer_tEEEvPT2_PKT1_SA_iiT3_)
        /*0188*/ 	.word	0x00000000


	//----- nvinfo : EIATTR_MIN_STACK_SIZE
	.align		4
.L_110:
        /*018c*/ 	.byte	0x04, 0x12
        /*018e*/ 	.short	(.L_112 - .L_111)
	.align		4
.L_111:
        /*0190*/ 	.word	index@(_ZN3cub18CUB_300001_SM_10006detail10radix_sort31DeviceRadixSortSingleTileKernelINS1_5radix10policy_hubIffyE10Policy1000ELNS0_9SortOrderE0EffyNS1_21identity_decomposer_tEEEvPKT1_PSA_PKT2_PSE_T3_iiT4_)
        /*0194*/ 	.word	0x00000000


	//----- nvinfo : EIATTR_MIN_STACK_SIZE
	.align		4
.L_112:
        /*0198*/ 	.byte	0x04, 0x12
        /*019a*/ 	.short	(.L_114 - .L_113)
	.align		4
.L_113:
        /*019c*/ 	.word	index@(_ZN3cub18CUB_300001_SM_10006detail4scan16DeviceScanKernelINS2_10policy_hubIiiimN4cuda3std3__44plusIvEEE10Policy1000EN6thrust24THRUST_300001_SM_1000_NS6detail15normal_iteratorINSD_10device_ptrIiEEEESI_NS0_13ScanTileStateIiLb1EEES9_NS0_8NullTypeEmiLb0ESL_EEvT0_T1_T2_iT3_T4_T5_)
        /*01a0*/ 	.word	0x00000000


	//----- nvinfo : EIATTR_MIN_STACK_SIZE
	.align		4
.L_114:
        /*01a4*/ 	.byte	0x04, 0x12
        /*01a6*/ 	.short	(.L_116 - .L_115)
	.align		4
.L_115:
        /*01a8*/ 	.word	index@(_ZN3cub18CUB_300001_SM_10006detail4scan16DeviceScanKernelINS2_10policy_hubIiiijN4cuda3std3__44plusIvEEE10Policy1000EN6thrust24THRUST_300001_SM_1000_NS6detail15normal_iteratorINSD_10device_ptrIiEEEESI_NS0_13ScanTileStateIiLb1EEES9_NS0_8NullTypeEjiLb0ESL_EEvT0_T1_T2_iT3_T4_T5_)
        /*01ac*/ 	.word	0x00000000


	//----- nvinfo : EIATTR_MIN_STACK_SIZE
	.align		4
.L_116:
        /*01b0*/ 	.byte	0x04, 0x12
        /*01b2*/ 	.short	(.L_118 - .L_117)
	.align		4
.L_117:
        /*01b4*/ 	.word	index@(_ZN3cub18CUB_300001_SM_10006detail4scan20DeviceScanInitKernelINS0_13ScanTileStateIiLb1EEEEEvT_i)
        /*01b8*/ 	.word	0x00000000


	//----- nvinfo : EIATTR_MIN_STACK_SIZE
	.align		4
.L_118:
        /*01bc*/ 	.byte	0x04, 0x12
        /*01be*/ 	.short	(.L_120 - .L_119)
	.align		4
.L_119:
        /*01c0*/ 	.word	index@(_ZN3cub18CUB_300001_SM_10006detail8for_each13static_kernelINS2_12policy_hub_t12policy_500_tElN6thrust24THRUST_300001_SM_1000_NS8cuda_cub20__uninitialized_copy7functorINS7_6detail15normal_iteratorINS7_10device_ptrIKiEEEENS7_7pointerIiNS8_3tagENS7_11use_defaultESJ_EEEEEEvT0_T1_)
        /*01c4*/ 	.word	0x00000000


	//----- nvinfo : EIATTR_MIN_STACK_SIZE
	.align		4
.L_120:
        /*01c8*/ 	.byte	0x04, 0x12
        /*01ca*/ 	.short	(.L_122 - .L_121)
	.align		4
.L_121:
        /*01cc*/ 	.word	index@(_ZN3cub18CUB_300001_SM_10006detail8for_each13static_kernelINS2_12policy_hub_t12policy_500_tEmN6thrust24THRUST_300001_SM_1000_NS8cuda_cub20__uninitialized_fill7functorINS7_10device_ptrIiEEiEEEEvT0_T1_)
        /*01d0*/ 	.word	0x00000000


	//----- nvinfo : EIATTR_MIN_STACK_SIZE
	.align		4
.L_122:
        /*01d4*/ 	.byte	0x04, 0x12
        /*01d6*/ 	.short	(.L_124 - .L_123)
	.align		4
.L_123:
        /*01d8*/ 	.word	index@(_ZN3cub18CUB_300001_SM_10006detail8for_each13static_kernelINS2_12policy_hub_t12policy_500_tElN6thrust24THRUST_300001_SM_1000_NS8cuda_cub20__uninitialized_copy7functorINS7_6detail15normal_iteratorINS7_10device_ptrIKfEEEENS7_7pointerIfNS8_3tagENS7_11use_defaultESJ_EEEEEEvT0_T1_)
        /*01dc*/ 	.word	0x00000000


	//----- nvinfo : EIATTR_MIN_STACK_SIZE
	.align		4
.L_124:
        /*01e0*/ 	.byte	0x04, 0x12
        /*01e2*/ 	.short	(.L_126 - .L_125)
	.align		4
.L_125:
        /*01e4*/ 	.word	index@(_ZN3cub18CUB_300001_SM_10006detail8for_each13static_kernelINS2_12policy_hub_t12policy_500_tEmN6thrust24THRUST_300001_SM_1000_NS8cuda_cub20__uninitialized_fill7functorINS7_10device_ptrIfEEfEEEEvT0_T1_)
        /*01e8*/ 	.word	0x00000000


	//----- nvinfo : EIATTR_MIN_STACK_SIZE
	.align		4
.L_126:
        /*01ec*/ 	.byte	0x04, 0x12
        /*01ee*/ 	.short	(.L_128 - .L_127)
	.align		4
.L_127:
        /*01f0*/ 	.word	index@(_ZN3cub18CUB_300001_SM_10006detail11EmptyKernelIvEEvv)
        /*01f4*/ 	.word	0x00000000


	//----- nvinfo : EIATTR_MIN_STACK_SIZE
	.align		4
.L_128:
        /*01f8*/ 	.byte	0x04, 0x12
        /*01fa*/ 	.short	(.L_130 - .L_129)
	.align		4
.L_129:
        /*01fc*/ 	.word	index@(_Z22calculateIntersectionsPfS_S_PiS0_S_S_S_fi)
        /*0200*/ 	.word	0x00000000


	//----- nvinfo : EIATTR_MIN_STACK_SIZE
	.align		4
.L_130:
        /*0204*/ 	.byte	0x04, 0x12
        /*0206*/ 	.short	(.L_132 - .L_131)
	.align		4
.L_131:
        /*0208*/ 	.word	index@(_Z20layersInEachTrianglePfPiif)
        /*020c*/ 	.word	0x00000000
.L_132:


//--------------------- .nv.compat                --------------------------
	.section	.nv.compat,"",@"SHT_CUDA_COMPAT_INFO"
	.align	4
        /*0000*/ 	.byte	0x02, 0x09, 0x00, 0x00, 0x02, 0x02, 0x01, 0x00, 0x02, 0x05, 0x05, 0x00, 0x03, 0x07, 0x01, 0x01
        /*0010*/ 	.byte	0x02, 0x03, 0x00, 0x00, 0x02, 0x06, 0x01, 0x00, 0x04, 0x0b, 0x08, 0x00, 0x01, 0x00, 0x00, 0x00
        /*0020*/ 	.byte	0x00, 0x00, 0x00, 0x00


//--------------------- .nv.info._ZN3cub18CUB_300001_SM_10006detail10radix_sort29DeviceRadixSortOnesweepKernelINS1_5radix10policy_hubIffyE10Policy1000ELNS0_9SortOrderE0EffyiiNS1_21identity_decomposer_tEEEvPT5_SB_PT3_PKSC_PT1_PKSG_PT2_PKSK_T4_iiT6_ --------------------------
	.section	.nv.info._ZN3cub18CUB_300001_SM_10006detail10radix_sort29DeviceRadixSortOnesweepKernelINS1_5radix10policy_hubIffyE10Policy1000ELNS0_9SortOrderE0EffyiiNS1_21identity_decomposer_tEEEvPT5_SB_PT3_PKSC_PT1_PKSG_PT2_PKSK_T4_iiT6_,"",@"SHT_CUDA_INFO"
	.sectionflags	@""
	.align	4


	//----- nvinfo : EIATTR_CUDA_API_VERSION
	.align		4
        /*0000*/ 	.byte	0x04, 0x37
        /*0002*/ 	.short	(.L_134 - .L_133)
.L_133:
        /*0004*/ 	.word	0x00000082


	//----- nvinfo : EIATTR_KPARAM_INFO
	.align		4
.L_134:
        /*0008*/ 	.byte	0x04, 0x17
        /*000a*/ 	.short	(.L_136 - .L_135)
.L_135:
        /*000c*/ 	.word	0x00000000
        /*0010*/ 	.short	0x000b
        /*0012*/ 	.short	0x004c
        /*0014*/ 	.byte	0x00, 0xf0, 0x05, 0x00


	//----- nvinfo : EIATTR_KPARAM_INFO
	.align		4
.L_136:
        /*0018*/ 	.byte	0x04, 0x17
        /*001a*/ 	.short	(.L_138 - .L_137)
.L_137:
        /*001c*/ 	.word	0x00000000
        /*0020*/ 	.short	0x000a
        /*0022*/ 	.short	0x0048
        /*0024*/ 	.byte	0x00, 0xf0, 0x11, 0x00


	//----- nvinfo : EIATTR_KPARAM_INFO
	.align		4
.L_138:
        /*0028*/ 	.byte	0x04, 0x17
        /*002a*/ 	.short	(.L_140 - .L_139)
.L_139:
        /*002c*/ 	.word	0x00000000
        /*0030*/ 	.short	0x0009
        /*0032*/ 	.short	0x0044
        /*0034*/ 	.byte	0x00, 0xf0, 0x11, 0x00


	//----- nvinfo : EIATTR_KPARAM_INFO
	.align		4
.L_140:
        /*0038*/ 	.byte	0x04, 0x17
        /*003a*/ 	.short	(.L_142 - .L_141)
.L_141:
        /*003c*/ 	.word	0x00000000
        /*0040*/ 	.short	0x0008
        /*0042*/ 	.short	0x0040
        /*0044*/ 	.byte	0x00, 0xf0, 0x11, 0x00


	//----- nvinfo : EIATTR_KPARAM_INFO
	.align		4
.L_142:
        /*0048*/ 	.byte	0x04, 0x17
        /*004a*/ 	.short	(.L_144 - .L_143)
.L_143:
        /*004c*/ 	.word	0x00000000
        /*0050*/ 	.short	0x0007
        /*0052*/ 	.short	0x0038
        /*0054*/ 	.byte	0x00, 0xf5, 0x21, 0x00


	//----- nvinfo : EIATTR_KPARAM_INFO
	.align		4
.L_144:
        /*0058*/ 	.byte	0x04, 0x17
        /*005a*/ 	.short	(.L_146 - .L_145)
.L_145:
        /*005c*/ 	.word	0x00000000
        /*0060*/ 	.short	0x0006
        /*0062*/ 	.short	0x0030
        /*0064*/ 	.byte	0x00, 0xf5, 0x21, 0x00


	//----- nvinfo : EIATTR_KPARAM_INFO
	.align		4
.L_146:
        /*0068*/ 	.byte	0x04, 0x17
        /*006a*/ 	.short	(.L_148 - .L_147)
.L_147:
        /*006c*/ 	.word	0x00000000
        /*0070*/ 	.short	0x0005
        /*0072*/ 	.short	0x0028
        /*0074*/ 	.byte	0x00, 0xf5, 0x21, 0x00


	//----- nvinfo : EIATTR_KPARAM_INFO
	.align		4
.L_148:
        /*0078*/ 	.byte	0x04, 0x17
        /*007a*/ 	.short	(.L_150 - .L_149)
.L_149:
        /*007c*/ 	.word	0x00000000
        /*0080*/ 	.short	0x0004
        /*0082*/ 	.short	0x0020
        /*0084*/ 	.byte	0x00, 0xf5, 0x21, 0x00


	//----- nvinfo : EIATTR_KPARAM_INFO
	.align		4
.L_150:
        /*0088*/ 	.byte	0x04, 0x17
        /*008a*/ 	.short	(.L_152 - .L_151)
.L_151:
        /*008c*/ 	.word	0x00000000
        /*0090*/ 	.short	0x0003
        /*0092*/ 	.short	0x0018
        /*0094*/ 	.byte	0x00, 0xf5, 0x21, 0x00


	//----- nvinfo : EIATTR_KPARAM_INFO
	.align		4
.L_152:
        /*0098*/ 	.byte	0x04, 0x17
        /*009a*/ 	.short	(.L_154 - .L_153)
.L_153:
        /*009c*/ 	.word	0x00000000
        /*00a0*/ 	.short	0x0002
        /*00a2*/ 	.short	0x0010
        /*00a4*/ 	.byte	0x00, 0xf5, 0x21, 0x00


	//----- nvinfo : EIATTR_KPARAM_INFO
	.align		4
.L_154:
        /*00a8*/ 	.byte	0x04, 0x17
        /*00aa*/ 	.short	(.L_156 - .L_155)
.L_155:
        /*00ac*/ 	.word	0x00000000
        /*00b0*/ 	.short	0x0001
        /*00b2*/ 	.short	0x0008
        /*00b4*/ 	.byte	0x00, 0xf5, 0x21, 0x00


	//----- nvinfo : EIATTR_KPARAM_INFO
	.align		4
.L_156:
        /*00b8*/ 	.byte	0x04, 0x17
        /*00ba*/ 	.short	(.L_158 - .L_157)
.L_157:
        /*00bc*/ 	.word	0x00000000
        /*00c0*/ 	.short	0x0000
        /*00c2*/ 	.short	0x0000
        /*00c4*/ 	.byte	0x00, 0xf5, 0x21, 0x00


	//----- nvinfo : EIATTR_SPARSE_MMA_MASK
	.align		4
.L_158:
        /*00c8*/ 	.byte	0x03, 0x50
        /*00ca*/ 	.short	0x0000


	//----- nvinfo : EIATTR_MAXREG_COUNT
	.align		4
        /*00cc*/ 	.byte	0x03, 0x1b
        /*00ce*/ 	.short	0x00a8


	//----- nvinfo : EIATTR_NUM_BARRIERS
	.align		4
        /*00d0*/ 	.byte	0x02, 0x4c
        /*00d2*/ 	.byte	0x01
	.zero		1


	//----- nvinfo : EIATTR_MERCURY_ISA_VERSION
	.align		4
        /*00d4*/ 	.byte	0x03, 0x5f
        /*00d6*/ 	.short	0x0101


	//----- nvinfo : EIATTR_COOP_GROUP_MASK_REGIDS
	.align		4
        /*00d8*/ 	.byte	0x04, 0x29
        /*00da*/ 	.short	(.L_160 - .L_159)


	//   ....[0]....
.L_159:
        /*00dc*/ 	.word	0xffffffff


	//   ....[1]....
        /*00e0*/ 	.word	0x05000000


	//   ....[2]....
        /*00e4*/ 	.word	0xffffffff


	//   ....[3]....
        /*00e8*/ 	.word	0xffffffff


	//   ....[4]....
        /*00ec*/ 	.word	0xffffffff


	//   ....[5]....
        /*00f0*/ 	.word	0xffffffff


	//   ....[6]....
        /*00f4*/ 	.word	0xffffffff


	//   ....[7]....
        /*00f8*/ 	.word	0xffffffff


	//   ....[8]....
        /*00fc*/ 	.word	0xffffffff


	//   ....[9]....
        /*0100*/ 	.word	0xffffffff


	//   ....[10]....
        /*0104*/ 	.word	0xffffffff


	//   ....[11]....
        /*0108*/ 	.word	0xffffffff


	//   ....[12]....
        /*010c*/ 	.word	0xffffffff


	//   ....[13]....
        /*0110*/ 	.word	0xffffffff


	//   ....[14]....
        /*0114*/ 	.word	0xffffffff


	//   ....[15]....
        /*0118*/ 	.word	0xffffffff


	//   ....[16]....
        /*011c*/ 	.word	0xffffffff


	//   ....[17]....
        /*0120*/ 	.word	0xffffffff


	//   ....[18]....
        /*0124*/ 	.word	0xffffffff


	//   ....[19]....
        /*0128*/ 	.word	0xffffffff


	//   ....[20]....
        /*012c*/ 	.word	0xffffffff


	//   ....[21]....
        /*0130*/ 	.word	0xffffffff


	//   ....[22]....
        /*0134*/ 	.word	0xffffffff


	//   ....[23]....
        /*0138*/ 	.word	0xffffffff


	//   ....[24]....
        /*013c*/ 	.word	0xffffffff


	//   ....[25]....
        /*0140*/ 	.word	0xffffffff


	//   ....[26]....
        /*0144*/ 	.word	0xffffffff


	//   ....[27]....
        /*0148*/ 	.word	0xffffffff


	//   ....[28]....
        /*014c*/ 	.word	0xffffffff


	//   ....[29]....
        /*0150*/ 	.word	0xffffffff


	//   ....[30]....
        /*0154*/ 	.word	0xffffffff


	//   ....[31]....
        /*0158*/ 	.word	0xffffffff


	//   ....[32]....
        /*015c*/ 	.word	0xffffffff


	//   ....[33]....
        /*0160*/ 	.word	0xffffffff


	//   ....[34]....
        /*0164*/ 	.word	0xffffffff


	//   ....[35]....
        /*0168*/ 	.word	0xffffffff


	//   ....[36]....
        /*016c*/ 	.word	0xffffffff


	//   ....[37]....
        /*0170*/ 	.word	0xffffffff


	//   ....[38]....
        /*0174*/ 	.word	0xffffffff


	//   ....[39]....
        /*0178*/ 	.word	0xffffffff


	//   ....[40]....
        /*017c*/ 	.word	0xffffffff


	//   ....[41]....
        /*0180*/ 	.word	0xffffffff


	//   ....[42]....
        /*0184*/ 	.word	0xffffffff


	//   ....[43]....
        /*0188*/ 	.word	0xffffffff


	//   ....[44]....
        /*018c*/ 	.word	0xffffffff


	//   ....[45]....
        /*0190*/ 	.word	0xffffffff


	//   ....[46]....
        /*0194*/ 	.word	0xffffffff


	//   ....[47]....
        /*0198*/ 	.word	0xffffffff


	//   ....[48]....
        /*019c*/ 	.word	0xffffffff


	//   ....[49]....
        /*01a0*/ 	.word	0xffffffff


	//   ....[50]....
        /*01a4*/ 	.word	0xffffffff


	//   ....[51]....
        /*01a8*/ 	.word	0xffffffff


	//   ....[52]....
        /*01ac*/ 	.word	0xffffffff


	//   ....[53]....
        /*01b0*/ 	.word	0xffffffff


	//   ....[54]....
        /*01b4*/ 	.word	0xffffffff


	//   ....[55]....
        /*01b8*/ 	.word	0xffffffff


	//   ....[56]....
        /*01bc*/ 	.word	0xffffffff


	//   ....[57]....
        /*01c0*/ 	.word	0xffffffff


	//   ....[58]....
        /*01c4*/ 	.word	0xffffffff


	//   ....[59]....
        /*01c8*/ 	.word	0xffffffff


	//   ....[60]....
        /*01cc*/ 	.word	0xffffffff


	//   ....[61]....
        /*01d0*/ 	.word	0xffffffff


	//   ....[62]....
        /*01d4*/ 	.word	0xffffffff


	//   ....[63]....
        /*01d8*/ 	.word	0xffffffff


	//   ....[64]....
        /*01dc*/ 	.word	0xffffffff


	//   ....[65]....
        /*01e0*/ 	.word	0xffffffff


	//   ....[66]....
        /*01e4*/ 	.word	0xffffffff


	//   ....[67]....
        /*01e8*/ 	.word	0xffffffff


	//   ....[68]....
        /*01ec*/ 	.word	0xffffffff


	//   ....[69]....
        /*01f0*/ 	.word	0xffffffff


	//   ....[70]....
        /*01f4*/ 	.word	0xffffffff


	//   ....[71]....
        /*01f8*/ 	.word	0xffffffff


	//   ....[72]....
        /*01fc*/ 	.word	0xffffffff


	//   ....[73]....
        /*0200*/ 	.word	0xffffffff


	//   ....[74]....
        /*0204*/ 	.word	0xffffffff


	//   ....[75]....
        /*0208*/ 	.word	0xffffffff


	//   ....[76]....
        /*020c*/ 	.word	0xffffffff


	//   ....[77]....
        /*0210*/ 	.word	0xffffffff


	//   ....[78]....
        /*0214*/ 	.word	0xffffffff


	//   ....[79]....
        /*0218*/ 	.word	0xffffffff


	//   ....[80]....
        /*021c*/ 	.word	0xffffffff


	//   ....[81]....
        /*0220*/ 	.word	0xffffffff


	//   ....[82]....
        /*0224*/ 	.word	0xffffffff


	//   ....[83]....
        /*0228*/ 	.word	0xffffffff


	//   ....[84]....
        /*022c*/ 	.word	0xffffffff


	//   ....[85]....
        /*0230*/ 	.word	0xffffffff


	//   ....[86]....
        /*0234*/ 	.word	0xffffffff


	//   ....[87]....
        /*0238*/ 	.word	0xffffffff


	//   ....[88]....
        /*023c*/ 	.word	0xffffffff


	//   ....[89]....
        /*0240*/ 	.word	0xffffffff


	//   ....[90]....
        /*0244*/ 	.word	0xffffffff


	//   ....[91]....
        /*0248*/ 	.word	0xffffffff


	//   ....[92]....
        /*024c*/ 	.word	0xffffffff


	//   ....[93]....
        /*0250*/ 	.word	0xffffffff


	//   ....[94]....
        /*0254*/ 	.word	0xffffffff


	//   ....[95]....
        /*0258*/ 	.word	0xffffffff


	//   ....[96]....
        /*025c*/ 	.word	0xffffffff


	//   ....[97]....
        /*0260*/ 	.word	0xffffffff


	//   ....[98]....
        /*0264*/ 	.word	0xffffffff


	//   ....[99]....
        /*0268*/ 	.word	0xffffffff


	//   ....[100]....
        /*026c*/ 	.word	0xffffffff


	//   ....[101]....
        /*0270*/ 	.word	0xffffffff


	//   ....[102]....
        /*0274*/ 	.word	0xffffffff


	//   ....[103]....
        /*0278*/ 	.word	0xffffffff


	//   ....[104]....
        /*027c*/ 	.word	0xffffffff


	//   ....[105]....
        /*0280*/ 	.word	0xffffffff


	//   ....[106]....
        /*0284*/ 	.word	0xffffffff


	//   ....[107]....
        /*0288*/ 	.word	0xffffffff


	//   ....[108]....
        /*028c*/ 	.word	0xffffffff


	//   ....[109]....
        /*0290*/ 	.word	0xffffffff


	//   ....[110]....
        /*0294*/ 	.word	0xffffffff


	//   ....[111]....
        /*0298*/ 	.word	0xffffffff


	//   ....[112]....
        /*029c*/ 	.word	0xffffffff


	//   ....[113]....
        /*02a0*/ 	.word	0xffffffff


	//   ....[114]....
        /*02a4*/ 	.word	0xffffffff


	//   ....[115]....
        /*02a8*/ 	.word	0xffffffff


	//   ....[116]....
        /*02ac*/ 	.word	0xffffffff


	//   ....[117]....
        /*02b0*/ 	.word	0xffffffff


	//   ....[118]....
        /*02b4*/ 	.word	0xffffffff


	//   ....[119]....
        /*02b8*/ 	.word	0xffffffff


	//   ....[120]....
        /*02bc*/ 	.word	0xffffffff


	//   ....[121]....
        /*02c0*/ 	.word	0xffffffff


	//   ....[122]....
        /*02c4*/ 	.word	0xffffffff


	//   ....[123]....
        /*02c8*/ 	.word	0xffffffff


	//   ....[124]....
        /*02cc*/ 	.word	0xffffffff


	//   ....[125]....
        /*02d0*/ 	.word	0xffffffff


	//   ....[126]....
        /*02d4*/ 	.word	0xffffffff


	//   ....[127]....
        /*02d8*/ 	.word	0xffffffff


	//   ....[128]....
        /*02dc*/ 	.word	0xffffffff


	//   ....[129]....
        /*02e0*/ 	.word	0xffffffff


	//   ....[130]....
        /*02e4*/ 	.word	0xffffffff


	//   ....[131]....
        /*02e8*/ 	.word	0xffffffff


	//   ....[132]....
        /*02ec*/ 	.word	0xffffffff


	//   ....[133]....
        /*02f0*/ 	.word	0xffffffff


	//   ....[134]....
        /*02f4*/ 	.word	0xffffffff


	//   ....[135]....
        /*02f8*/ 	.word	0xffffffff


	//   ....[136]....
        /*02fc*/ 	.word	0xffffffff


	//   ....[137]....
        /*0300*/ 	.word	0xffffffff


	//   ....[138]....
        /*0304*/ 	.word	0xffffffff


	//   ....[139]....
        /*0308*/ 	.word	0xffffffff


	//   ....[140]....
        /*030c*/ 	.word	0xffffffff


	//   ....[141]....
        /*0310*/ 	.word	0xffffffff


	//   ....[142]....
        /*0314*/ 	.word	0xffffffff


	//   ....[143]....
        /*0318*/ 	.word	0xffffffff


	//   ....[144]....
        /*031c*/ 	.word	0xffffffff


	//   ....[145]....
        /*0320*/ 	.word	0xffffffff


	//   ....[146]....
        /*0324*/ 	.word	0xffffffff


	//   ....[147]....
        /*0328*/ 	.word	0xffffffff


	//   ....[148]....
        /*032c*/ 	.word	0xffffffff


	//   ....[149]....
        /*0330*/ 	.word	0xffffffff


	//   ....[150]....
        /*0334*/ 	.word	0xffffffff


	//   ....[151]....
        /*0338*/ 	.word	0xffffffff


	//   ....[152]....
        /*033c*/ 	.word	0xffffffff


	//   ....[153]....
        /*0340*/ 	.word	0xffffffff


	//   ....[154]....
        /*0344*/ 	.word	0xffffffff


	//   ....[155]....
        /*0348*/ 	.word	0xffffffff


	//   ....[156]....
        /*034c*/ 	.word	0xffffffff


	//   ....[157]....
        /*0350*/ 	.word	0xffffffff


	//   ....[158]....
        /*0354*/ 	.word	0xffffffff


	//   ....[159]....
        /*0358*/ 	.word	0xffffffff


	//   ....[160]....
        /*035c*/ 	.word	0x0500001c


	//   ....[161]....
        /*0360*/ 	.word	0xffffffff


	//   ....[162]....
        /*0364*/ 	.word	0xffffffff


	//   ....[163]....
        /*0368*/ 	.word	0xffffffff


	//   ....[164]....
        /*036c*/ 	.word	0xffffffff


	//   ....[165]....
        /*0370*/ 	.word	0xffffffff


	//   ....[166]....
        /*0374*/ 	.word	0xffffffff


	//   ....[167]....
        /*0378*/ 	.word	0xffffffff


	//   ....[168]....
        /*037c*/ 	.word	0xffffffff


	//   ....[169]....
        /*0380*/ 	.word	0xffffffff


	//   ....[170]....
        /*0384*/ 	.word	0xffffffff


	//   ....[171]....
        /*0388*/ 	.word	0xffffffff


	//   ....[172]....
        /*038c*/ 	.word	0xffffffff


	//   ....[173]....
        /*0390*/ 	.word	0xffffffff


	//   ....[174]....
        /*0394*/ 	.word	0xffffffff


	//   ....[175]....
        /*0398*/ 	.word	0xffffffff


	//   ....[176]....
        /*039c*/ 	.word	0xffffffff


	//   ....[177]....
        /*03a0*/ 	.word	0xffffffff


	//   ....[178]....
        /*03a4*/ 	.word	0xffffffff


	//   ....[179]....
        /*03a8*/ 	.word	0xffffffff


	//   ....[180]....
        /*03ac*/ 	.word	0xffffffff


	//   ....[181]....
        /*03b0*/ 	.word	0xffffffff


	//   ....[182]....
        /*03b4*/ 	.word	0xffffffff


	//   ....[183]....
        /*03b8*/ 	.word	0xffffffff


	//   ....[184]....
        /*03bc*/ 	.word	0xffffffff


	//   ....[185]....
        /*03c0*/ 	.word	0xffffffff


	//   ....[186]....
        /*03c4*/ 	.word	0xffffffff


	//   ....[187]....
        /*03c8*/ 	.word	0xffffffff


	//   ....[188]....
        /*03cc*/ 	.word	0xffffffff


	//   ....[189]....
        /*03d0*/ 	.word	0xffffffff


	//   ....[190]....
        /*03d4*/ 	.word	0xffffffff


	//   ....[191]....
        /*03d8*/ 	.word	0xffffffff


	//   ....[192]....
        /*03dc*/ 	.word	0xffffffff


	//   ....[193]....
        /*03e0*/ 	.word	0xffffffff


	//   ....[194]....
        /*03e4*/ 	.word	0xffffffff


	//   ....[195]....
        /*03e8*/ 	.word	0xffffffff


	//   ....[196]....
        /*03ec*/ 	.word	0xffffffff


	//   ....[197]....
        /*03f0*/ 	.word	0xffffffff


	//   ....[198]....
        /*03f4*/ 	.word	0xffffffff


	//   ....[199]....
        /*03f8*/ 	.word	0xffffffff


	//   ....[200]....
        /*03fc*/ 	.word	0xffffffff


	//   ....[201]....
        /*0400*/ 	.word	0xffffffff


	//   ....[202]....
        /*0404*/ 	.word	0xffffffff


	//   ....[203]....
        /*0408*/ 	.word	0xffffffff


	//   ....[204]....
        /*040c*/ 	.word	0xffffffff


	//   ....[205]....
        /*0410*/ 	.word	0xffffffff


	//   ....[206]....
        /*0414*/ 	.word	0xffffffff


	//   ....[207]....
        /*0418*/ 	.word	0xffffffff


	//   ....[208]....
        /*041c*/ 	.word	0xffffffff


	//   ....[209]....
        /*0420*/ 	.word	0xffffffff


	//   ....[210]....
        /*0424*/ 	.word	0xffffffff


	//   ....[211]....
        /*0428*/ 	.word	0xffffffff


	//   ....[212]....
        /*042c*/ 	.word	0xffffffff


	//   ....[213]....
        /*0430*/ 	.word	0xffffffff


	//   ....[214]....
        /*0434*/ 	.word	0xffffffff


	//   ....[215]....
        /*0438*/ 	.word	0xffffffff


	//   ....[216]....
        /*043c*/ 	.word	0xffffffff


	//   ....[217]....
        /*0440*/ 	.word	0xffffffff


	//   ....[218]....
        /*0444*/ 	.word	0xffffffff


	//   ....[219]....
        /*0448*/ 	.word	0xffffffff


	//   ....[220]....
        /*044c*/ 	.word	0xffffffff


	//   ....[221]....
        /*0450*/ 	.word	0xffffffff


	//   ....[222]....
        /*0454*/ 	.word	0xffffffff


	//   ....[223]....
        /*0458*/ 	.word	0xffffffff


	//   ....[224]....
        /*045c*/ 	.word	0xffffffff


	//   ....[225]....
        /*0460*/ 	.word	0xffffffff


	//   ....[226]....
        /*0464*/ 	.word	0xffffffff


	//   ....[227]....
        /*0468*/ 	.word	0xffffffff


	//   ....[228]....
        /*046c*/ 	.word	0xffffffff


	//   ....[229]....
        /*0470*/ 	.word	0x0500003f


	//   ....[230]....
        /*0474*/ 	.word	0x0500003f


	//   ....[231]....
        /*0478*/ 	.word	0x0500003f


	//   ....[232]....
        /*047c*/ 	.word	0x0500003f


	//   ....[233]....
        /*0480*/ 	.word	0x0500003f


	//----- nvinfo : EIATTR_COOP_GROUP_INSTR_OFFSETS
	.align		4
.L_160:
        /*0484*/ 	.byte	0x04, 0x28
        /*0486*/ 	.short	(.L_162 - .L_161)


	//   ....[0]....
.L_161:
        /*0488*/ 	.word	0x00001180


	//   ....[1]....
        /*048c*/ 	.word	0x00001ca0


	//   ....[2]....
        /*0490*/ 	.word	0x00003220


	//   ....[3]....
        /*0494*/ 	.word	0x00003240


	//   ....[4]....
        /*0498*/ 	.word	0x00003260


	//   ....[5]....
        /*049c*/ 	.word	0x00003280


	//   ....[6]....
        /*04a0*/ 	.word	0x000032a0


	//   ....[7]....
        /*04a4*/ 	.word	0x00003730


	//   ....[8]....
        /*04a8*/ 	.word	0x00003740


	//   ....[9]....
        /*04ac*/ 	.word	0x00003760


	//   ....[10]....
        /*04b0*/ 	.word	0x00003780


	//   ....[11]....
        /*04b4*/ 	.word	0x000037d0


	//   ....[12]....
        /*04b8*/ 	.word	0x00003800


	//   ....[13]....
        /*04bc*/ 	.word	0x00003850


	//   ....[14]....
        /*04c0*/ 	.word	0x00003890


	//   ....[15]....
        /*04c4*/ 	.word	0x00003980


	//   ....[16]....
        /*04c8*/ 	.word	0x000039a0


	//   ....[17]....
        /*04cc*/ 	.word	0x000039b0


	//   ....[18]....
        /*04d0*/ 	.word	0x000039d0


	//   ....[19]....
        /*04d4*/ 	.word	0x00003a10


	//   ....[20]....
        /*04d8*/ 	.word	0x00003a40


	//   ....[21]....
        /*04dc*/ 	.word	0x00003a80


	//   ....[22]....
        /*04e0*/ 	.word	0x00003aa0


	//   ....[23]....
        /*04e4*/ 	.word	0x00003ac0


	//   ....[24]....
        /*04e8*/ 	.word	0x00003bc0


	//   ....[25]....
        /*04ec*/ 	.word	0x00003bf0


	//   ....[26]....
        /*04f0*/ 	.word	0x00003c00


	//   ....[27]....
        /*04f4*/ 	.word	0x00003c30


	//   ....[28]....
        /*04f8*/ 	.word	0x00003c50


	//   ....[29]....
        /*04fc*/ 	.word	0x00003ca0


	//   ....[30]....
        /*0500*/ 	.word	0x00003cc0


	//   ....[31]....
        /*0504*/ 	.word	0x00003d00


	//   ....[32]....
        /*0508*/ 	.word	0x00003d20


	//   ....[33]....
        /*050c*/ 	.word	0x00003e00


	//   ....[34]....
        /*0510*/ 	.word	0x00003e20


	//   ....[35]....
        /*0514*/ 	.word	0x00003e30


	//   ....[36]....
        /*0518*/ 	.word	0x00003e60


	//   ....[37]....
        /*051c*/ 	.word	0x00003e90


	//   ....[38]....
        /*0520*/ 	.word	0x00003ee0


	//   ....[39]....
        /*0524*/ 	.word	0x00003ef0


	//   ....[40]....
        /*0528*/ 	.word	0x00003f30


	//   ....[41]....
        /*052c*/ 	.word	0x00003f60


	//   ....[42]....
        /*0530*/ 	.word	0x00004040


	//   ....[43]....
        /*0534*/ 	.word	0x00004060


	//   ....[44]....
        /*0538*/ 	.word	0x00004070


	//   ....[45]....
        /*053c*/ 	.word	0x000040c0


	//   ....[46]....
        /*0540*/ 	.word	0x000040f0


	//   ....[47]....
        /*0544*/ 	.word	0x00004120


	//   ....[48]....
        /*0548*/ 	.word	0x00004150


	//   ....[49]....
        /*054c*/ 	.word	0x00004180


	//   ....[50]....
        /*0550*/ 	.word	0x000041b0


	//   ....[51]....
        /*0554*/ 	.word	0x00004280


	//   ....[52]....
        /*0558*/ 	.word	0x000042b0


	//   ....[53]....
        /*055c*/ 	.word	0x000042c0


	//   ....[54]....
        /*0560*/ 	.word	0x00004310


	//   ....[55]....
        /*0564*/ 	.word	0x00004340


	//   ....[56]....
        /*0568*/ 	.word	0x00004370


	//   ....[57]....
        /*056c*/ 	.word	0x000043a0


	//   ....[58]....
        /*0570*/ 	.word	0x000043d0


	//   ....[59]....
        /*0574*/ 	.word	0x00004400


	//   ....[60]....
        /*0578*/ 	.word	0x000044e0


	//   ....[61]....
        /*057c*/ 	.word	0x000044f0


	//   ....[62]....
        /*0580*/ 	.word	0x00004540


	//   ....[63]....
        /*0584*/ 	.word	0x00004570


	//   ....[64]....
        /*0588*/ 	.word	0x000045a0


	//   ....[65]....
        /*058c*/ 	.word	0x000045d0


	//   ....[66]....
        /*0590*/ 	.word	0x00004600


	//   ....[67]....
        /*0594*/ 	.word	0x00004630


	//   ....[68]....
        /*0598*/ 	.word	0x00004660


	//   ....[69]....
        /*059c*/ 	.word	0x00004720


	//   ....[70]....
        /*05a0*/ 	.word	0x00004730


	//   ....[71]....
        /*05a4*/ 	.word	0x00004780


	//   ....[72]....
        /*05a8*/ 	.word	0x000047b0


	//   ....[73]....
        /*05ac*/ 	.word	0x000047e0


	//   ....[74]....
        /*05b0*/ 	.word	0x00004810


	//   ....[75]....
        /*05b4*/ 	.word	0x00004840


	//   ....[76]....
        /*05b8*/ 	.word	0x00004870


	//   ....[77]....
        /*05bc*/ 	.word	0x000048a0


	//   ....[78]....
        /*05c0*/ 	.word	0x00004970


	//   ....[79]....
        /*05c4*/ 	.word	0x00004980


	//   ....[80]....
        /*05c8*/ 	.word	0x000049d0


	//   ....[81]....
        /*05cc*/ 	.word	0x00004a00


	//   ....[82]....
        /*05d0*/ 	.word	0x00004a30


	//   ....[83]....
        /*05d4*/ 	.word	0x00004a60


	//   ....[84]....
        /*05d8*/ 	.word	0x00004a90


	//   ....[85]....
        /*05dc*/ 	.word	0x00004ac0


	//   ....[86]....
        /*05e0*/ 	.word	0x00004af0


	//   ....[87]....
        /*05e4*/ 	.word	0x00004bc0


	//   ....[88]....
        /*05e8*/ 	.word	0x00004bd0


	//   ....[89]....
        /*05ec*/ 	.word	0x00004c20


	//   ....[90]....
        /*05f0*/ 	.word	0x00004c50


	//   ....[91]....
        /*05f4*/ 	.word	0x00004c80


	//   ....[92]....
        /*05f8*/ 	.word	0x00004cb0


	//   ....[93]....
        /*05fc*/ 	.word	0x00004ce0


	//   ....[94]....
        /*0600*/ 	.word	0x00004d10


	//   ....[95]....
        /*0604*/ 	.word	0x00004d40


	//   ....[96]....
        /*0608*/ 	.word	0x00004e00


	//   ....[97]....
        /*060c*/ 	.word	0x00004e10


	//   ....[98]....
        /*0610*/ 	.word	0x00004e40


	//   ....[99]....
        /*0614*/ 	.word	0x00004e70


	//   ....[100]....
        /*0618*/ 	.word	0x00004ea0


	//   ....[101]....
        /*061c*/ 	.word	0x00004ed0


	//   ....[102]....
        /*0620*/ 	.word	0x00004f00


	//   ....[103]....
        /*0624*/ 	.word	0x00004f30


	//   ....[104]....
        /*0628*/ 	.word	0x00004f60


	//   ....[105]....
        /*062c*/ 	.word	0x00005040


	//   ....[106]....
        /*0630*/ 	.word	0x00005070


	//   ....[107]....
        /*0634*/ 	.word	0x00005080


	//   ....[108]....
        /*0638*/ 	.word	0x000050d0


	//   ....[109]....
        /*063c*/ 	.word	0x00005100


	//   ....[110]....
        /*0640*/ 	.word	0x00005130


	//   ....[111]....
        /*0644*/ 	.word	0x00005160


	//   ....[112]....
        /*0648*/ 	.word	0x00005190


	//   ....[113]....
        /*064c*/ 	.word	0x000051c0


	//   ....[114]....
        /*0650*/ 	.word	0x00005290


	//   ....[115]....
        /*0654*/ 	.word	0x000052b0


	//   ....[116]....
        /*0658*/ 	.word	0x000052c0


	//   ....[117]....
        /*065c*/ 	.word	0x00005310


	//   ....[118]....
        /*0660*/ 	.word	0x00005340


	//   ....[119]....
        /*0664*/ 	.word	0x00005370


	//   ....[120]....
        /*0668*/ 	.word	0x000053a0


	//   ....[121]....
        /*066c*/ 	.word	0x000053d0


	//   ....[122]....
        /*0670*/ 	.word	0x00005400


	//   ....[123]....
        /*0674*/ 	.word	0x000054e0


	//   ....[124]....
        /*0678*/ 	.word	0x00005500


	//   ....[125]....
        /*067c*/ 	.word	0x00005510


	//   ....[126]....
        /*0680*/ 	.word	0x00005540


	//   ....[127]....
        /*0684*/ 	.word	0x000055a0


	//   ....[128]....
        /*0688*/ 	.word	0x000055d0


	//   ....[129]....
        /*068c*/ 	.word	0x00005600


	//   ....[130]....
        /*0690*/ 	.word	0x00005630


	//   ....[131]....
        /*0694*/ 	.word	0x00005660


	//   ....[132]....
        /*0698*/ 	.word	0x00005730


	//   ....[133]....
        /*069c*/ 	.word	0x00005760


	//   ....[134]....
        /*06a0*/ 	.word	0x00005770


	//   ....[135]....
        /*06a4*/ 	.word	0x000057c0


	//   ....[136]....
        /*06a8*/ 	.word	0x000057f0


	//   ....[137]....
        /*06ac*/ 	.word	0x00005820


	//   ....[138]....
        /*06b0*/ 	.word	0x00005850


	//   ....[139]....
        /*06b4*/ 	.word	0x00005880


	//   ....[140]....
        /*06b8*/ 	.word	0x000058b0


	//   ....[141]....
        /*06bc*/ 	.word	0x00005980


	//   ....[142]....
        /*06c0*/ 	.word	0x000059a0


	//   ....[143]....
        /*06c4*/ 	.word	0x000059b0


	//   ....[144]....
        /*06c8*/ 	.word	0x00005a00


	//   ....[145]....
        /*06cc*/ 	.word	0x00005a30


	//   ....[146]....
        /*06d0*/ 	.word	0x00005a60


	//   ....[147]....
        /*06d4*/ 	.word	0x00005a90


	//   ....[148]....
        /*06d8*/ 	.word	0x00005ac0


	//   ....[149]....
        /*06dc*/ 	.word	0x00005af0


	//   ....[150]....
        /*06e0*/ 	.word	0x00005bc0


	//   ....[151]....
        /*06e4*/ 	.word	0x00005be0


	//   ....[152]....
        /*06e8*/ 	.word	0x00005bf0


	//   ....[153]....
        /*06ec*/ 	.word	0x00005c40


	//   ....[154]....
        /*06f0*/ 	.word	0x00005c70


	//   ....[155]....
        /*06f4*/ 	.word	0x00005ca0


	//   ....[156]....
        /*06f8*/ 	.word	0x00005cd0


	//   ....[157]....
        /*06fc*/ 	.word	0x00005d00


	//   ....[158]....
        /*0700*/ 	.word	0x00005d30


	//   ....[159]....
        /*0704*/ 	.word	0x00005df0


	//   ....[160]....
        /*0708*/ 	.word	0x000062f0


	//   ....[161]....
        /*070c*/ 	.word	0x00006650


	//   ....[162]....
        /*0710*/ 	.word	0x00006750


	//   ....[163]....
        /*0714*/ 	.word	0x00006850


	//   ....[164]....
        /*0718*/ 	.word	0x00006950


	//   ....[165]....
        /*071c*/ 	.word	0x00006a50


	//   ....[166]....
        /*0720*/ 	.word	0x00006b50


	//   ....[167]....
        /*0724*/ 	.word	0x00006c50


	//   ....[168]....
        /*0728*/ 	.word	0x00006d50


	//   ....[169]....
        /*072c*/ 	.word	0x00006e50


	//   ....[170]....
        /*0730*/ 	.word	0x00006f50


	//   ....[171]....
        /*0734*/ 	.word	0x00007050


	//   ....[172]....
        /*0738*/ 	.word	0x00007150


	//   ....[173]....
        /*073c*/ 	.word	0x00007250


	//   ....[174]....
        /*0740*/ 	.word	0x00007350


	//   ....[175]....
        /*0744*/ 	.word	0x00007450


	//   ....[176]....
        /*0748*/ 	.word	0x00007550


	//   ....[177]....
        /*074c*/ 	.word	0x00007650


	//   ....[178]....
        /*0750*/ 	.word	0x00007870


	//   ....[179]....
        /*0754*/ 	.word	0x000079f0


	//   ....[180]....
        /*0758*/ 	.word	0x00007b70


	//   ....[181]....
        /*075c*/ 	.word	0x00007cf0


	//   ....[182]....
        /*0760*/ 	.word	0x00007e70


	//   ....[183]....
        /*0764*/ 	.word	0x00007ff0


	//   ....[184]....
        /*0768*/ 	.word	0x00008170


	//   ....[185]....
        /*076c*/ 	.word	0x000082f0


	//   ....[186]....
        /*0770*/ 	.word	0x00008470


	//   ....[187]....
        /*0774*/ 	.word	0x000085f0


	//   ....[188]....
        /*0778*/ 	.word	0x00008770


	//   ....[189]....
        /*077c*/ 	.word	0x000088f0


	//   ....[190]....
        /*0780*/ 	.word	0x00008a60


	//   ....[191]....
        /*0784*/ 	.word	0x00008bc0


	//   ....[192]....
        /*0788*/ 	.word	0x00008d20


	//   ....[193]....
        /*078c*/ 	.word	0x00008e80


	//   ....[194]....
        /*0790*/ 	.word	0x00008fe0


	//   ....[195]....
        /*0794*/ 	.word	0x00009f40


	//   ....[196]....
        /*0798*/ 	.word	0x00009fc0


	//   ....[197]....
        /*079c*/ 	.word	0x0000a040


	//   ....[198]....
        /*07a0*/ 	.word	0x0000a0c0


	//   ....[199]....
        /*07a4*/ 	.word	0x0000a140


	//   ....[200]....
        /*07a8*/ 	.word	0x0000a1c0


	//   ....[201]....
        /*07ac*/ 	.word	0x0000a240


	//   ....[202]....
        /*07b0*/ 	.word	0x0000a2c0


	//   ....[203]....
        /*07b4*/ 	.word	0x0000a340


	//   ....[204]....
        /*07b8*/ 	.word	0x0000a3c0


	//   ....[205]....
        /*07bc*/ 	.word	0x0000a440


	//   ....[206]....
        /*07c0*/ 	.word	0x0000a4c0


	//   ....[207]....
        /*07c4*/ 	.word	0x0000a540


	//   ....[208]....
        /*07c8*/ 	.word	0x0000a5c0


	//   ....[209]....
        /*07cc*/ 	.word	0x0000a640


	//   ....[210]....
        /*07d0*/ 	.word	0x0000a6c0


	//   ....[211]....
        /*07d4*/ 	.word	0x0000a740


	//   ....[212]....
        /*07d8*/ 	.word	0x0000a8a0


	//   ....[213]....
        /*07dc*/ 	.word	0x0000a960


	//   ....[214]....
        /*07e0*/ 	.word	0x0000aa10


	//   ....[215]....
        /*07e4*/ 	.word	0x0000aad0


	//   ....[216]....
        /*07e8*/ 	.word	0x0000ab80


	//   ....[217]....
        /*07ec*/ 	.word	0x0000ac40


	//   ....[218]....
        /*07f0*/ 	.word	0x0000acf0


	//   ....[219]....
        /*07f4*/ 	.word	0x0000adb0


	//   ....[220]....
        /*07f8*/ 	.word	0x0000ae60


	//   ....[221]....
        /*07fc*/ 	.word	0x0000af20


	//   ....[222]....
        /*0800*/ 	.word	0x0000afd0


	//   ....[223]....
        /*0804*/ 	.word	0x0000b090


	//   ....[224]....
        /*0808*/ 	.word	0x0000b140


	//   ....[225]....
        /*080c*/ 	.word	0x0000b200


	//   ....[226]....
        /*0810*/ 	.word	0x0000b2b0


	//   ....[227]....
        /*0814*/ 	.word	0x0000b370


	//   ....[228]....
        /*0818*/ 	.word	0x0000b410


	//   ....[229]....
        /*081c*/ 	.word	0x0000b480


	//   ....[230]....
        /*0820*/ 	.word	0x0000b4f0


	//   ....[231]....
        /*0824*/ 	.word	0x0000b560


	//   ....[232]....
        /*0828*/ 	.word	0x0000b5d0


	//   ....[233]....
        /*082c*/ 	.word	0x0000b640


	//----- nvinfo : EIATTR_VRC_CTA_INIT_COUNT
	.align		4
.L_162:
        /*0830*/ 	.byte	0x02, 0x4a
	.zero		1
	.zero		1


	//----- nvinfo : EIATTR_EXIT_INSTR_OFFSETS
	.align		4
        /*0834*/ 	.byte	0x04, 0x1c
        /*0836*/ 	.short	(.L_164 - .L_163)


	//   ....[0]....
.L_163:
        /*0838*/ 	.word	0x00002cc0


	//   ....[1]....
        /*083c*/ 	.word	0x00003020


	//   ....[2]....
        /*0840*/ 	.word	0x00003040


	//   ....[3]....
        /*0844*/ 	.word	0x0000a750


	//   ....[4]....
        /*0848*/ 	.word	0x0000b420


	//----- nvinfo : EIATTR_MAX_THREADS
	.align		4
.L_164:
        /*084c*/ 	.byte	0x04, 0x05
        /*084e*/ 	.short	(.L_166 - .L_165)
.L_165:
        /*0850*/ 	.word	0x00000180
        /*0854*/ 	.word	0x00000001
        /*0858*/ 	.word	0x00000001


	//----- nvinfo : EIATTR_CRS_STACK_SIZE
	.align		4
.L_166:
        /*085c*/ 	.byte	0x04, 0x1e
        /*085e*/ 	.short	(.L_168 - .L_167)
.L_167:
        /*0860*/ 	.word	0x00000000


	//----- nvinfo : EIATTR_CBANK_PARAM_SIZE
	.align		4
.L_168:
        /*0864*/ 	.byte	0x03, 0x19
        /*0866*/ 	.short	0x004d


	//----- nvinfo : EIATTR_PARAM_CBANK
	.align		4
        /*0868*/ 	.byte	0x04, 0x0a
        /*086a*/ 	.short	(.L_170 - .L_169)
	.align		4
.L_169:
        /*086c*/ 	.word	index@(.nv.constant0._ZN3cub18CUB_300001_SM_10006detail10radix_sort29DeviceRadixSortOnesweepKernelINS1_5radix10policy_hubIffyE10Policy1000ELNS0_9SortOrderE0EffyiiNS1_21identity_decomposer_tEEEvPT5_SB_PT3_PKSC_PT1_PKSG_PT2_PKSK_T4_iiT6_)
        /*0870*/ 	.short	0x0380
        /*0872*/ 	.short	0x004d


	//----- nvinfo : EIATTR_SW_WAR
	.align		4
.L_170:
        /*0874*/ 	.byte	0x04, 0x36
        /*0876*/ 	.short	(.L_172 - .L_171)
.L_171:
        /*0878*/ 	.word	0x00000008
.L_172:


//--------------------- .nv.info._ZN3cub18CUB_300001_SM_10006detail10radix_sort33DeviceRadixSortExclusiveSumKernelINS1_5radix10policy_hubIffyE10Policy1000EyEEvPT0_ --------------------------
	.section	.nv.info._ZN3cub18CUB_300001_SM_10006detail10radix_sort33DeviceRadixSortExclusiveSumKernelINS1_5radix10policy_hubIffyE10Policy1000EyEEvPT0_,"",@"SHT_CUDA_INFO"
	.sectionflags	@""
	.align	4


	//----- nvinfo : EIATTR_CUDA_API_VERSION
	.align		4
        /*0000*/ 	.byte	0x04, 0x37
        /*0002*/ 	.short	(.L_174 - .L_173)
.L_173:
        /*0004*/ 	.word	0x00000082


	//----- nvinfo : EIATTR_KPARAM_INFO
	.align		4
.L_174:
        /*0008*/ 	.byte	0x04, 0x17
        /*000a*/ 	.short	(.L_176 - .L_175)
.L_175:
        /*000c*/ 	.word	0x00000000
        /*0010*/ 	.short	0x0000
        /*0012*/ 	.short	0x0000
        /*0014*/ 	.byte	0x00, 0xf5, 0x21, 0x00


	//----- nvinfo : EIATTR_SPARSE_MMA_MASK
	.align		4
.L_176:
        /*0018*/ 	.byte	0x03, 0x50
        /*001a*/ 	.short	0x0000


	//----- nvinfo : EIATTR_MAXREG_COUNT
	.align		4
        /*001c*/ 	.byte	0x03, 0x1b
        /*001e*/ 	.short	0x00ff


	//----- nvinfo : EIATTR_NUM_BARRIERS
	.align		4
        /*0020*/ 	.byte	0x02, 0x4c
        /*0022*/ 	.byte	0x01
	.zero		1


	//----- nvinfo : EIATTR_MERCURY_ISA_VERSION
	.align		4
        /*0024*/ 	.byte	0x03, 0x5f
        /*0026*/ 	.short	0x0101


	//----- nvinfo : EIATTR_COOP_GROUP_MASK_REGIDS
	.align		4
        /*0028*/ 	.byte	0x04, 0x29
        /*002a*/ 	.short	(.L_178 - .L_177)


	//   ....[0]....
.L_177:
        /*002c*/ 	.word	0xffffffff


	//   ....[1]....
        /*0030*/ 	.word	0xffffffff


	//   ....[2]....
        /*0034*/ 	.word	0xffffffff


	//   ....[3]....
        /*0038*/ 	.word	0xffffffff


	//   ....[4]....
        /*003c*/ 	.word	0xffffffff


	//   ....[5]....
        /*0040*/ 	.word	0xffffffff


	//   ....[6]....
        /*0044*/ 	.word	0xffffffff


	//   ....[7]....
        /*0048*/ 	.word	0xffffffff


	//   ....[8]....
        /*004c*/ 	.word	0xffffffff


	//   ....[9]....
        /*0050*/ 	.word	0xffffffff


	//   ....[10]....
        /*0054*/ 	.word	0x05000015


	//   ....[11]....
        /*0058*/ 	.word	0x05000015


	//   ....[12]....
        /*005c*/ 	.word	0x05000015


	//   ....[13]....
        /*0060*/ 	.word	0x05000015


	//   ....[14]....
        /*0064*/ 	.word	0x05000015


	//   ....[15]....
        /*0068*/ 	.word	0x05000015


	//   ....[16]....
        /*006c*/ 	.word	0x05000015


	//   ....[17]....
        /*0070*/ 	.word	0x05000015


	//   ....[18]....
        /*0074*/ 	.word	0x05000015


	//   ....[19]....
        /*0078*/ 	.word	0x05000015


	//----- nvinfo : EIATTR_COOP_GROUP_INSTR_OFFSETS
	.align		4
.L_178:
        /*007c*/ 	.byte	0x04, 0x28
        /*007e*/ 	.short	(.L_180 - .L_179)


	//   ....[0]....
.L_179:
        /*0080*/ 	.word	0x00000250


	//   ....[1]....
        /*0084*/ 	.word	0x00000260


	//   ....[2]....
        /*0088*/ 	.word	0x000002a0


	//   ....[3]....
        /*008c*/ 	.word	0x000002c0


	//   ....[4]....
        /*0090*/ 	.word	0x00000310


	//   ....[5]....
        /*0094*/ 	.word	0x00000320


	//   ....[6]....
        /*0098*/ 	.word	0x00000360


	//   ....[7]....
        /*009c*/ 	.word	0x00000380


	//   ....[8]....
        /*00a0*/ 	.word	0x000003d0


	//   ....[9]....
        /*00a4*/ 	.word	0x000003e0


	//   ....[10]....
        /*00a8*/ 	.word	0x00000660


	//   ....[11]....
        /*00ac*/ 	.word	0x000006b0


	//   ....[12]....
        /*00b0*/ 	.word	0x00000740


	//   ....[13]....
        /*00b4*/ 	.word	0x00000790


	//   ....[14]....
        /*00b8*/ 	.word	0x00000820


	//   ....[15]....
        /*00bc*/ 	.word	0x00000870


	//   ....[16]....
        /*00c0*/ 	.word	0x00000900


	//   ....[17]....
        /*00c4*/ 	.word	0x00000950


	//   ....[18]....
        /*00c8*/ 	.word	0x000009e0


	//   ....[19]....
        /*00cc*/ 	.word	0x00000a30


	//----- nvinfo : EIATTR_VRC_CTA_INIT_COUNT
	.align		4
.L_180:
        /*00d0*/ 	.byte	0x02, 0x4a
	.zero		1
	.zero		1


	//----- nvinfo : EIATTR_EXIT_INSTR_OFFSETS
	.align		4
        /*00d4*/ 	.byte	0x04, 0x1c
        /*00d6*/ 	.short	(.L_182 - .L_181)


	//   ....[0]....
.L_181:
        /*00d8*/ 	.word	0x000005d0


	//   ....[1]....
        /*00dc*/ 	.word	0x00000600


	//----- nvinfo : EIATTR_CRS_STACK_SIZE
	.align		4
.L_182:
        /*00e0*/ 	.byte	0x04, 0x1e
        /*00e2*/ 	.short	(.L_184 - .L_183)
.L_183:
        /*00e4*/ 	.word	0x00000000


	//----- nvinfo : EIATTR_CBANK_PARAM_SIZE
	.align		4
.L_184:
        /*00e8*/ 	.byte	0x03, 0x19
        /*00ea*/ 	.short	0x0008


	//----- nvinfo : EIATTR_PARAM_CBANK
	.align		4
        /*00ec*/ 	.byte	0x04, 0x0a
        /*00ee*/ 	.short	(.L_186 - .L_185)
	.align		4
.L_185:
        /*00f0*/ 	.word	index@(.nv.constant0._ZN3cub18CUB_300001_SM_10006detail10radix_sort33DeviceRadixSortExclusiveSumKernelINS1_5radix10policy_hubIffyE10Policy1000EyEEvPT0_)
        /*00f4*/ 	.short	0x0380
        /*00f6*/ 	.short	0x0008


	//----- nvinfo : EIATTR_SW_WAR
	.align		4
.L_186:
        /*00f8*/ 	.byte	0x04, 0x36
        /*00fa*/ 	.short	(.L_188 - .L_187)
.L_187:
        /*00fc*/ 	.word	0x00000008
.L_188:


//--------------------- .nv.info._ZN3cub18CUB_300001_SM_10006detail10radix_sort30DeviceRadixSortHistogramKernelINS1_5radix10policy_hubIffyE10Policy1000ELNS0_9SortOrderE0EfyNS1_21identity_decomposer_tEEEvPT2_PKT1_SA_iiT3_ --------------------------
	.section	.nv.info._ZN3cub18CUB_300001_SM_10006detail10radix_sort30DeviceRadixSortHistogramKernelINS1_5radix10policy_hubIffyE10Policy1000ELNS0_9SortOrderE0EfyNS1_21identity_decomposer_tEEEvPT2_PKT1_SA_iiT3_,"",@"SHT_CUDA_INFO"
	.sectionflags	@""
	.align	4


	//----- nvinfo : EIATTR_CUDA_API_VERSION
	.align		4
        /*0000*/ 	.byte	0x04, 0x37
        /*0002*/ 	.short	(.L_190 - .L_189)
.L_189:
        /*0004*/ 	.word	0x00000082


	//----- nvinfo : EIATTR_KPARAM_INFO
	.align		4
.L_190:
        /*0008*/ 	.byte	0x04, 0x17
        /*000a*/ 	.short	(.L_192 - .L_191)
.L_191:
        /*000c*/ 	.word	0x00000000
        /*0010*/ 	.short	0x0005
        /*0012*/ 	.short	0x0020
        /*0014*/ 	.byte	0x00, 0xf0, 0x05, 0x00


	//----- nvinfo : EIATTR_KPARAM_INFO
	.align		4
.L_192:
        /*0018*/ 	.byte	0x04, 0x17
        /*001a*/ 	.short	(.L_194 - .L_193)
.L_193:
        /*001c*/ 	.word	0x00000000
        /*0020*/ 	.short	0x0004
        /*0022*/ 	.short	0x001c
        /*0024*/ 	.byte	0x00, 0xf0, 0x11, 0x00


	//----- nvinfo : EIATTR_KPARAM_INFO
	.align		4
.L_194:
        /*0028*/ 	.byte	0x04, 0x17
        /*002a*/ 	.short	(.L_196 - .L_195)
.L_195:
        /*002c*/ 	.word	0x00000000
        /*0030*/ 	.short	0x0003
        /*0032*/ 	.short	0x0018
        /*0034*/ 	.byte	0x00, 0xf0, 0x11, 0x00


	//----- nvinfo : EIATTR_KPARAM_INFO
	.align		4
.L_196:
        /*0038*/ 	.byte	0x04, 0x17
        /*003a*/ 	.short	(.L_198 - .L_197)
.L_197:
        /*003c*/ 	.word	0x00000000
        /*0040*/ 	.short	0x0002
        /*0042*/ 	.short	0x0010
        /*0044*/ 	.byte	0x00, 0xf0, 0x21, 0x00


	//----- nvinfo : EIATTR_KPARAM_INFO
	.align		4
.L_198:
        /*0048*/ 	.byte	0x04, 0x17
        /*004a*/ 	.short	(.L_200 - .L_199)
.L_199:
        /*004c*/ 	.word	0x00000000
        /*0050*/ 	.short	0x0001
        /*0052*/ 	.short	0x0008
        /*0054*/ 	.byte	0x00, 0xf5, 0x21, 0x00


	//----- nvinfo : EIATTR_KPARAM_INFO
	.align		4
.L_200:
        /*0058*/ 	.byte	0x04, 0x17
        /*005a*/ 	.short	(.L_202 - .L_201)
.L_201:
        /*005c*/ 	.word	0x00000000
        /*0060*/ 	.short	0x0000
        /*0062*/ 	.short	0x0000
        /*0064*/ 	.byte	0x00, 0xf5, 0x21, 0x00


	//----- nvinfo : EIATTR_SPARSE_MMA_MASK
	.align		4
.L_202:
        /*0068*/ 	.byte	0x03, 0x50
        /*006a*/ 	.short	0x0000


	//----- nvinfo : EIATTR_MAXREG_COUNT
	.align		4
        /*006c*/ 	.byte	0x03, 0x1b
        /*006e*/ 	.short	0x00ff


	//----- nvinfo : EIATTR_NUM_BARRIERS
	.align		4
        /*0070*/ 	.byte	0x02, 0x4c
        /*0072*/ 	.byte	0x01
	.zero		1


	//----- nvinfo : EIATTR_MERCURY_ISA_VERSION
	.align		4
        /*0074*/ 	.byte	0x03, 0x5f
        /*0076*/ 	.short	0x0101


	//----- nvinfo : EIATTR_VRC_CTA_INIT_COUNT
	.align		4
        /*0078*/ 	.byte	0x02, 0x4a
	.zero		1
	.zero		1


	//----- nvinfo : EIATTR_EXIT_INSTR_OFFSETS
	.align		4
        /*007c*/ 	.byte	0x04, 0x1c
        /*007e*/ 	.short	(.L_204 - .L_203)


	//   ....[0]....
.L_203:
        /*0080*/ 	.word	0x00000040


	//   ....[1]....
        /*0084*/ 	.word	0x00003310


	//----- nvinfo : EIATTR_MAX_THREADS
	.align		4
.L_204:
        /*0088*/ 	.byte	0x04, 0x05
        /*008a*/ 	.short	(.L_206 - .L_205)
.L_205:
        /*008c*/ 	.word	0x00000080
        /*0090*/ 	.word	0x00000001
        /*0094*/ 	.word	0x00000001


	//----- nvinfo : EIATTR_CRS_STACK_SIZE
	.align		4
.L_206:
        /*0098*/ 	.byte	0x04, 0x1e
        /*009a*/ 	.short	(.L_208 - .L_207)
.L_207:
        /*009c*/ 	.word	0x00000000


	//----- nvinfo : EIATTR_CBANK_PARAM_SIZE
	.align		4
.L_208:
        /*00a0*/ 	.byte	0x03, 0x19
        /*00a2*/ 	.short	0x0021


	//----- nvinfo : EIATTR_PARAM_CBANK
	.align		4
        /*00a4*/ 	.byte	0x04, 0x0a
        /*00a6*/ 	.short	(.L_210 - .L_209)
	.align		4
.L_209:
        /*00a8*/ 	.word	index@(.nv.constant0._ZN3cub18CUB_300001_SM_10006detail10radix_sort30DeviceRadixSortHistogramKernelINS1_5radix10policy_hubIffyE10Policy1000ELNS0_9SortOrderE0EfyNS1_21identity_decomposer_tEEEvPT2_PKT1_SA_iiT3_)
        /*00ac*/ 	.short	0x0380
        /*00ae*/ 	.short	0x0021


	//----- nvinfo : EIATTR_SW_WAR
	.align		4
.L_210:
        /*00b0*/ 	.byte	0x04, 0x36
        /*00b2*/ 	.short	(.L_212 - .L_211)
.L_211:
        /*00b4*/ 	.word	0x00000008
.L_212:


//--------------------- .nv.info._ZN3cub18CUB_300001_SM_10006detail10radix_sort31DeviceRadixSortSingleTileKernelINS1_5radix10policy_hubIffyE10Policy1000ELNS0_9SortOrderE0EffyNS1_21identity_decomposer_tEEEvPKT1_PSA_PKT2_PSE_T3_iiT4_ --------------------------
	.section	.nv.info._ZN3cub18CUB_300001_SM_10006detail10radix_sort31DeviceRadixSortSingleTileKernelINS1_5radix10policy_hubIffyE10Policy1000ELNS0_9SortOrderE0EffyNS1_21identity_decomposer_tEEEvPKT1_PSA_PKT2_PSE_T3_iiT4_,"",@"SHT_CUDA_INFO"
	.sectionflags	@""
	.align	4


	//----- nvinfo : EIATTR_CUDA_API_VERSION
	.align		4
        /*0000*/ 	.byte	0x04, 0x37
        /*0002*/ 	.short	(.L_214 - .L_213)
.L_213:
        /*0004*/ 	.word	0x00000082


	//----- nvinfo : EIATTR_KPARAM_INFO
	.align		4
.L_214:
        /*0008*/ 	.byte	0x04, 0x17
        /*000a*/ 	.short	(.L_216 - .L_215)
.L_215:
        /*000c*/ 	.word	0x00000000
        /*0010*/ 	.short	0x0007
        /*0012*/ 	.short	0x0030
        /*0014*/ 	.byte	0x00, 0xf0, 0x05, 0x00


	//----- nvinfo : EIATTR_KPARAM_INFO
	.align		4
.L_216:
        /*0018*/ 	.byte	0x04, 0x17
        /*001a*/ 	.short	(.L_218 - .L_217)
.L_217:
        /*001c*/ 	.word	0x00000000
        /*0020*/ 	.short	0x0006
        /*0022*/ 	.short	0x002c
        /*0024*/ 	.byte	0x00, 0xf0, 0x11, 0x00


	//----- nvinfo : EIATTR_KPARAM_INFO
	.align		4
.L_218:
        /*0028*/ 	.byte	0x04, 0x17
        /*002a*/ 	.short	(.L_220 - .L_219)
.L_219:
        /*002c*/ 	.word	0x00000000
        /*0030*/ 	.short	0x0005
        /*0032*/ 	.short	0x0028
        /*0034*/ 	.byte	0x00, 0xf0, 0x11, 0x00


	//----- nvinfo : EIATTR_KPARAM_INFO
	.align		4
.L_220:
        /*0038*/ 	.byte	0x04, 0x17
        /*003a*/ 	.short	(.L_222 - .L_221)
.L_221:
        /*003c*/ 	.word	0x00000000
        /*0040*/ 	.short	0x0004
        /*0042*/ 	.short	0x0020
        /*0044*/ 	.byte	0x00, 0xf0, 0x21, 0x00


	//----- nvinfo : EIATTR_KPARAM_INFO
	.align		4
.L_222:
        /*0048*/ 	.byte	0x04, 0x17
        /*004a*/ 	.short	(.L_224 - .L_223)
.L_223:
        /*004c*/ 	.word	0x00000000
        /*0050*/ 	.short	0x0003
        /*0052*/ 	.short	0x0018
        /*0054*/ 	.byte	0x00, 0xf5, 0x21, 0x00


	//----- nvinfo : EIATTR_KPARAM_INFO
	.align		4
.L_224:
        /*0058*/ 	.byte	0x04, 0x17
        /*005a*/ 	.short	(.L_226 - .L_225)
.L_225:
        /*005c*/ 	.word	0x00000000
        /*0060*/ 	.short	0x0002
        /*0062*/ 	.short	0x0010
        /*0064*/ 	.byte	0x00, 0xf5, 0x21, 0x00


	//----- nvinfo : EIATTR_KPARAM_INFO
	.align		4
.L_226:
        /*0068*/ 	.byte	0x04, 0x17
        /*006a*/ 	.short	(.L_228 - .L_227)
.L_227:
        /*006c*/ 	.word	0x00000000
        /*0070*/ 	.short	0x0001
        /*0072*/ 	.short	0x0008
        /*0074*/ 	.byte	0x00, 0xf5, 0x21, 0x00


	//----- nvinfo : EIATTR_KPARAM_INFO
	.align		4
.L_228:
        /*0078*/ 	.byte	0x04, 0x17
        /*007a*/ 	.short	(.L_230 - .L_229)
.L_229:
        /*007c*/ 	.word	0x00000000
        /*0080*/ 	.short	0x0000
        /*0082*/ 	.short	0x0000
        /*0084*/ 	.byte	0x00, 0xf5, 0x21, 0x00


	//----- nvinfo : EIATTR_SPARSE_MMA_MASK
	.align		4
.L_230:
        /*0088*/ 	.byte	0x03, 0x50
        /*008a*/ 	.short	0x0000


	//----- nvinfo : EIATTR_MAXREG_COUNT
	.align		4
        /*008c*/ 	.byte	0x03, 0x1b
        /*008e*/ 	.short	0x00ff


	//----- nvinfo : EIATTR_NUM_BARRIERS
	.align		4
        /*0090*/ 	.byte	0x02, 0x4c
        /*0092*/ 	.byte	0x01
	.zero		1


	//----- nvinfo : EIATTR_MERCURY_ISA_VERSION
	.align		4
        /*0094*/ 	.byte	0x03, 0x5f
        /*0096*/ 	.short	0x0101


	//----- nvinfo : EIATTR_COOP_GROUP_MASK_REGIDS
	.align		4
        /*0098*/ 	.byte	0x04, 0x29
        /*009a*/ 	.short	(.L_232 - .L_231)


	//   ....[0]....
.L_231:
        /*009c*/ 	.word	0xffffffff


	//   ....[1]....
        /*00a0*/ 	.word	0xffffffff


	//   ....[2]....
        /*00a4*/ 	.word	0xffffffff


	//   ....[3]....
        /*00a8*/ 	.word	0xffffffff


	//   ....[4]....
        /*00ac*/ 	.word	0xffffffff


	//----- nvinfo : EIATTR_COOP_GROUP_INSTR_OFFSETS
	.align		4
.L_232:
        /*00b0*/ 	.byte	0x04, 0x28
        /*00b2*/ 	.short	(.L_234 - .L_233)


	//   ....[0]....
.L_233:
        /*00b4*/ 	.word	0x00002310


	//   ....[1]....
        /*00b8*/ 	.word	0x00002330


	//   ....[2]....
        /*00bc*/ 	.word	0x00002350


	//   ....[3]....
        /*00c0*/ 	.word	0x00002370


	//   ....[4]....
        /*00c4*/ 	.word	0x00002390


	//----- nvinfo : EIATTR_VRC_CTA_INIT_COUNT
	.align		4
.L_234:
        /*00c8*/ 	.byte	0x02, 0x4a
	.zero		1
	.zero		1


	//----- nvinfo : EIATTR_EXIT_INSTR_OFFSETS
	.align		4
        /*00cc*/ 	.byte	0x04, 0x1c
        /*00ce*/ 	.short	(.L_236 - .L_235)


	//   ....[0]....
.L_235:
        /*00d0*/ 	.word	0x00004460


	//   ....[1]....
        /*00d4*/ 	.word	0x000044e0


	//----- nvinfo : EIATTR_MAX_THREADS
	.align		4
.L_236:
        /*00d8*/ 	.byte	0x04, 0x05
        /*00da*/ 	.short	(.L_238 - .L_237)
.L_237:
        /*00dc*/ 	.word	0x00000100
        /*00e0*/ 	.word	0x00000001
        /*00e4*/ 	.word	0x00000001


	//----- nvinfo : EIATTR_CBANK_PARAM_SIZE
	.align		4
.L_238:
        /*00e8*/ 	.byte	0x03, 0x19
        /*00ea*/ 	.short	0x0031


	//----- nvinfo : EIATTR_PARAM_CBANK
	.align		4
        /*00ec*/ 	.byte	0x04, 0x0a
        /*00ee*/ 	.short	(.L_240 - .L_239)
	.align		4
.L_239:
        /*00f0*/ 	.word	index@(.nv.constant0._ZN3cub18CUB_300001_SM_10006detail10radix_sort31DeviceRadixSortSingleTileKernelINS1_5radix10policy_hubIffyE10Policy1000ELNS0_9SortOrderE0EffyNS1_21identity_decomposer_tEEEvPKT1_PSA_PKT2_PSE_T3_iiT4_)
        /*00f4*/ 	.short	0x0380
        /*00f6*/ 	.short	0x0031


	//----- nvinfo : EIATTR_SW_WAR
	.align		4
.L_240:
        /*00f8*/ 	.byte	0x04, 0x36
        /*00fa*/ 	.short	(.L_242 - .L_241)
.L_241:
        /*00fc*/ 	.word	0x00000008
.L_242:


//--------------------- .nv.info._ZN3cub18CUB_300001_SM_10006detail4scan16DeviceScanKernelINS2_10policy_hubIiiimN4cuda3std3__44plusIvEEE10Policy1000EN6thrust24THRUST_300001_SM_1000_NS6detail15normal_iteratorINSD_10device_ptrIiEEEESI_NS0_13ScanTileStateIiLb1EEES9_NS0_8NullTypeEmiLb0ESL_EEvT0_T1_T2_iT3_T4_T5_ --------------------------
	.section	.nv.info._ZN3cub18CUB_300001_SM_10006detail4scan16DeviceScanKernelINS2_10policy_hubIiiimN4cuda3std3__44plusIvEEE10Policy1000EN6thrust24THRUST_300001_SM_1000_NS6detail15normal_iteratorINSD_10device_ptrIiEEEESI_NS0_13ScanTileStateIiLb1EEES9_NS0_8NullTypeEmiLb0ESL_EEvT0_T1_T2_iT3_T4_T5_,"",@"SHT_CUDA_INFO"
	.sectionflags	@""
	.align	4


	//----- nvinfo : EIATTR_CUDA_API_VERSION
	.align		4
        /*0000*/ 	.byte	0x04, 0x37
        /*0002*/ 	.short	(.L_244 - .L_243)
.L_243:
        /*0004*/ 	.word	0x00000082


	//----- nvinfo : EIATTR_KPARAM_INFO
	.align		4
.L_244:
        /*0008*/ 	.byte	0x04, 0x17
        /*000a*/ 	.short	(.L_246 - .L_245)
.L_245:
        /*000c*/ 	.word	0x00000000
        /*0010*/ 	.short	0x0006
        /*0012*/ 	.short	0x0020
        /*0014*/ 	.byte	0x00, 0xf0, 0x21, 0x00


	//----- nvinfo : EIATTR_KPARAM_INFO
	.align		4
.L_246:
        /*0018*/ 	.byte	0x04, 0x17
        /*001a*/ 	.short	(.L_248 - .L_247)
.L_247:
        /*001c*/ 	.word	0x00000000
        /*0020*/ 	.short	0x0005
        /*0022*/ 	.short	0x001d
        /*0024*/ 	.byte	0x00, 0xf0, 0x05, 0x00


	//----- nvinfo : EIATTR_KPARAM_INFO
	.align		4
.L_248:
        /*0028*/ 	.byte	0x04, 0x17
        /*002a*/ 	.short	(.L_250 - .L_249)
.L_249:
        /*002c*/ 	.word	0x00000000
        /*0030*/ 	.short	0x0004
        /*0032*/ 	.short	0x001c
        /*0034*/ 	.byte	0x00, 0xf0, 0x05, 0x00


	//----- nvinfo : EIATTR_KPARAM_INFO
	.align		4
.L_250:
        /*0038*/ 	.byte	0x04, 0x17
        /*003a*/ 	.short	(.L_252 - .L_251)
.L_251:
        /*003c*/ 	.word	0x00000000
        /*0040*/ 	.short	0x0003
        /*0042*/ 	.short	0x0018
        /*0044*/ 	.byte	0x00, 0xf0, 0x11, 0x00


	//----- nvinfo : EIATTR_KPARAM_INFO
	.align		4
.L_252:
        /*0048*/ 	.byte	0x04, 0x17
        /*004a*/ 	.short	(.L_254 - .L_253)
.L_253:
        /*004c*/ 	.word	0x00000000
        /*0050*/ 	.short	0x0002
        /*0052*/ 	.short	0x0010
        /*0054*/ 	.byte	0x00, 0xf0, 0x21, 0x00


	//----- nvinfo : EIATTR_KPARAM_INFO
	.align		4
.L_254:
        /*0058*/ 	.byte	0x04, 0x17
        /*005a*/ 	.short	(.L_256 - .L_255)
.L_255:
        /*005c*/ 	.word	0x00000000
        /*0060*/ 	.short	0x0001
        /*0062*/ 	.short	0x0008
        /*0064*/ 	.byte	0x00, 0xf0, 0x21, 0x00


	//----- nvinfo : EIATTR_KPARAM_INFO
	.align		4
.L_256:
        /*0068*/ 	.byte	0x04, 0x17
        /*006a*/ 	.short	(.L_258 - .L_257)
.L_257:
        /*006c*/ 	.word	0x00000000
        /*0070*/ 	.short	0x0000
        /*0072*/ 	.short	0x0000
        /*0074*/ 	.byte	0x00, 0xf0, 0x21, 0x00


	//----- nvinfo : EIATTR_SPARSE_MMA_MASK
	.align		4
.L_258:
        /*0078*/ 	.byte	0x03, 0x50
        /*007a*/ 	.short	0x0000


	//----- nvinfo : EIATTR_MAXREG_COUNT
	.align		4
        /*007c*/ 	.byte	0x03, 0x1b
        /*007e*/ 	.short	0x0080


	//----- nvinfo : EIATTR_NUM_BARRIERS
	.align		4
        /*0080*/ 	.byte	0x02, 0x4c
        /*0082*/ 	.byte	0x01
	.zero		1


	//----- nvinfo : EIATTR_MERCURY_ISA_VERSION
	.align		4
        /*0084*/ 	.byte	0x03, 0x5f
        /*0086*/ 	.short	0x0101


	//----- nvinfo : EIATTR_COOP_GROUP_MASK_REGIDS
	.align		4
        /*0088*/ 	.byte	0x04, 0x29
        /*008a*/ 	.short	(.L_260 - .L_259)


	//   ....[0]....
.L_259:
        /*008c*/ 	.word	0xffffffff


	//   ....[1]....
        /*0090*/ 	.word	0xffffffff


	//   ....[2]....
        /*0094*/ 	.word	0xffffffff


	//   ....[3]....
        /*0098*/ 	.word	0xffffffff


	//   ....[4]....
        /*009c*/ 	.word	0xffffffff


	//   ....[5]....
        /*00a0*/ 	.word	0xffffffff


	//   ....[6]....
        /*00a4*/ 	.word	0xffffffff


	//   ....[7]....
        /*00a8*/ 	.word	0xffffffff


	//   ....[8]....
        /*00ac*/ 	.word	0xffffffff


	//   ....[9]....
        /*00b0*/ 	.word	0xffffffff


	//   ....[10]....
        /*00b4*/ 	.word	0xffffffff


	//   ....[11]....
        /*00b8*/ 	.word	0xffffffff


	//   ....[12]....
        /*00bc*/ 	.word	0xffffffff


	//   ....[13]....
        /*00c0*/ 	.word	0xffffffff


	//   ....[14]....
        /*00c4*/ 	.word	0xffffffff


	//   ....[15]....
        /*00c8*/ 	.word	0xffffffff


	//   ....[16]....
        /*00cc*/ 	.word	0xffffffff


	//   ....[17]....
        /*00d0*/ 	.word	0xffffffff


	//   ....[18]....
        /*00d4*/ 	.word	0xffffffff


	//   ....[19]....
        /*00d8*/ 	.word	0xffffffff


	//   ....[20]....
        /*00dc*/ 	.word	0xffffffff


	//   ....[21]....
        /*00e0*/ 	.word	0xffffffff


	//   ....[22]....
        /*00e4*/ 	.word	0xffffffff


	//   ....[23]....
        /*00e8*/ 	.word	0xffffffff


	//   ....[24]....
        /*00ec*/ 	.word	0xffffffff


	//   ....[25]....
        /*00f0*/ 	.word	0xffffffff


	//   ....[26]....
        /*00f4*/ 	.word	0xffffffff


	//   ....[27]....
        /*00f8*/ 	.word	0xffffffff


	//   ....[28]....
        /*00fc*/ 	.word	0xffffffff


	//   ....[29]....
        /*0100*/ 	.word	0xffffffff


	//   ....[30]....
        /*0104*/ 	.word	0xffffffff


	//   ....[31]....
        /*0108*/ 	.word	0xffffffff


	//   ....[32]....
        /*010c*/ 	.word	0xffffffff


	//   ....[33]....
        /*0110*/ 	.word	0xffffffff


	//   ....[34]....
        /*0114*/ 	.word	0xffffffff


	//   ....[35]....
        /*0118*/ 	.word	0xffffffff


	//   ....[36]....
        /*011c*/ 	.word	0xffffffff


	//   ....[37]....
        /*0120*/ 	.word	0xffffffff


	//   ....[38]....
        /*0124*/ 	.word	0xffffffff


	//   ....[39]....
        /*0128*/ 	.word	0xffffffff


	//   ....[40]....
        /*012c*/ 	.word	0xffffffff


	//   ....[41]....
        /*0130*/ 	.word	0xffffffff


	//   ....[42]....
        /*0134*/ 	.word	0xffffffff


	//   ....[43]....
        /*0138*/ 	.word	0xffffffff


	//   ....[44]....
        /*013c*/ 	.word	0xffffffff


	//   ....[45]....
        /*0140*/ 	.word	0xffffffff


	//   ....[46]....
        /*0144*/ 	.word	0xffffffff


	//   ....[47]....
        /*0148*/ 	.word	0xffffffff


	//   ....[48]....
        /*014c*/ 	.word	0xffffffff


	//   ....[49]....
        /*0150*/ 	.word	0xffffffff


	//   ....[50]....
        /*0154*/ 	.word	0xffffffff


	//   ....[51]....
        /*0158*/ 	.word	0xffffffff


	//   ....[52]....
        /*015c*/ 	.word	0xffffffff


	//   ....[53]....
        /*0160*/ 	.word	0xffffffff


	//   ....[54]....
        /*0164*/ 	.word	0xffffffff


	//   ....[55]....
        /*0168*/ 	.word	0xffffffff


	//   ....[56]....
        /*016c*/ 	.word	0xffffffff


	//   ....[57]....
        /*0170*/ 	.word	0xffffffff


	//   ....[58]....
        /*0174*/ 	.word	0xffffffff


	//   ....[59]....
        /*0178*/ 	.word	0xffffffff


	//   ....[60]....
        /*017c*/ 	.word	0x05000008


	//   ....[61]....
        /*0180*/ 	.word	0x05000008


	//   ....[62]....
        /*0184*/ 	.word	0x05000008


	//   ....[63]....
        /*0188*/ 	.word	0x05000008


	//   ....[64]....
        /*018c*/ 	.word	0x05000008


	//   ....[65]....
        /*0190*/ 	.word	0x05000008


	//   ....[66]....
        /*0194*/ 	.word	0x05000008


	//   ....[67]....
        /*0198*/ 	.word	0x05000008


	//   ....[68]....
        /*019c*/ 	.word	0x05000008


	//   ....[69]....
        /*01a0*/ 	.word	0x05000008


	//   ....[70]....
        /*01a4*/ 	.word	0x05000008


	//   ....[71]....
        /*01a8*/ 	.word	0x05000008


	//   ....[72]....
        /*01ac*/ 	.word	0x05000008


	//   ....[73]....
        /*01b0*/ 	.word	0x05000008


	//   ....[74]....
        /*01b4*/ 	.word	0x05000008


	//   ....[75]....
        /*01b8*/ 	.word	0x05000008


	//   ....[76]....
        /*01bc*/ 	.word	0x05000008


	//   ....[77]....
        /*01c0*/ 	.word	0x05000008


	//   ....[78]....
        /*01c4*/ 	.word	0x05000008


	//   ....[79]....
        /*01c8*/ 	.word	0x05000008


	//   ....[80]....
        /*01cc*/ 	.word	0x05000008


	//   ....[81]....
        /*01d0*/ 	.word	0x05000008


	//   ....[82]....
        /*01d4*/ 	.word	0x05000008


	//   ....[83]....
        /*01d8*/ 	.word	0x05000008


	//   ....[84]....
        /*01dc*/ 	.word	0x05000008


	//   ....[85]....
        /*01e0*/ 	.word	0x05000008


	//   ....[86]....
        /*01e4*/ 	.word	0x05000008


	//   ....[87]....
        /*01e8*/ 	.word	0x05000008


	//   ....[88]....
        /*01ec*/ 	.word	0x05000008


	//   ....[89]....
        /*01f0*/ 	.word	0x05000008


	//   ....[90]....
        /*01f4*/ 	.word	0x05000008


	//   ....[91]....
        /*01f8*/ 	.word	0x05000008


	//   ....[92]....
        /*01fc*/ 	.word	0x05000008


	//   ....[93]....
        /*0200*/ 	.word	0x05000008


	//   ....[94]....
        /*0204*/ 	.word	0x05000008


	//   ....[95]....
        /*0208*/ 	.word	0x05000008


	//----- nvinfo : EIATTR_COOP_GROUP_INSTR_OFFSETS
	.align		4
.L_260:
        /*020c*/ 	.byte	0x04, 0x28
        /*020e*/ 	.short	(.L_262 - .L_261)


	//   ....[0]....
.L_261:
        /*0210*/ 	.word	0x00000470


	//   ....[1]....
        /*0214*/ 	.word	0x000006a0


	//   ....[2]....
        /*0218*/ 	.word	0x000006c0


	//   ....[3]....
        /*021c*/ 	.word	0x000006e0


	//   ....[4]....
        /*0220*/ 	.word	0x00000700


	//   ....[5]....
        /*0224*/ 	.word	0x00000720


	//   ....[6]....
        /*0228*/ 	.word	0x00000b20


	//   ....[7]....
        /*022c*/ 	.word	0x00000b40


	//   ....[8]....
        /*0230*/ 	.word	0x00000b60


	//   ....[9]....
        /*0234*/ 	.word	0x00000b80


	//   ....[10]....
        /*0238*/ 	.word	0x00000ba0


	//   ....[11]....
        /*023c*/ 	.word	0x00000fa0


	//   ....[12]....
        /*0240*/ 	.word	0x00001030


	//   ....[13]....
        /*0244*/ 	.word	0x00001090


	//   ....[14]....
        /*0248*/ 	.word	0x00001130


	//   ....[15]....
        /*024c*/ 	.word	0x00001190


	//   ....[16]....
        /*0250*/ 	.word	0x000011d0


	//   ....[17]....
        /*0254*/ 	.word	0x00001220


	//   ....[18]....
        /*0258*/ 	.word	0x00001270


	//   ....[19]....
        /*025c*/ 	.word	0x00001280


	//   ....[20]....
        /*0260*/ 	.word	0x00001360


	//   ....[21]....
        /*0264*/ 	.word	0x000013f0


	//   ....[22]....
        /*0268*/ 	.word	0x00001440


	//   ....[23]....
        /*026c*/ 	.word	0x000014a0


	//   ....[24]....
        /*0270*/ 	.word	0x00001500


	//   ....[25]....
        /*0274*/ 	.word	0x00001540


	//   ....[26]....
        /*0278*/ 	.word	0x00001580


	//   ....[27]....
        /*027c*/ 	.word	0x000015c0


	//   ....[28]....
        /*0280*/ 	.word	0x000015d0


	//   ....[29]....
        /*0284*/ 	.word	0x00001a50


	//   ....[30]....
        /*0288*/ 	.word	0x00002410


	//   ....[31]....
        /*028c*/ 	.word	0x00002640


	//   ....[32]....
        /*0290*/ 	.word	0x00002660


	//   ....[33]....
        /*0294*/ 	.word	0x00002680


	//   ....[34]....
        /*0298*/ 	.word	0x000026a0


	//   ....[35]....
        /*029c*/ 	.word	0x000026c0


	//   ....[36]....
        /*02a0*/ 	.word	0x00002a50


	//   ....[37]....
        /*02a4*/ 	.word	0x00002a70


	//   ....[38]....
        /*02a8*/ 	.word	0x00002a90


	//   ....[39]....
        /*02ac*/ 	.word	0x00002ab0


	//   ....[40]....
        /*02b0*/ 	.word	0x00002ad0


	//   ....[41]....
        /*02b4*/ 	.word	0x00002ed0


	//   ....[42]....
        /*02b8*/ 	.word	0x00002f60


	//   ....[43]....
        /*02bc*/ 	.word	0x00002fc0


	//   ....[44]....
        /*02c0*/ 	.word	0x00003030


	//   ....[45]....
        /*02c4*/ 	.word	0x00003090


	//   ....[46]....
        /*02c8*/ 	.word	0x000030f0


	//   ....[47]....
        /*02cc*/ 	.word	0x00003140


	//   ....[48]....
        /*02d0*/ 	.word	0x000031a0


	//   ....[49]....
        /*02d4*/ 	.word	0x000031b0


	//   ....[50]....
        /*02d8*/ 	.word	0x00003290


	//   ....[51]....
        /*02dc*/ 	.word	0x00003320


	//   ....[52]....
        /*02e0*/ 	.word	0x00003370


	//   ....[53]....
        /*02e4*/ 	.word	0x000033e0


	//   ....[54]....
        /*02e8*/ 	.word	0x00003440


	//   ....[55]....
        /*02ec*/ 	.word	0x00003490


	//   ....[56]....
        /*02f0*/ 	.word	0x000034f0


	//   ....[57]....
        /*02f4*/ 	.word	0x00003530


	//   ....[58]....
        /*02f8*/ 	.word	0x00003540


	//   ....[59]....
        /*02fc*/ 	.word	0x000039a0


	//   ....[60]....
        /*0300*/ 	.word	0x00003f50


	//   ....[61]....
        /*0304*/ 	.word	0x00003fd0


	//   ....[62]....
        /*0308*/ 	.word	0x00004070


	//   ....[63]....
        /*030c*/ 	.word	0x00004160


	//   ....[64]....
        /*0310*/ 	.word	0x000041e0


	//   ....[65]....
        /*0314*/ 	.word	0x00004260


	//   ....[66]....
        /*0318*/ 	.word	0x000042e0


	//   ....[67]....
        /*031c*/ 	.word	0x00004360


	//   ....[68]....
        /*0320*/ 	.word	0x00004400


	//   ....[69]....
        /*0324*/ 	.word	0x00004470


	//   ....[70]....
        /*0328*/ 	.word	0x000044f0


	//   ....[71]....
        /*032c*/ 	.word	0x00004570


	//   ....[72]....
        /*0330*/ 	.word	0x00004620


	//   ....[73]....
        /*0334*/ 	.word	0x000046a0


	//   ....[74]....
        /*0338*/ 	.word	0x00004710


	//   ....[75]....
        /*033c*/ 	.word	0x00004780


	//   ....[76]....
        /*0340*/ 	.word	0x000047f0


	//   ....[77]....
        /*0344*/ 	.word	0x00004850


	//   ....[78]....
        /*0348*/ 	.word	0x000048c0


	//   ....[79]....
        /*034c*/ 	.word	0x00004940


	//   ....[80]....
        /*0350*/ 	.word	0x000049e0


	//   ....[81]....
        /*0354*/ 	.word	0x00004ab0


	//   ....[82]....
        /*0358*/ 	.word	0x00004b30


	//   ....[83]....
        /*035c*/ 	.word	0x00004bd0


	//   ....[84]....
        /*0360*/ 	.word	0x00004c60


	//   ....[85]....
        /*0364*/ 	.word	0x00004cd0


	//   ....[86]....
        /*0368*/ 	.word	0x00004d70


	//   ....[87]....
        /*036c*/ 	.word	0x00004de0


	//   ....[88]....
        /*0370*/ 	.word	0x00004e60


	//   ....[89]....
        /*0374*/ 	.word	0x00004ee0


	//   ....[90]....
        /*0378*/ 	.word	0x00004f90


	//   ....[91]....
        /*037c*/ 	.word	0x00005030


	//   ....[92]....
        /*0380*/ 	.word	0x000050c0


	//   ....[93]....
        /*0384*/ 	.word	0x00005160


	//   ....[94]....
        /*0388*/ 	.word	0x000051e0


	//   ....[95]....
        /*038c*/ 	.word	0x00005240


	//----- nvinfo : EIATTR_VRC_CTA_INIT_COUNT
	.align		4
.L_262:
        /*0390*/ 	.byte	0x02, 0x4a
	.zero		1
	.zero		1


	//----- nvinfo : EIATTR_EXIT_INSTR_OFFSETS
	.align		4
        /*0394*/ 	.byte	0x04, 0x1c
        /*0396*/ 	.short	(.L_264 - .L_263)


	//   ....[0]....
.L_263:
        /*0398*/ 	.word	0x00001cc0


	//   ....[1]....
        /*039c*/ 	.word	0x00001cf0


	//   ....[2]....
        /*03a0*/ 	.word	0x00003ee0


	//   ....[3]....
        /*03a4*/ 	.word	0x00003f00


	//----- nvinfo : EIATTR_MAX_THREADS
	.align		4
.L_264:
        /*03a8*/ 	.byte	0x04, 0x05
        /*03aa*/ 	.short	(.L_266 - .L_265)
.L_265:
        /*03ac*/ 	.word	0x000001a0
        /*03b0*/ 	.word	0x00000001
        /*03b4*/ 	.word	0x00000001


	//----- nvinfo : EIATTR_CRS_STACK_SIZE
	.align		4
.L_266:
        /*03b8*/ 	.byte	0x04, 0x1e
        /*03ba*/ 	.short	(.L_268 - .L_267)
.L_267:
        /*03bc*/ 	.word	0x00000000


	//----- nvinfo : EIATTR_CBANK_PARAM_SIZE
	.align		4
.L_268:
        /*03c0*/ 	.byte	0x03, 0x19
        /*03c2*/ 	.short	0x0028


	//----- nvinfo : EIATTR_PARAM_CBANK
	.align		4
        /*03c4*/ 	.byte	0x04, 0x0a
        /*03c6*/ 	.short	(.L_270 - .L_269)
	.align		4
.L_269:
        /*03c8*/ 	.word	index@(.nv.constant0._ZN3cub18CUB_300001_SM_10006detail4scan16DeviceScanKernelINS2_10policy_hubIiiimN4cuda3std3__44plusIvEEE10Policy1000EN6thrust24THRUST_300001_SM_1000_NS6detail15normal_iteratorINSD_10device_ptrIiEEEESI_NS0_13ScanTileStateIiLb1EEES9_NS0_8NullTypeEmiLb0ESL_EEvT0_T1_T2_iT3_T4_T5_)
        /*03cc*/ 	.short	0x0380
        /*03ce*/ 	.short	0x0028


	//----- nvinfo : EIATTR_SW_WAR
	.align		4
.L_270:
        /*03d0*/ 	.byte	0x04, 0x36
        /*03d2*/ 	.short	(.L_272 - .L_271)
.L_271:
        /*03d4*/ 	.word	0x00000008
.L_272:


//--------------------- .nv.info._ZN3cub18CUB_300001_SM_10006detail4scan16DeviceScanKernelINS2_10policy_hubIiiijN4cuda3std3__44plusIvEEE10Policy1000EN6thrust24THRUST_300001_SM_1000_NS6detail15normal_iteratorINSD_10device_ptrIiEEEESI_NS0_13ScanTileStateIiLb1EEES9_NS0_8NullTypeEjiLb0ESL_EEvT0_T1_T2_iT3_T4_T5_ --------------------------
	.section	.nv.info._ZN3cub18CUB_300001_SM_10006detail4scan16DeviceScanKernelINS2_10policy_hubIiiijN4cuda3std3__44plusIvEEE10Policy1000EN6thrust24THRUST_300001_SM_1000_NS6detail15normal_iteratorINSD_10device_ptrIiEEEESI_NS0_13ScanTileStateIiLb1EEES9_NS0_8NullTypeEjiLb0ESL_EEvT0_T1_T2_iT3_T4_T5_,"",@"SHT_CUDA_INFO"
	.sectionflags	@""
	.align	4


	//----- nvinfo : EIATTR_CUDA_API_VERSION
	.align		4
        /*0000*/ 	.byte	0x04, 0x37
        /*0002*/ 	.short	(.L_274 - .L_273)
.L_273:
        /*0004*/ 	.word	0x00000082


	//----- nvinfo : EIATTR_KPARAM_INFO
	.align		4
.L_274:
        /*0008*/ 	.byte	0x04, 0x17
        /*000a*/ 	.short	(.L_276 - .L_275)
.L_275:
        /*000c*/ 	.word	0x00000000
        /*0010*/ 	.short	0x0006
        /*0012*/ 	.short	0x0020
        /*0014*/ 	.byte	0x00, 0xf0, 0x11, 0x00


	//----- nvinfo : EIATTR_KPARAM_INFO
	.align		4
.L_276:
        /*0018*/ 	.byte	0x04, 0x17
        /*001a*/ 	.short	(.L_278 - .L_277)
.L_277:
        /*001c*/ 	.word	0x00000000
        /*0020*/ 	.short	0x0005
        /*0022*/ 	.short	0x001d
        /*0024*/ 	.byte	0x00, 0xf0, 0x05, 0x00


	//----- nvinfo : EIATTR_KPARAM_INFO
	.align		4
.L_278:
        /*0028*/ 	.byte	0x04, 0x17
        /*002a*/ 	.short	(.L_280 - .L_279)
.L_279:
        /*002c*/ 	.word	0x00000000
        /*0030*/ 	.short	0x0004
        /*0032*/ 	.short	0x001c
        /*0034*/ 	.byte	0x00, 0xf0, 0x05, 0x00


	//----- nvinfo : EIATTR_KPARAM_INFO
	.align		4
.L_280:
        /*0038*/ 	.byte	0x04, 0x17
        /*003a*/ 	.short	(.L_282 - .L_281)
.L_281:
        /*003c*/ 	.word	0x00000000
        /*0040*/ 	.short	0x0003
        /*0042*/ 	.short	0x0018
        /*0044*/ 	.byte	0x00, 0xf0, 0x11, 0x00


	//----- nvinfo : EIATTR_KPARAM_INFO
	.align		4
.L_282:
        /*0048*/ 	.byte	0x04, 0x17
        /*004a*/ 	.short	(.L_284 - .L_283)
.L_283:
        /*004c*/ 	.word	0x00000000
        /*0050*/ 	.short	0x0002
        /*0052*/ 	.short	0x0010
        /*0054*/ 	.byte	0x00, 0xf0, 0x21, 0x00


	//----- nvinfo : EIATTR_KPARAM_INFO
	.align		4
.L_284:
        /*0058*/ 	.byte	0x04, 0x17
        /*005a*/ 	.short	(.L_286 - .L_285)
.L_285:
        /*005c*/ 	.word	0x00000000
        /*0060*/ 	.short	0x0001
        /*0062*/ 	.short	0x0008
        /*0064*/ 	.byte	0x00, 0xf0, 0x21, 0x00


	//----- nvinfo : EIATTR_KPARAM_INFO
	.align		4
.L_286:
        /*0068*/ 	.byte	0x04, 0x17
        /*006a*/ 	.short	(.L_288 - .L_287)
.L_287:
        /*006c*/ 	.word	0x00000000
        /*0070*/ 	.short	0x0000
        /*0072*/ 	.short	0x0000
        /*0074*/ 	.byte	0x00, 0xf0, 0x21, 0x00


	//----- nvinfo : EIATTR_SPARSE_MMA_MASK
	.align		4
.L_288:
        /*0078*/ 	.byte	0x03, 0x50
        /*007a*/ 	.short	0x0000


	//----- nvinfo : EIATTR_MAXREG_COUNT
	.align		4
        /*007c*/ 	.byte	0x03, 0x1b
        /*007e*/ 	.short	0x00a8


	//----- nvinfo : EIATTR_NUM_BARRIERS
	.align		4
        /*0080*/ 	.byte	0x02, 0x4c
        /*0082*/ 	.byte	0x01
	.zero		1


	//----- nvinfo : EIATTR_MERCURY_ISA_VERSION
	.align		4
        /*0084*/ 	.byte	0x03, 0x5f
        /*0086*/ 	.short	0x0101


	//----- nvinfo : EIATTR_UNUSED_LOAD_BYTE_OFFSET
	.align		4
        /*0088*/ 	.byte	0x04, 0x44
        /*008a*/ 	.short	(.L_290 - .L_289)


	//   ....[0]....
.L_289:
        /*008c*/ 	.word	0x00002a20
        /*0090*/ 	.word	0x00000fff


	//----- nvinfo : EIATTR_COOP_GROUP_MASK_REGIDS
	.align		4
.L_290:
        /*0094*/ 	.byte	0x04, 0x29
        /*0096*/ 	.short	(.L_292 - .L_291)


	//   ....[0]....
.L_291:
        /*0098*/ 	.word	0xffffffff


	//   ....[1]....
        /*009c*/ 	.word	0xffffffff


	//   ....[2]....
        /*00a0*/ 	.word	0xffffffff


	//   ....[3]....
        /*00a4*/ 	.word	0xffffffff


	//   ....[4]....
        /*00a8*/ 	.word	0xffffffff


	//   ....[5]....
        /*00ac*/ 	.word	0xffffffff


	//   ....[6]....
        /*00b0*/ 	.word	0xffffffff


	//   ....[7]....
        /*00b4*/ 	.word	0xffffffff


	//   ....[8]....
        /*00b8*/ 	.word	0xffffffff


	//   ....[9]....
        /*00bc*/ 	.word	0xffffffff


	//   ....[10]....
        /*00c0*/ 	.word	0xffffffff


	//   ....[11]....
        /*00c4*/ 	.word	0xffffffff


	//   ....[12]....
        /*00c8*/ 	.word	0xffffffff


	//   ....[13]....
        /*00cc*/ 	.word	0xffffffff


	//   ....[14]....
        /*00d0*/ 	.word	0xffffffff


	//   ....[15]....
        /*00d4*/ 	.word	0xffffffff


	//   ....[16]....
        /*00d8*/ 	.word	0xffffffff


	//   ....[17]....
        /*00dc*/ 	.word	0xffffffff


	//   ....[18]....
        /*00e0*/ 	.word	0xffffffff


	//   ....[19]....
        /*00e4*/ 	.word	0xffffffff


	//   ....[20]....
        /*00e8*/ 	.word	0xffffffff


	//   ....[21]....
        /*00ec*/ 	.word	0xffffffff


	//   ....[22]....
        /*00f0*/ 	.word	0xffffffff


	//   ....[23]....
        /*00f4*/ 	.word	0xffffffff


	//   ....[24]....
        /*00f8*/ 	.word	0xffffffff


	//   ....[25]....
        /*00fc*/ 	.word	0xffffffff


	//   ....[26]....
        /*0100*/ 	.word	0xffffffff


	//   ....[27]....
        /*0104*/ 	.word	0xffffffff


	//   ....[28]....
        /*0108*/ 	.word	0xffffffff


	//   ....[29]....
        /*010c*/ 	.word	0xffffffff


	//   ....[30]....
        /*0110*/ 	.word	0xffffffff


	//   ....[31]....
        /*0114*/ 	.word	0xffffffff


	//   ....[32]....
        /*0118*/ 	.word	0xffffffff


	//   ....[33]....
        /*011c*/ 	.word	0xffffffff


	//   ....[34]....
        /*0120*/ 	.word	0xffffffff


	//   ....[35]....
        /*0124*/ 	.word	0xffffffff


	//   ....[36]....
        /*0128*/ 	.word	0xffffffff


	//   ....[37]....
        /*012c*/ 	.word	0xffffffff


	//   ....[38]....
        /*0130*/ 	.word	0xffffffff


	//   ....[39]....
        /*0134*/ 	.word	0xffffffff


	//   ....[40]....
        /*0138*/ 	.word	0xffffffff


	//   ....[41]....
        /*013c*/ 	.word	0xffffffff


	//   ....[42]....
        /*0140*/ 	.word	0xffffffff


	//   ....[43]....
        /*0144*/ 	.word	0xffffffff


	//   ....[44]....
        /*0148*/ 	.word	0xffffffff


	//   ....[45]....
        /*014c*/ 	.word	0xffffffff


	//   ....[46]....
        /*0150*/ 	.word	0xffffffff


	//   ....[47]....
        /*0154*/ 	.word	0xffffffff


	//   ....[48]....
        /*0158*/ 	.word	0xffffffff


	//   ....[49]....
        /*015c*/ 	.word	0xffffffff


	//   ....[50]....
        /*0160*/ 	.word	0xffffffff


	//   ....[51]....
        /*0164*/ 	.word	0xffffffff


	//   ....[52]....
        /*0168*/ 	.word	0xffffffff


	//   ....[53]....
        /*016c*/ 	.word	0xffffffff


	//   ....[54]....
        /*0170*/ 	.word	0xffffffff


	//   ....[55]....
        /*0174*/ 	.word	0xffffffff


	//   ....[56]....
        /*0178*/ 	.word	0xffffffff


	//   ....[57]....
        /*017c*/ 	.word	0xffffffff


	//   ....[58]....
        /*0180*/ 	.word	0xffffffff


	//   ....[59]....
        /*0184*/ 	.word	0xffffffff


	//   ....[60]....
        /*0188*/ 	.word	0x05000015


	//   ....[61]....
        /*018c*/ 	.word	0x05000015


	//   ....[62]....
        /*0190*/ 	.word	0x05000015


	//   ....[63]....
        /*0194*/ 	.word	0x05000015


	//   ....[64]....
        /*0198*/ 	.word	0x05000015


	//   ....[65]....
        /*019c*/ 	.word	0x05000015


	//   ....[66]....
        /*01a0*/ 	.word	0x05000015


	//   ....[67]....
        /*01a4*/ 	.word	0x05000015


	//   ....[68]....
        /*01a8*/ 	.word	0x05000015


	//   ....[69]....
        /*01ac*/ 	.word	0x05000015


	//   ....[70]....
        /*01b0*/ 	.word	0x05000015


	//   ....[71]....
        /*01b4*/ 	.word	0x05000015


	//   ....[72]....
        /*01b8*/ 	.word	0x05000015


	//   ....[73]....
        /*01bc*/ 	.word	0x05000015


	//   ....[74]....
        /*01c0*/ 	.word	0x05000015


	//   ....[75]....
        /*01c4*/ 	.word	0x05000015


	//   ....[76]....
        /*01c8*/ 	.word	0x05000015


	//   ....[77]....
        /*01cc*/ 	.word	0x05000015


	//   ....[78]....
        /*01d0*/ 	.word	0x05000015


	//   ....[79]....
        /*01d4*/ 	.word	0x05000015


	//   ....[80]....
        /*01d8*/ 	.word	0x05000015


	//   ....[81]....
        /*01dc*/ 	.word	0x05000015


	//   ....[82]....
        /*01e0*/ 	.word	0x05000015


	//   ....[83]....
        /*01e4*/ 	.word	0x05000015


	//   ....[84]....
        /*01e8*/ 	.word	0x05000015


	//   ....[85]....
        /*01ec*/ 	.word	0x05000015


	//   ....[86]....
        /*01f0*/ 	.word	0x05000015


	//   ....[87]....
        /*01f4*/ 	.word	0x05000015


	//   ....[88]....
        /*01f8*/ 	.word	0x05000015


	//   ....[89]....
        /*01fc*/ 	.word	0x05000015


	//   ....[90]....
        /*0200*/ 	.word	0x05000015


	//   ....[91]....
        /*0204*/ 	.word	0x05000015


	//   ....[92]....
        /*0208*/ 	.word	0x05000015


	//   ....[93]....
        /*020c*/ 	.word	0x05000015


	//   ....[94]....
        /*0210*/ 	.word	0x05000015


	//   ....[95]....
        /*0214*/ 	.word	0x05000015


	//----- nvinfo : EIATTR_COOP_GROUP_INSTR_OFFSETS
	.align		4
.L_292:
        /*0218*/ 	.byte	0x04, 0x28
        /*021a*/ 	.short	(.L_294 - .L_293)


	//   ....[0]....
.L_293:
        /*021c*/ 	.word	0x000004b0


	//   ....[1]....
        /*0220*/ 	.word	0x00000680


	//   ....[2]....
        /*0224*/ 	.word	0x000006a0


	//   ....[3]....
        /*0228*/ 	.word	0x000006c0


	//   ....[4]....
        /*022c*/ 	.word	0x000006e0


	//   ....[5]....
        /*0230*/ 	.word	0x00000700


	//   ....[6]....
        /*0234*/ 	.word	0x00000ae0


	//   ....[7]....
        /*0238*/ 	.word	0x00000b00


	//   ....[8]....
        /*023c*/ 	.word	0x00000b20


	//   ....[9]....
        /*0240*/ 	.word	0x00000b40


	//   ....[10]....
        /*0244*/ 	.word	0x00000b60


	//   ....[11]....
        /*0248*/ 	.word	0x00000f10


	//   ....[12]....
        /*024c*/ 	.word	0x000010e0


	//   ....[13]....
        /*0250*/ 	.word	0x00001140


	//   ....[14]....
        /*0254*/ 	.word	0x000011d0


	//   ....[15]....
        /*0258*/ 	.word	0x00001230


	//   ....[16]....
        /*025c*/ 	.word	0x00001280


	//   ....[17]....
        /*0260*/ 	.word	0x000012e0


	//   ....[18]....
        /*0264*/ 	.word	0x00001320


	//   ....[19]....
        /*0268*/ 	.word	0x00001330


	//   ....[20]....
        /*026c*/ 	.word	0x000013f0


	//   ....[21]....
        /*0270*/ 	.word	0x000015c0


	//   ....[22]....
        /*0274*/ 	.word	0x00001610


	//   ....[23]....
        /*0278*/ 	.word	0x00001670


	//   ....[24]....
        /*027c*/ 	.word	0x000016d0


	//   ....[25]....
        /*0280*/ 	.word	0x00001710


	//   ....[26]....
        /*0284*/ 	.word	0x00001750


	//   ....[27]....
        /*0288*/ 	.word	0x00001790


	//   ....[28]....
        /*028c*/ 	.word	0x000017a0


	//   ....[29]....
        /*0290*/ 	.word	0x00001c60


	//   ....[30]....
        /*0294*/ 	.word	0x00002740


	//   ....[31]....
        /*0298*/ 	.word	0x00002910


	//   ....[32]....
        /*029c*/ 	.word	0x00002930


	//   ....[33]....
        /*02a0*/ 	.word	0x00002950


	//   ....[34]....
        /*02a4*/ 	.word	0x00002970


	//   ....[35]....
        /*02a8*/ 	.word	0x00002990


	//   ....[36]....
        /*02ac*/ 	.word	0x00002d10


	//   ....[37]....
        /*02b0*/ 	.word	0x00002d30


	//   ....[38]....
        /*02b4*/ 	.word	0x00002d50


	//   ....[39]....
        /*02b8*/ 	.word	0x00002d70


	//   ....[40]....
        /*02bc*/ 	.word	0x00002d90


	//   ....[41]....
        /*02c0*/ 	.word	0x00003140


	//   ....[42]....
        /*02c4*/ 	.word	0x00003310


	//   ....[43]....
        /*02c8*/ 	.word	0x00003370


	//   ....[44]....
        /*02cc*/ 	.word	0x000033e0


	//   ....[45]....
        /*02d0*/ 	.word	0x00003430


	//   ....[46]....
        /*02d4*/ 	.word	0x00003480


	//   ....[47]....
        /*02d8*/ 	.word	0x000034c0


	//   ....[48]....
        /*02dc*/ 	.word	0x00003530


	//   ....[49]....
        /*02e0*/ 	.word	0x00003540


	//   ....[50]....
        /*02e4*/ 	.word	0x00003620


	//   ....[51]....
        /*02e8*/ 	.word	0x000037f0


	//   ....[52]....
        /*02ec*/ 	.word	0x00003840


	//   ....[53]....
        /*02f0*/ 	.word	0x000038c0


	//   ....[54]....
        /*02f4*/ 	.word	0x00003910


	//   ....[55]....
        /*02f8*/ 	.word	0x00003960


	//   ....[56]....
        /*02fc*/ 	.word	0x000039c0


	//   ....[57]....
        /*0300*/ 	.word	0x00003a00


	//   ....[58]....
        /*0304*/ 	.word	0x00003a10


	//   ....[59]....
        /*0308*/ 	.word	0x00003eb0


	//   ....[60]....
        /*030c*/ 	.word	0x00004510


	//   ....[61]....
        /*0310*/ 	.word	0x00004590


	//   ....[62]....
        /*0314*/ 	.word	0x00004620


	//   ....[63]....
        /*0318*/ 	.word	0x00004720


	//   ....[64]....
        /*031c*/ 	.word	0x000047a0


	//   ....[65]....
        /*0320*/ 	.word	0x00004840


	//   ....[66]....
        /*0324*/ 	.word	0x000048c0


	//   ....[67]....
        /*0328*/ 	.word	0x00004950


	//   ....[68]....
        /*032c*/ 	.word	0x00004980


	//   ....[69]....
        /*0330*/ 	.word	0x00004a30


	//   ....[70]....
        /*0334*/ 	.word	0x00004ab0


	//   ....[71]....
        /*0338*/ 	.word	0x00004b30


	//   ....[72]....
        /*033c*/ 	.word	0x00004bf0


	//   ....[73]....
        /*0340*/ 	.word	0x00004c80


	//   ....[74]....
        /*0344*/ 	.word	0x00004d00


	//   ....[75]....
        /*0348*/ 	.word	0x00004d80


	//   ....[76]....
        /*034c*/ 	.word	0x00004e00


	//   ....[77]....
        /*0350*/ 	.word	0x00004e60


	//   ....[78]....
        /*0354*/ 	.word	0x00004ed0


	//   ....[79]....
        /*0358*/ 	.word	0x00004f50


	//   ....[80]....
        /*035c*/ 	.word	0x00004fe0


	//   ....[81]....
        /*0360*/ 	.word	0x000050b0


	//   ....[82]....
        /*0364*/ 	.word	0x00005140


	//   ....[83]....
        /*0368*/ 	.word	0x000051d0


	//   ....[84]....
        /*036c*/ 	.word	0x00005260


	//   ....[85]....
        /*0370*/ 	.word	0x00005310


	//   ....[86]....
        /*0374*/ 	.word	0x00005340


	//   ....[87]....
        /*0378*/ 	.word	0x000053f0


	//   ....[88]....
        /*037c*/ 	.word	0x00005470


	//   ....[89]....
        /*0380*/ 	.word	0x000054f0


	//   ....[90]....
        /*0384*/ 	.word	0x000055b0


	//   ....[91]....
        /*0388*/ 	.word	0x00005650


	//   ....[92]....
        /*038c*/ 	.word	0x000056f0


	//   ....[93]....
        /*0390*/ 	.word	0x00005780


	//   ....[94]....
        /*0394*/ 	.word	0x00005800


	//   ....[95]....
        /*0398*/ 	.word	0x00005860


	//----- nvinfo : EIATTR_VRC_CTA_INIT_COUNT
	.align		4
.L_294:
        /*039c*/ 	.byte	0x02, 0x4a
	.zero		1
	.zero		1


	//----- nvinfo : EIATTR_EXIT_INSTR_OFFSETS
	.align		4
        /*03a0*/ 	.byte	0x04, 0x1c
        /*03a2*/ 	.short	(.L_296 - .L_295)


	//   ....[0]....
.L_295:
        /*03a4*/ 	.word	0x00001f30


	//   ....[1]....
        /*03a8*/ 	.word	0x00001f50


	//   ....[2]....
        /*03ac*/ 	.word	0x000044a0


	//   ....[3]....
        /*03b0*/ 	.word	0x000044c0


	//----- nvinfo : EIATTR_MAX_THREADS
	.align		4
.L_296:
        /*03b4*/ 	.byte	0x04, 0x05
        /*03b6*/ 	.short	(.L_298 - .L_297)
.L_297:
        /*03b8*/ 	.word	0x00000180
        /*03bc*/ 	.word	0x00000001
        /*03c0*/ 	.word	0x00000001


	//----- nvinfo : EIATTR_CRS_STACK_SIZE
	.align		4
.L_298:
        /*03c4*/ 	.byte	0x04, 0x1e
        /*03c6*/ 	.short	(.L_300 - .L_299)
.L_299:
        /*03c8*/ 	.word	0x00000000


	//----- nvinfo : EIATTR_CBANK_PARAM_SIZE
	.align		4
.L_300:
        /*03cc*/ 	.byte	0x03, 0x19
        /*03ce*/ 	.short	0x0024


	//----- nvinfo : EIATTR_PARAM_CBANK
	.align		4
        /*03d0*/ 	.byte	0x04, 0x0a
        /*03d2*/ 	.short	(.L_302 - .L_301)
	.align		4
.L_301:
        /*03d4*/ 	.word	index@(.nv.constant0._ZN3cub18CUB_300001_SM_10006detail4scan16DeviceScanKernelINS2_10policy_hubIiiijN4cuda3std3__44plusIvEEE10Policy1000EN6thrust24THRUST_300001_SM_1000_NS6detail15normal_iteratorINSD_10device_ptrIiEEEESI_NS0_13ScanTileStateIiLb1EEES9_NS0_8NullTypeEjiLb0ESL_EEvT0_T1_T2_iT3_T4_T5_)
        /*03d8*/ 	.short	0x0380
        /*03da*/ 	.short	0x0024


	//----- nvinfo : EIATTR_SW_WAR
	.align		4
.L_302:
        /*03dc*/ 	.byte	0x04, 0x36
        /*03de*/ 	.short	(.L_304 - .L_303)
.L_303:
        /*03e0*/ 	.word	0x00000008
.L_304:


//--------------------- .nv.info._ZN3cub18CUB_300001_SM_10006detail4scan20DeviceScanInitKernelINS0_13ScanTileStateIiLb1EEEEEvT_i --------------------------
	.section	.nv.info._ZN3cub18CUB_300001_SM_10006detail4scan20DeviceScanInitKernelINS0_13ScanTileStateIiLb1EEEEEvT_i,"",@"SHT_CUDA_INFO"
	.sectionflags	@""
	.align	4


	//----- nvinfo : EIATTR_CUDA_API_VERSION
	.align		4
        /*0000*/ 	.byte	0x04, 0x37
        /*0002*/ 	.short	(.L_306 - .L_305)
.L_305:
        /*0004*/ 	.word	0x00000082


	//----- nvinfo : EIATTR_KPARAM_INFO
	.align		4
.L_306:
        /*0008*/ 	.byte	0x04, 0x17
        /*000a*/ 	.short	(.L_308 - .L_307)
.L_307:
        /*000c*/ 	.word	0x00000000
        /*0010*/ 	.short	0x0001
        /*0012*/ 	.short	0x0008
        /*0014*/ 	.byte	0x00, 0xf0, 0x11, 0x00


	//----- nvinfo : EIATTR_KPARAM_INFO
	.align		4
.L_308:
        /*0018*/ 	.byte	0x04, 0x17
        /*001a*/ 	.short	(.L_310 - .L_309)
.L_309:
        /*001c*/ 	.word	0x00000000
        /*0020*/ 	.short	0x0000
        /*0022*/ 	.short	0x0000
        /*0024*/ 	.byte	0x00, 0xf0, 0x21, 0x00


	//----- nvinfo : EIATTR_SPARSE_MMA_MASK
	.align		4
.L_310:
        /*0028*/ 	.byte	0x03, 0x50
        /*002a*/ 	.short	0x0000


	//----- nvinfo : EIATTR_MAXREG_COUNT
	.align		4
        /*002c*/ 	.byte	0x03, 0x1b
        /*002e*/ 	.short	0x00ff


	//----- nvinfo : EIATTR_MERCURY_ISA_VERSION
	.align		4
        /*0030*/ 	.byte	0x03, 0x5f
        /*0032*/ 	.short	0x0101


	//----- nvinfo : EIATTR_VRC_CTA_INIT_COUNT
	.align		4
        /*0034*/ 	.byte	0x02, 0x4a
	.zero		1
	.zero		1


	//----- nvinfo : EIATTR_EXIT_INSTR_OFFSETS
	.align		4
        /*0038*/ 	.byte	0x04, 0x1c
        /*003a*/ 	.short	(.L_312 - .L_311)


	//   ....[0]....
.L_311:
        /*003c*/ 	.word	0x000000f0


	//   ....[1]....
        /*0040*/ 	.word	0x00000130


	//----- nvinfo : EIATTR_CBANK_PARAM_SIZE
	.align		4
.L_312:
        /*0044*/ 	.byte	0x03, 0x19
        /*0046*/ 	.short	0x000c


	//----- nvinfo : EIATTR_PARAM_CBANK
	.align		4
        /*0048*/ 	.byte	0x04, 0x0a
        /*004a*/ 	.short	(.L_314 - .L_313)
	.align		4
.L_313:
        /*004c*/ 	.word	index@(.nv.constant0._ZN3cub18CUB_300001_SM_10006detail4scan20DeviceScanInitKernelINS0_13ScanTileStateIiLb1EEEEEvT_i)
        /*0050*/ 	.short	0x0380
        /*0052*/ 	.short	0x000c


	//----- nvinfo : EIATTR_SW_WAR
	.align		4
.L_314:
        /*0054*/ 	.byte	0x04, 0x36
        /*0056*/ 	.short	(.L_316 - .L_315)
.L_315:
        /*0058*/ 	.word	0x00000008
.L_316:


//--------------------- .nv.info._ZN3cub18CUB_300001_SM_10006detail8for_each13static_kernelINS2_12policy_hub_t12policy_500_tElN6thrust24THRUST_300001_SM_1000_NS8cuda_cub20__uninitialized_copy7functorINS7_6detail15normal_iteratorINS7_10device_ptrIKiEEEENS7_7pointerIiNS8_3tagENS7_11use_defaultESJ_EEEEEEvT0_T1_ --------------------------
	.section	.nv.info._ZN3cub18CUB_300001_SM_10006detail8for_each13static_kernelINS2_12policy_hub_t12policy_500_tElN6thrust24THRUST_300001_SM_1000_NS8cuda_cub20__uninitialized_copy7functorINS7_6detail15normal_iteratorINS7_10device_ptrIKiEEEENS7_7pointerIiNS8_3tagENS7_11use_defaultESJ_EEEEEEvT0_T1_,"",@"SHT_CUDA_INFO"
	.sectionflags	@""
	.align	4


	//----- nvinfo : EIATTR_CUDA_API_VERSION
	.align		4
        /*0000*/ 	.byte	0x04, 0x37
        /*0002*/ 	.short	(.L_318 - .L_317)
.L_317:
        /*0004*/ 	.word	0x00000082


	//----- nvinfo : EIATTR_KPARAM_INFO
	.align		4
.L_318:
        /*0008*/ 	.byte	0x04, 0x17
        /*000a*/ 	.short	(.L_320 - .L_319)
.L_319:
        /*000c*/ 	.word	0x00000000
        /*0010*/ 	.short	0x0001
        /*0012*/ 	.short	0x0008
        /*0014*/ 	.byte	0x00, 0xf0, 0x41, 0x00


	//----- nvinfo : EIATTR_KPARAM_INFO
	.align		4
.L_320:
        /*0018*/ 	.byte	0x04, 0x17
        /*001a*/ 	.short	(.L_322 - .L_321)
.L_321:
        /*001c*/ 	.word	0x00000000
        /*0020*/ 	.short	0x0000
        /*0022*/ 	.short	0x0000
        /*0024*/ 	.byte	0x00, 0xf0, 0x21, 0x00


	//----- nvinfo : EIATTR_SPARSE_MMA_MASK
	.align		4
.L_322:
        /*0028*/ 	.byte	0x03, 0x50
        /*002a*/ 	.short	0x0000


	//----- nvinfo : EIATTR_MAXREG_COUNT
	.align		4
        /*002c*/ 	.byte	0x03, 0x1b
        /*002e*/ 	.short	0x00ff


	//----- nvinfo : EIATTR_MERCURY_ISA_VERSION
	.align		4
        /*0030*/ 	.byte	0x03, 0x5f
        /*0032*/ 	.short	0x0101


	//----- nvinfo : EIATTR_VRC_CTA_INIT_COUNT
	.align		4
        /*0034*/ 	.byte	0x02, 0x4a
	.zero		1
	.zero		1


	//----- nvinfo : EIATTR_EXIT_INSTR_OFFSETS
	.align		4
        /*0038*/ 	.byte	0x04, 0x1c
        /*003a*/ 	.short	(.L_324 - .L_323)


	//   ....[0]....
.L_323:
        /*003c*/ 	.word	0x00000190


	//   ....[1]....
        /*0040*/ 	.word	0x00000320


	//   ....[2]....
        /*0044*/ 	.word	0x000003f0


	//----- nvinfo : EIATTR_MAX_THREADS
	.align		4
.L_324:
        /*0048*/ 	.byte	0x04, 0x05
        /*004a*/ 	.short	(.L_326 - .L_325)
.L_325:
        /*004c*/ 	.word	0x00000100
        /*0050*/ 	.word	0x00000001
        /*0054*/ 	.word	0x00000001


	//----- nvinfo : EIATTR_CRS_STACK_SIZE
	.align		4
.L_326:
        /*0058*/ 	.byte	0x04, 0x1e
        /*005a*/ 	.short	(.L_328 - .L_327)
.L_327:
        /*005c*/ 	.word	0x00000000


	//----- nvinfo : EIATTR_CBANK_PARAM_SIZE
	.align		4
.L_328:
        /*0060*/ 	.byte	0x03, 0x19
        /*0062*/ 	.short	0x0018


	//----- nvinfo : EIATTR_PARAM_CBANK
	.align		4
        /*0064*/ 	.byte	0x04, 0x0a
        /*0066*/ 	.short	(.L_330 - .L_329)
	.align		4
.L_329:
        /*0068*/ 	.word	index@(.nv.constant0._ZN3cub18CUB_300001_SM_10006detail8for_each13static_kernelINS2_12policy_hub_t12policy_500_tElN6thrust24THRUST_300001_SM_1000_NS8cuda_cub20__uninitialized_copy7functorINS7_6detail15normal_iteratorINS7_10device_ptrIKiEEEENS7_7pointerIiNS8_3tagENS7_11use_defaultESJ_EEEEEEvT0_T1_)
        /*006c*/ 	.short	0x0380
        /*006e*/ 	.short	0x0018


	//----- nvinfo : EIATTR_SW_WAR
	.align		4
.L_330:
        /*0070*/ 	.byte	0x04, 0x36
        /*0072*/ 	.short	(.L_332 - .L_331)
.L_331:
        /*0074*/ 	.word	0x00000008
.L_332:


//--------------------- .nv.info._ZN3cub18CUB_300001_SM_10006detail8for_each13static_kernelINS2_12policy_hub_t12policy_500_tEmN6thrust24THRUST_300001_SM_1000_NS8cuda_cub20__uninitialized_fill7functorINS7_10device_ptrIiEEiEEEEvT0_T1_ --------------------------
	.section	.nv.info._ZN3cub18CUB_300001_SM_10006detail8for_each13static_kernelINS2_12policy_hub_t12policy_500_tEmN6thrust24THRUST_300001_SM_1000_NS8cuda_cub20__uninitialized_fill7functorINS7_10device_ptrIiEEiEEEEvT0_T1_,"",@"SHT_CUDA_INFO"
	.sectionflags	@""
	.align	4


	//----- nvinfo : EIATTR_CUDA_API_VERSION
	.align		4
        /*0000*/ 	.byte	0x04, 0x37
        /*0002*/ 	.short	(.L_334 - .L_333)
.L_333:
        /*0004*/ 	.word	0x00000082


	//----- nvinfo : EIATTR_KPARAM_INFO
	.align		4
.L_334:
        /*0008*/ 	.byte	0x04, 0x17
        /*000a*/ 	.short	(.L_336 - .L_335)
.L_335:
        /*000c*/ 	.word	0x00000000
        /*0010*/ 	.short	0x0001
        /*0012*/ 	.short	0x0008
        /*0014*/ 	.byte	0x00, 0xf0, 0x41, 0x00


	//----- nvinfo : EIATTR_KPARAM_INFO
	.align		4
.L_336:
        /*0018*/ 	.byte	0x04, 0x17
        /*001a*/ 	.short	(.L_338 - .L_337)
.L_337:
        /*001c*/ 	.word	0x00000000
        /*0020*/ 	.short	0x0000
        /*0022*/ 	.short	0x0000
        /*0024*/ 	.byte	0x00, 0xf0, 0x21, 0x00


	//----- nvinfo : EIATTR_SPARSE_MMA_MASK
	.align		4
.L_338:
        /*0028*/ 	.byte	0x03, 0x50
        /*002a*/ 	.short	0x0000


	//----- nvinfo : EIATTR_MAXREG_COUNT
	.align		4
        /*002c*/ 	.byte	0x03, 0x1b
        /*002e*/ 	.short	0x00ff


	//----- nvinfo : EIATTR_MERCURY_ISA_VERSION
	.align		4
        /*0030*/ 	.byte	0x03, 0x5f
        /*0032*/ 	.short	0x0101


	//----- nvinfo : EIATTR_VRC_CTA_INIT_COUNT
	.align		4
        /*0034*/ 	.byte	0x02, 0x4a
	.zero		1
	.zero		1


	//----- nvinfo : EIATTR_EXIT_INSTR_OFFSETS
	.align		4
        /*0038*/ 	.byte	0x04, 0x1c
        /*003a*/ 	.short	(.L_340 - .L_339)


	//   ....[0]....
.L_339:
        /*003c*/ 	.word	0x00000130


	//   ....[1]....
        /*0040*/ 	.word	0x00000230


	//   ....[2]....
        /*0044*/ 	.word	0x00000260


	//----- nvinfo : EIATTR_MAX_THREADS
	.align		4
.L_340:
        /*0048*/ 	.byte	0x04, 0x05
        /*004a*/ 	.short	(.L_342 - .L_341)
.L_341:
        /*004c*/ 	.word	0x00000100
        /*0050*/ 	.word	0x00000001
        /*0054*/ 	.word	0x00000001


	//----- nvinfo : EIATTR_CBANK_PARAM_SIZE
	.align		4
.L_342:
        /*0058*/ 	.byte	0x03, 0x19
        /*005a*/ 	.short	0x0018


	//----- nvinfo : EIATTR_PARAM_CBANK
	.align		4
        /*005c*/ 	.byte	0x04, 0x0a
        /*005e*/ 	.short	(.L_344 - .L_343)
	.align		4
.L_343:
        /*0060*/ 	.word	index@(.nv.constant0._ZN3cub18CUB_300001_SM_10006detail8for_each13static_kernelINS2_12policy_hub_t12policy_500_tEmN6thrust24THRUST_300001_SM_1000_NS8cuda_cub20__uninitialized_fill7functorINS7_10device_ptrIiEEiEEEEvT0_T1_)
        /*0064*/ 	.short	0x0380
        /*0066*/ 	.short	0x0018


	//----- nvinfo : EIATTR_SW_WAR
	.align		4
.L_344:
        /*0068*/ 	.byte	0x04, 0x36
        /*006a*/ 	.short	(.L_346 - .L_345)
.L_345:
        /*006c*/ 	.word	0x00000008
.L_346:


//--------------------- .nv.info._ZN3cub18CUB_300001_SM_10006detail8for_each13static_kernelINS2_12policy_hub_t12policy_500_tElN6thrust24THRUST_300001_SM_1000_NS8cuda_cub20__uninitialized_copy7functorINS7_6detail15normal_iteratorINS7_10device_ptrIKfEEEENS7_7pointerIfNS8_3tagENS7_11use_defaultESJ_EEEEEEvT0_T1_ --------------------------
	.section	.nv.info._ZN3cub18CUB_300001_SM_10006detail8for_each13static_kernelINS2_12policy_hub_t12policy_500_tElN6thrust24THRUST_300001_SM_1000_NS8cuda_cub20__uninitialized_copy7functorINS7_6detail15normal_iteratorINS7_10device_ptrIKfEEEENS7_7pointerIfNS8_3tagENS7_11use_defaultESJ_EEEEEEvT0_T1_,"",@"SHT_CUDA_INFO"
	.sectionflags	@""
	.align	4


	//----- nvinfo : EIATTR_CUDA_API_VERSION
	.align		4
        /*0000*/ 	.byte	0x04, 0x37
        /*0002*/ 	.short	(.L_348 - .L_347)
.L_347:
        /*0004*/ 	.word	0x00000082


	//----- nvinfo : EIATTR_KPARAM_INFO
	.align		4
.L_348:
        /*0008*/ 	.byte	0x04, 0x17
        /*000a*/ 	.short	(.L_350 - .L_349)
.L_349:
        /*000c*/ 	.word	0x00000000
        /*0010*/ 	.short	0x0001
        /*0012*/ 	.short	0x0008
        /*0014*/ 	.byte	0x00, 0xf0, 0x41, 0x00


	//----- nvinfo : EIATTR_KPARAM_INFO
	.align		4
.L_350:
        /*0018*/ 	.byte	0x04, 0x17
        /*001a*/ 	.short	(.L_352 - .L_351)
.L_351:
        /*001c*/ 	.word	0x00000000
        /*0020*/ 	.short	0x0000
        /*0022*/ 	.short	0x0000
        /*0024*/ 	.byte	0x00, 0xf0, 0x21, 0x00


	//----- nvinfo : EIATTR_SPARSE_MMA_MASK
	.align		4
.L_352:
        /*0028*/ 	.byte	0x03, 0x50
        /*002a*/ 	.short	0x0000


	//----- nvinfo : EIATTR_MAXREG_COUNT
	.align		4
        /*002c*/ 	.byte	0x03, 0x1b
        /*002e*/ 	.short	0x00ff


	//----- nvinfo : EIATTR_MERCURY_ISA_VERSION
	.align		4
        /*0030*/ 	.byte	0x03, 0x5f
        /*0032*/ 	.short	0x0101


	//----- nvinfo : EIATTR_VRC_CTA_INIT_COUNT
	.align		4
        /*0034*/ 	.byte	0x02, 0x4a
	.zero		1
	.zero		1


	//----- nvinfo : EIATTR_EXIT_INSTR_OFFSETS
	.align		4
        /*0038*/ 	.byte	0x04, 0x1c
        /*003a*/ 	.short	(.L_354 - .L_353)


	//   ....[0]....
.L_353:
        /*003c*/ 	.word	0x00000190


	//   ....[1]....
        /*0040*/ 	.word	0x00000320


	//   ....[2]....
        /*0044*/ 	.word	0x000003f0


	//----- nvinfo : EIATTR_MAX_THREADS
	.align		4
.L_354:
        /*0048*/ 	.byte	0x04, 0x05
        /*004a*/ 	.short	(.L_356 - .L_355)
.L_355:
        /*004c*/ 	.word	0x00000100
        /*0050*/ 	.word	0x00000001
        /*0054*/ 	.word	0x00000001


	//----- nvinfo : EIATTR_CRS_STACK_SIZE
	.align		4
.L_356:
        /*0058*/ 	.byte	0x04, 0x1e
        /*005a*/ 	.short	(.L_358 - .L_357)
.L_357:
        /*005c*/ 	.word	0x00000000


	//----- nvinfo : EIATTR_CBANK_PARAM_SIZE
	.align		4
.L_358:
        /*0060*/ 	.byte	0x03, 0x19
        /*0062*/ 	.short	0x0018


	//----- nvinfo : EIATTR_PARAM_CBANK
	.align		4
        /*0064*/ 	.byte	0x04, 0x0a
        /*0066*/ 	.short	(.L_360 - .L_359)
	.align		4
.L_359:
        /*0068*/ 	.word	index@(.nv.constant0._ZN3cub18CUB_300001_SM_10006detail8for_each13static_kernelINS2_12policy_hub_t12policy_500_tElN6thrust24THRUST_300001_SM_1000_NS8cuda_cub20__uninitialized_copy7functorINS7_6detail15normal_iteratorINS7_10device_ptrIKfEEEENS7_7pointerIfNS8_3tagENS7_11use_defaultESJ_EEEEEEvT0_T1_)
        /*006c*/ 	.short	0x0380
        /*006e*/ 	.short	0x0018


	//----- nvinfo : EIATTR_SW_WAR
	.align		4
.L_360:
        /*0070*/ 	.byte	0x04, 0x36
        /*0072*/ 	.short	(.L_362 - .L_361)
.L_361:
        /*0074*/ 	.word	0x00000008
.L_362:


//--------------------- .nv.info._ZN3cub18CUB_300001_SM_10006detail8for_each13static_kernelINS2_12policy_hub_t12policy_500_tEmN6thrust24THRUST_300001_SM_1000_NS8cuda_cub20__uninitialized_fill7functorINS7_10device_ptrIfEEfEEEEvT0_T1_ --------------------------
	.section	.nv.info._ZN3cub18CUB_300001_SM_10006detail8for_each13static_kernelINS2_12policy_hub_t12policy_500_tEmN6thrust24THRUST_300001_SM_1000_NS8cuda_cub20__uninitialized_fill7functorINS7_10device_ptrIfEEfEEEEvT0_T1_,"",@"SHT_CUDA_INFO"
	.sectionflags	@""
	.align	4


	//----- nvinfo : EIATTR_CUDA_API_VERSION
	.align		4
        /*0000*/ 	.byte	0x04, 0x37
        /*0002*/ 	.short	(.L_364 - .L_363)
.L_363:
        /*0004*/ 	.word	0x00000082


	//----- nvinfo : EIATTR_KPARAM_INFO
	.align		4
.L_364:
        /*0008*/ 	.byte	0x04, 0x17
        /*000a*/ 	.short	(.L_366 - .L_365)
.L_365:
        /*000c*/ 	.word	0x00000000
        /*0010*/ 	.short	0x0001
        /*0012*/ 	.short	0x0008
        /*0014*/ 	.byte	0x00, 0xf0, 0x41, 0x00


	//----- nvinfo : EIATTR_KPARAM_INFO
	.align		4
.L_366:
        /*0018*/ 	.byte	0x04, 0x17
        /*001a*/ 	.short	(.L_368 - .L_367)
.L_367:
        /*001c*/ 	.word	0x00000000
        /*0020*/ 	.short	0x0000
        /*0022*/ 	.short	0x0000
        /*0024*/ 	.byte	0x00, 0xf0, 0x21, 0x00


	//----- nvinfo : EIATTR_SPARSE_MMA_MASK
	.align		4
.L_368:
        /*0028*/ 	.byte	0x03, 0x50
        /*002a*/ 	.short	0x0000


	//----- nvinfo : EIATTR_MAXREG_COUNT
	.align		4
        /*002c*/ 	.byte	0x03, 0x1b
        /*002e*/ 	.short	0x00ff


	//----- nvinfo : EIATTR_MERCURY_ISA_VERSION
	.align		4
        /*0030*/ 	.byte	0x03, 0x5f
        /*0032*/ 	.short	0x0101


	//----- nvinfo : EIATTR_VRC_CTA_INIT_COUNT
	.align		4
        /*0034*/ 	.byte	0x02, 0x4a
	.zero		1
	.zero		1


	//----- nvinfo : EIATTR_EXIT_INSTR_OFFSETS
	.align		4
        /*0038*/ 	.byte	0x04, 0x1c
        /*003a*/ 	.short	(.L_370 - .L_369)


	//   ....[0]....
.L_369:
        /*003c*/ 	.word	0x00000130


	//   ....[1]....
        /*0040*/ 	.word	0x00000230


	//   ....[2]....
        /*0044*/ 	.word	0x00000260


	//----- nvinfo : EIATTR_MAX_THREADS
	.align		4
.L_370:
        /*0048*/ 	.byte	0x04, 0x05
        /*004a*/ 	.short	(.L_372 - .L_371)
.L_371:
        /*004c*/ 	.word	0x00000100
        /*0050*/ 	.word	0x00000001
        /*0054*/ 	.word	0x00000001


	//----- nvinfo : EIATTR_CBANK_PARAM_SIZE
	.align		4
.L_372:
        /*0058*/ 	.byte	0x03, 0x19
        /*005a*/ 	.short	0x0018


	//----- nvinfo : EIATTR_PARAM_CBANK
	.align		4
        /*005c*/ 	.byte	0x04, 0x0a
        /*005e*/ 	.short	(.L_374 - .L_373)
	.align		4
.L_373:
        /*0060*/ 	.word	index@(.nv.constant0._ZN3cub18CUB_300001_SM_10006detail8for_each13static_kernelINS2_12policy_hub_t12policy_500_tEmN6thrust24THRUST_300001_SM_1000_NS8cuda_cub20__uninitialized_fill7functorINS7_10device_ptrIfEEfEEEEvT0_T1_)
        /*0064*/ 	.short	0x0380
        /*0066*/ 	.short	0x0018


	//----- nvinfo : EIATTR_SW_WAR
	.align		4
.L_374:
        /*0068*/ 	.byte	0x04, 0x36
        /*006a*/ 	.short	(.L_376 - .L_375)
.L_375:
        /*006c*/ 	.word	0x00000008
.L_376:


//--------------------- .nv.info._ZN3cub18CUB_300001_SM_10006detail11EmptyKernelIvEEvv --------------------------
	.section	.nv.info._ZN3cub18CUB_300001_SM_10006detail11EmptyKernelIvEEvv,"",@"SHT_CUDA_INFO"
	.sectionflags	@""
	.align	4


	//----- nvinfo : EIATTR_CUDA_API_VERSION
	.align		4
        /*0000*/ 	.byte	0x04, 0x37
        /*0002*/ 	.short	(.L_378 - .L_377)
.L_377:
        /*0004*/ 	.word	0x00000082


	//----- nvinfo : EIATTR_SPARSE_MMA_MASK
	.align		4
.L_378:
        /*0008*/ 	.byte	0x03, 0x50
        /*000a*/ 	.short	0x0000


	//----- nvinfo : EIATTR_MAXREG_COUNT
	.align		4
        /*000c*/ 	.byte	0x03, 0x1b
        /*000e*/ 	.short	0x00ff


	//----- nvinfo : EIATTR_MERCURY_ISA_VERSION
	.align		4
        /*0010*/ 	.byte	0x03, 0x5f
        /*0012*/ 	.short	0x0101


	//----- nvinfo : EIATTR_VRC_CTA_INIT_COUNT
	.align		4
        /*0014*/ 	.byte	0x02, 0x4a
	.zero		1
	.zero		1


	//----- nvinfo : EIATTR_EXIT_INSTR_OFFSETS
	.align		4
        /*0018*/ 	.byte	0x04, 0x1c
        /*001a*/ 	.short	(.L_380 - .L_379)


	//   ....[0]....
.L_379:
        /*001c*/ 	.word	0x00000010


	//----- nvinfo : EIATTR_SW_WAR
	.align		4
.L_380:
        /*0020*/ 	.byte	0x04, 0x36
        /*0022*/ 	.short	(.L_382 - .L_381)
.L_381:
        /*0024*/ 	.word	0x00000008
.L_382:


//--------------------- .nv.info._Z22calculateIntersectionsPfS_S_PiS0_S_S_S_fi --------------------------
	.section	.nv.info._Z22calculateIntersectionsPfS_S_PiS0_S_S_S_fi,"",@"SHT_CUDA_INFO"
	.sectionflags	@""
	.align	4


	//----- nvinfo : EIATTR_CUDA_API_VERSION
	.align		4
        /*0000*/ 	.byte	0x04, 0x37
        /*0002*/ 	.short	(.L_384 - .L_383)
.L_383:
        /*0004*/ 	.word	0x00000082


	//----- nvinfo : EIATTR_KPARAM_INFO
	.align		4
.L_384:
        /*0008*/ 	.byte	0x04, 0x17
        /*000a*/ 	.short	(.L_386 - .L_385)
.L_385:
        /*000c*/ 	.word	0x00000000
        /*0010*/ 	.short	0x0009
        /*0012*/ 	.short	0x0044
        /*0014*/ 	.byte	0x00, 0xf0, 0x11, 0x00


	//----- nvinfo : EIATTR_KPARAM_INFO
	.align		4
.L_386:
        /*0018*/ 	.byte	0x04, 0x17
        /*001a*/ 	.short	(.L_388 - .L_387)
.L_387:
        /*001c*/ 	.word	0x00000000
        /*0020*/ 	.short	0x0008
        /*0022*/ 	.short	0x0040
        /*0024*/ 	.byte	0x00, 0xf0, 0x11, 0x00


	//----- nvinfo : EIATTR_KPARAM_INFO
	.align		4
.L_388:
        /*0028*/ 	.byte	0x04, 0x17
        /*002a*/ 	.short	(.L_390 - .L_389)
.L_389:
        /*002c*/ 	.word	0x00000000
        /*0030*/ 	.short	0x0007
        /*0032*/ 	.short	0x0038
        /*0034*/ 	.byte	0x00, 0xf5, 0x21, 0x00


	//----- nvinfo : EIATTR_KPARAM_INFO
	.align		4
.L_390:
        /*0038*/ 	.byte	0x04, 0x17
        /*003a*/ 	.short	(.L_392 - .L_391)
.L_391:
        /*003c*/ 	.word	0x00000000
        /*0040*/ 	.short	0x0006
        /*0042*/ 	.short	0x0030
        /*0044*/ 	.byte	0x00, 0xf5, 0x21, 0x00


	//----- nvinfo : EIATTR_KPARAM_INFO
	.align		4
.L_392:
        /*0048*/ 	.byte	0x04, 0x17
        /*004a*/ 	.short	(.L_394 - .L_393)
.L_393:
        /*004c*/ 	.word	0x00000000
        /*0050*/ 	.short	0x0005
        /*0052*/ 	.short	0x0028
        /*0054*/ 	.byte	0x00, 0xf5, 0x21, 0x00


	//----- nvinfo : EIATTR_KPARAM_INFO
	.align		4
.L_394:
        /*0058*/ 	.byte	0x04, 0x17
        /*005a*/ 	.short	(.L_396 - .L_395)
.L_395:
        /*005c*/ 	.word	0x00000000
        /*0060*/ 	.short	0x0004
        /*0062*/ 	.short	0x0020
        /*0064*/ 	.byte	0x00, 0xf5, 0x21, 0x00


	//----- nvinfo : EIATTR_KPARAM_INFO
	.align		4
.L_396:
        /*0068*/ 	.byte	0x04, 0x17
        /*006a*/ 	.short	(.L_398 - .L_397)
.L_397:
        /*006c*/ 	.word	0x00000000
        /*0070*/ 	.short	0x0003
        /*0072*/ 	.short	0x0018
        /*0074*/ 	.byte	0x00, 0xf5, 0x21, 0x00


	//----- nvinfo : EIATTR_KPARAM_INFO
	.align		4
.L_398:
        /*0078*/ 	.byte	0x04, 0x17
        /*007a*/ 	.short	(.L_400 - .L_399)
.L_399:
        /*007c*/ 	.word	0x00000000
        /*0080*/ 	.short	0x0002
        /*0082*/ 	.short	0x0010
        /*0084*/ 	.byte	0x00, 0xf5, 0x21, 0x00


	//----- nvinfo : EIATTR_KPARAM_INFO
	.align		4
.L_400:
        /*0088*/ 	.byte	0x04, 0x17
        /*008a*/ 	.short	(.L_402 - .L_401)
.L_401:
        /*008c*/ 	.word	0x00000000
        /*0090*/ 	.short	0x0001
        /*0092*/ 	.short	0x0008
        /*0094*/ 	.byte	0x00, 0xf5, 0x21, 0x00


	//----- nvinfo : EIATTR_KPARAM_INFO
	.align		4
.L_402:
        /*0098*/ 	.byte	0x04, 0x17
        /*009a*/ 	.short	(.L_404 - .L_403)
.L_403:
        /*009c*/ 	.word	0x00000000
        /*00a0*/ 	.short	0x0000
        /*00a2*/ 	.short	0x0000
        /*00a4*/ 	.byte	0x00, 0xf5, 0x21, 0x00


	//----- nvinfo : EIATTR_SPARSE_MMA_MASK
	.align		4
.L_404:
        /*00a8*/ 	.byte	0x03, 0x50
        /*00aa*/ 	.short	0x0000


	//----- nvinfo : EIATTR_MAXREG_COUNT
	.align		4
        /*00ac*/ 	.byte	0x03, 0x1b
        /*00ae*/ 	.short	0x00ff


	//----- nvinfo : EIATTR_EXTERNS
	.align		4
        /*00b0*/ 	.byte	0x04, 0x0f
        /*00b2*/ 	.short	(.L_406 - .L_405)


	//   ....[0]....
	.align		4
.L_405:
        /*00b4*/ 	.word	index@(malloc)


	//----- nvinfo : EIATTR_MERCURY_ISA_VERSION
	.align		4
.L_406:
        /*00b8*/ 	.byte	0x03, 0x5f
        /*00ba*/ 	.short	0x0101


	//----- nvinfo : EIATTR_VRC_CTA_INIT_COUNT
	.align		4
        /*00bc*/ 	.byte	0x02, 0x4a
	.zero		1
	.zero		1


	//----- nvinfo : EIATTR_SYSCALL_OFFSETS
	.align		4
        /*00c0*/ 	.byte	0x04, 0x46
        /*00c2*/ 	.short	(.L_408 - .L_407)


	//   ....[0]....
.L_407:
        /*00c4*/ 	.word	0x00000250


	//   ....[1]....
        /*00c8*/ 	.word	0x000002c0


	//   ....[2]....
        /*00cc*/ 	.word	0x00000330


	//   ....[3]....
        /*00d0*/ 	.word	0x000003a0


	//----- nvinfo : EIATTR_EXIT_INSTR_OFFSETS
	.align		4
.L_408:
        /*00d4*/ 	.byte	0x04, 0x1c
        /*00d6*/ 	.short	(.L_410 - .L_409)


	//   ....[0]....
.L_409:
        /*00d8*/ 	.word	0x00000070


	//   ....[1]....
        /*00dc*/ 	.word	0x000003f0


	//   ....[2]....
        /*00e0*/ 	.word	0x00000f20


	//----- nvinfo : EIATTR_CRS_STACK_SIZE
	.align		4
.L_410:
        /*00e4*/ 	.byte	0x04, 0x1e
        /*00e6*/ 	.short	(.L_412 - .L_411)
.L_411:
        /*00e8*/ 	.word	0x00000000


	//----- nvinfo : EIATTR_CBANK_PARAM_SIZE
	.align		4
.L_412:
        /*00ec*/ 	.byte	0x03, 0x19
        /*00ee*/ 	.short	0x0048


	//----- nvinfo : EIATTR_PARAM_CBANK
	.align		4
        /*00f0*/ 	.byte	0x04, 0x0a
        /*00f2*/ 	.short	(.L_414 - .L_413)
	.align		4
.L_413:
        /*00f4*/ 	.word	index@(.nv.constant0._Z22calculateIntersectionsPfS_S_PiS0_S_S_S_fi)
        /*00f8*/ 	.short	0x0380
        /*00fa*/ 	.short	0x0048


	//----- nvinfo : EIATTR_SW_WAR
	.align		4
.L_414:
        /*00fc*/ 	.byte	0x04, 0x36
        /*00fe*/ 	.short	(.L_416 - .L_415)
.L_415:
        /*0100*/ 	.word	0x00000008
.L_416:


//--------------------- .nv.info._Z20layersInEachTrianglePfPiif --------------------------
	.section	.nv.info._Z20layersInEachTrianglePfPiif,"",@"SHT_CUDA_INFO"
	.sectionflags	@""
	.align	4


	//----- nvinfo : EIATTR_CUDA_API_VERSION
	.align		4
        /*0000*/ 	.byte	0x04, 0x37
        /*0002*/ 	.short	(.L_418 - .L_417)
.L_417:
        /*0004*/ 	.word	0x00000082


	//----- nvinfo : EIATTR_KPARAM_INFO
	.align		4
.L_418:
        /*0008*/ 	.byte	0x04, 0x17
        /*000a*/ 	.short	(.L_420 - .L_419)
.L_419:
        /*000c*/ 	.word	0x00000000
        /*0010*/ 	.short	0x0003
        /*0012*/ 	.short	0x0014
        /*0014*/ 	.byte	0x00, 0xf0, 0x11, 0x00


	//----- nvinfo : EIATTR_KPARAM_INFO
	.align		4
.L_420:
        /*0018*/ 	.byte	0x04, 0x17
        /*001a*/ 	.short	(.L_422 - .L_421)
.L_421:
        /*001c*/ 	.word	0x00000000
        /*0020*/ 	.short	0x0002
        /*0022*/ 	.short	0x0010
        /*0024*/ 	.byte	0x00, 0xf0, 0x11, 0x00


	//----- nvinfo : EIATTR_KPARAM_INFO
	.align		4
.L_422:
        /*0028*/ 	.byte	0x04, 0x17
        /*002a*/ 	.short	(.L_424 - .L_423)
.L_423:
        /*002c*/ 	.word	0x00000000
        /*0030*/ 	.short	0x0001
        /*0032*/ 	.short	0x0008
        /*0034*/ 	.byte	0x00, 0xf5, 0x21, 0x00


	//----- nvinfo : EIATTR_KPARAM_INFO
	.align		4
.L_424:
        /*0038*/ 	.byte	0x04, 0x17
        /*003a*/ 	.short	(.L_426 - .L_425)
.L_425:
        /*003c*/ 	.word	0x00000000
        /*0040*/ 	.short	0x0000
        /*0042*/ 	.short	0x0000
        /*0044*/ 	.byte	0x00, 0xf5, 0x21, 0x00


	//----- nvinfo : EIATTR_SPARSE_MMA_MASK
	.align		4
.L_426:
        /*0048*/ 	.byte	0x03, 0x50
        /*004a*/ 	.short	0x0000


	//----- nvinfo : EIATTR_MAXREG_COUNT
	.align		4
        /*004c*/ 	.byte	0x03, 0x1b
        /*004e*/ 	.short	0x00ff


	//----- nvinfo : EIATTR_MERCURY_ISA_VERSION
	.align		4
        /*0050*/ 	.byte	0x03, 0x5f
        /*0052*/ 	.short	0x0101


	//----- nvinfo : EIATTR_VRC_CTA_INIT_COUNT
	.align		4
        /*0054*/ 	.byte	0x02, 0x4a
	.zero		1
	.zero		1


	//----- nvinfo : EIATTR_EXIT_INSTR_OFFSETS
	.align		4
        /*0058*/ 	.byte	0x04, 0x1c
        /*005a*/ 	.short	(.L_428 - .L_427)


	//   ....[0]....
.L_427:
        /*005c*/ 	.word	0x00000070


	//   ....[1]....
        /*0060*/ 	.word	0x00000370


	//----- nvinfo : EIATTR_CRS_STACK_SIZE
	.align		4
.L_428:
        /*0064*/ 	.byte	0x04, 0x1e
        /*0066*/ 	.short	(.L_430 - .L_429)
.L_429:
        /*0068*/ 	.word	0x00000000


	//----- nvinfo : EIATTR_CBANK_PARAM_SIZE
	.align		4
.L_430:
        /*006c*/ 	.byte	0x03, 0x19
        /*006e*/ 	.short	0x0018


	//----- nvinfo : EIATTR_PARAM_CBANK
	.align		4
        /*0070*/ 	.byte	0x04, 0x0a
        /*0072*/ 	.short	(.L_432 - .L_431)
	.align		4
.L_431:
        /*0074*/ 	.word	index@(.nv.constant0._Z20layersInEachTrianglePfPiif)
        /*0078*/ 	.short	0x0380
        /*007a*/ 	.short	0x0018


	//----- nvinfo : EIATTR_SW_WAR
	.align		4
.L_432:
        /*007c*/ 	.byte	0x04, 0x36
        /*007e*/ 	.short	(.L_434 - .L_433)
.L_433:
        /*0080*/ 	.word	0x00000008
.L_434:


//--------------------- .nv.callgraph             --------------------------
	.section	.nv.callgraph,"",@"SHT_CUDA_CALLGRAPH"
	.align	4
	.sectionentsize	8
	.align		4
        /*0000*/ 	.word	0x00000000
	.align		4
        /*0004*/ 	.word	0xffffffff
	.align		4
        /*0008*/ 	.word	index@(_Z22calculateIntersectionsPfS_S_PiS0_S_S_S_fi)
	.align		4
        /*000c*/ 	.word	index@(malloc)
	.align		4
        /*0010*/ 	.word	0x00000000
	.align		4
        /*0014*/ 	.word	0xfffffffe
	.align		4
        /*0018*/ 	.word	0x00000000
	.align		4
        /*001c*/ 	.word	0xfffffffd
	.align		4
        /*0020*/ 	.word	0x00000000
	.align		4
        /*0024*/ 	.word	0xfffffffc


//--------------------- .nv.constant4             --------------------------
	.section	.nv.constant4,"a",@progbits
	.align	8
	.align		8
.nv.constant4:
        /*0000*/ 	.dword	_ZN34_INTERNAL_6f96e0b2_4_k_cu_3ff96cc14cuda3std3__45__cpo5beginE
	.align		8
        /*0008*/ 	.dword	_ZN34_INTERNAL_6f96e0b2_4_k_cu_3ff96cc14cuda3std3__45__cpo3endE
	.align		8
        /*0010*/ 	.dword	_ZN34_INTERNAL_6f96e0b2_4_k_cu_3ff96cc14cuda3std3__45__cpo6cbeginE
	.align		8
        /*0018*/ 	.dword	_ZN34_INTERNAL_6f96e0b2_4_k_cu_3ff96cc14cuda3std3__45__cpo4cendE
	.align		8
        /*0020*/ 	.dword	_ZN34_INTERNAL_6f96e0b2_4_k_cu_3ff96cc14cuda3std3__45__cpo6rbeginE
	.align		8
        /*0028*/ 	.dword	_ZN34_INTERNAL_6f96e0b2_4_k_cu_3ff96cc14cuda3std3__45__cpo4rendE
	.align		8
        /*0030*/ 	.dword	_ZN34_INTERNAL_6f96e0b2_4_k_cu_3ff96cc14cuda3std3__45__cpo7crbeginE
	.align		8
        /*0038*/ 	.dword	_ZN34_INTERNAL_6f96e0b2_4_k_cu_3ff96cc14cuda3std3__45__cpo5crendE
	.align		8
        /*0040*/ 	.dword	_ZN34_INTERNAL_6f96e0b2_4_k_cu_3ff96cc14cuda3std3__436_GLOBAL__N__6f96e0b2_4_k_cu_3ff96cc16ignoreE
	.align		8
        /*0048*/ 	.dword	_ZN34_INTERNAL_6f96e0b2_4_k_cu_3ff96cc14cuda3std3__419piecewise_constructE
	.align		8
        /*0050*/ 	.dword	_ZN34_INTERNAL_6f96e0b2_4_k_cu_3ff96cc14cuda3std3__48in_placeE
	.align		8
        /*0058*/ 	.dword	_ZN34_INTERNAL_6f96e0b2_4_k_cu_3ff96cc14cuda3std3__420unreachable_sentinelE
	.align		8
        /*0060*/ 	.dword	_ZN34_INTERNAL_6f96e0b2_4_k_cu_3ff96cc14cuda3std3__47nulloptE
	.align		8
        /*0068*/ 	.dword	_ZN34_INTERNAL_6f96e0b2_4_k_cu_3ff96cc14cuda3std3__48unexpectE
	.align		8
        /*0070*/ 	.dword	_ZN34_INTERNAL_6f96e0b2_4_k_cu_3ff96cc14cuda3std6ranges3__45__cpo4swapE
	.align		8
        /*0078*/ 	.dword	_ZN34_INTERNAL_6f96e0b2_4_k_cu_3ff96cc14cuda3std6ranges3__45__cpo9iter_moveE
	.align		8
        /*0080*/ 	.dword	_ZN34_INTERNAL_6f96e0b2_4_k_cu_3ff96cc14cuda3std6ranges3__45__cpo5beginE
	.align		8
        /*0088*/ 	.dword	_ZN34_INTERNAL_6f96e0b2_4_k_cu_3ff96cc14cuda3std6ranges3__45__cpo3endE
	.align		8
        /*0090*/ 	.dword	_ZN34_INTERNAL_6f96e0b2_4_k_cu_3ff96cc14cuda3std6ranges3__45__cpo6cbeginE
	.align		8
        /*0098*/ 	.dword	_ZN34_INTERNAL_6f96e0b2_4_k_cu_3ff96cc14cuda3std6ranges3__45__cpo4cendE
	.align		8
        /*00a0*/ 	.dword	_ZN34_INTERNAL_6f96e0b2_4_k_cu_3ff96cc14cuda3std6ranges3__45__cpo7advanceE
	.align		8
        /*00a8*/ 	.dword	_ZN34_INTERNAL_6f96e0b2_4_k_cu_3ff96cc14cuda3std6ranges3__45__cpo9iter_swapE
	.align		8
        /*00b0*/ 	.dword	_ZN34_INTERNAL_6f96e0b2_4_k_cu_3ff96cc14cuda3std6ranges3__45__cpo4nextE
	.align		8
        /*00b8*/ 	.dword	_ZN34_INTERNAL_6f96e0b2_4_k_cu_3ff96cc14cuda3std6ranges3__45__cpo4prevE
	.align		8
        /*00c0*/ 	.dword	_ZN34_INTERNAL_6f96e0b2_4_k_cu_3ff96cc14cuda3std6ranges3__45__cpo4dataE
	.align		8
        /*00c8*/ 	.dword	_ZN34_INTERNAL_6f96e0b2_4_k_cu_3ff96cc14cuda3std6ranges3__45__cpo5cdataE
	.align		8
        /*00d0*/ 	.dword	_ZN34_INTERNAL_6f96e0b2_4_k_cu_3ff96cc14cuda3std6ranges3__45__cpo4sizeE
	.align		8
        /*00d8*/ 	.dword	_ZN34_INTERNAL_6f96e0b2_4_k_cu_3ff96cc14cuda3std6ranges3__45__cpo5ssizeE
	.align		8
        /*00e0*/ 	.dword	_ZN34_INTERNAL_6f96e0b2_4_k_cu_3ff96cc14cuda3std6ranges3__45__cpo8distanceE
	.align		8
        /*00e8*/ 	.dword	_ZN34_INTERNAL_6f96e0b2_4_k_cu_3ff96cc16thrust24THRUST_300001_SM_1000_NS8cuda_cub3parE
	.align		8
        /*00f0*/ 	.dword	_ZN34_INTERNAL_6f96e0b2_4_k_cu_3ff96cc16thrust24THRUST_300001_SM_1000_NS8cuda_cub10par_nosyncE
	.align		8
        /*00f8*/ 	.dword	_ZN34_INTERNAL_6f96e0b2_4_k_cu_3ff96cc16thrust24THRUST_300001_SM_1000_NS6system6detail10sequential3seqE
	.align		8
        /*0100*/ 	.dword	_ZN34_INTERNAL_6f96e0b2_4_k_cu_3ff96cc16thrust24THRUST_300001_SM_1000_NS6system3cpp3parE
	.align		8
        /*0108*/ 	.dword	_ZN34_INTERNAL_6f96e0b2_4_k_cu_3ff96cc16thrust24THRUST_300001_SM_1000_NS12placeholders2_1E
	.align		8
        /*0110*/ 	.dword	_ZN34_INTERNAL_6f96e0b2_4_k_cu_3ff96cc16thrust24THRUST_300001_SM_1000_NS12placeholders2_2E
	.align		8
        /*0118*/ 	.dword	_ZN34_INTERNAL_6f96e0b2_4_k_cu_3ff96cc16thrust24THRUST_300001_SM_1000_NS12placeholders2_3E
	.align		8
        /*0120*/ 	.dword	_ZN34_INTERNAL_6f96e0b2_4_k_cu_3ff96cc16thrust24THRUST_300001_SM_1000_NS12placeholders2_4E
	.align		8
        /*0128*/ 	.dword	_ZN34_INTERNAL_6f96e0b2_4_k_cu_3ff96cc16thrust24THRUST_300001_SM_1000_NS12placeholders2_5E
	.align		8
        /*0130*/ 	.dword	_ZN34_INTERNAL_6f96e0b2_4_k_cu_3ff96cc16thrust24THRUST_300001_SM_1000_NS12placeholders2_6E
	.align		8
        /*0138*/ 	.dword	_ZN34_INTERNAL_6f96e0b2_4_k_cu_3ff96cc16thrust24THRUST_300001_SM_1000_NS12placeholders2_7E
	.align		8
        /*0140*/ 	.dword	_ZN34_INTERNAL_6f96e0b2_4_k_cu_3ff96cc16thrust24THRUST_300001_SM_1000_NS12placeholders2_8E
	.align		8
        /*0148*/ 	.dword	_ZN34_INTERNAL_6f96e0b2_4_k_cu_3ff96cc16thrust24THRUST_300001_SM_1000_NS12placeholders2_9E
	.align		8
        /*0150*/ 	.dword	_ZN34_INTERNAL_6f96e0b2_4_k_cu_3ff96cc16thrust24THRUST_300001_SM_1000_NS12placeholders3_10E
	.align		8
        /*0158*/ 	.dword	_ZN34_INTERNAL_6f96e0b2_4_k_cu_3ff96cc16thrust24THRUST_300001_SM_1000_NS3seqE
	.align		8
        /*0160*/ 	.dword	_ZN34_INTERNAL_6f96e0b2_4_k_cu_3ff96cc16thrust24THRUST_300001_SM_1000_NS6deviceE
	.align		8
        /*0168*/ 	.dword	malloc


//--------------------- .text._ZN3cub18CUB_300001_SM_10006detail10radix_sort29DeviceRadixSortOnesweepKernelINS1_5radix10policy_hubIffyE10Policy1000ELNS0_9SortOrderE0EffyiiNS1_21identity_decomposer_tEEEvPT5_SB_PT3_PKSC_PT1_PKSG_PT2_PKSK_T4_iiT6_ --------------------------
	.section	.text._ZN3cub18CUB_300001_SM_10006detail10radix_sort29DeviceRadixSortOnesweepKernelINS1_5radix10policy_hubIffyE10Policy1000ELNS0_9SortOrderE0EffyiiNS1_21identity_decomposer_tEEEvPT5_SB_PT3_PKSC_PT1_PKSG_PT2_PKSK_T4_iiT6_,"ax",@progbits
	.align	128
        .global         _ZN3cub18CUB_300001_SM_10006detail10radix_sort29DeviceRadixSortOnesweepKernelINS1_5radix10policy_hubIffyE10Policy1000ELNS0_9SortOrderE0EffyiiNS1_21identity_decomposer_tEEEvPT5_SB_PT3_PKSC_PT1_PKSG_PT2_PKSK_T4_iiT6_
        .type           _ZN3cub18CUB_300001_SM_10006detail10radix_sort29DeviceRadixSortOnesweepKernelINS1_5radix10policy_hubIffyE10Policy1000ELNS0_9SortOrderE0EffyiiNS1_21identity_decomposer_tEEEvPT5_SB_PT3_PKSC_PT1_PKSG_PT2_PKSK_T4_iiT6_,@function
        .size           _ZN3cub18CUB_300001_SM_10006detail10radix_sort29DeviceRadixSortOnesweepKernelINS1_5radix10policy_hubIffyE10Policy1000ELNS0_9SortOrderE0EffyiiNS1_21identity_decomposer_tEEEvPT5_SB_PT3_PKSC_PT1_PKSG_PT2_PKSK_T4_iiT6_,(.L_x_477 - _ZN3cub18CUB_300001_SM_10006detail10radix_sort29DeviceRadixSortOnesweepKernelINS1_5radix10policy_hubIffyE10Policy1000ELNS0_9SortOrderE0EffyiiNS1_21identity_decomposer_tEEEvPT5_SB_PT3_PKSC_PT1_PKSG_PT2_PKSK_T4_iiT6_)
        .other          _ZN3cub18CUB_300001_SM_10006detail10radix_sort29DeviceRadixSortOnesweepKernelINS1_5radix10policy_hubIffyE10Policy1000ELNS0_9SortOrderE0EffyiiNS1_21identity_decomposer_tEEEvPT5_SB_PT3_PKSC_PT1_PKSG_PT2_PKSK_T4_iiT6_,@"STO_CUDA_ENTRY STV_DEFAULT"
_ZN3cub18CUB_300001_SM_10006detail10radix_sort29DeviceRadixSortOnesweepKernelINS1_5radix10policy_hubIffyE10Policy1000ELNS0_9SortOrderE0EffyiiNS1_21identity_decomposer_tEEEvPT5_SB_PT3_PKSC_PT1_PKSG_PT2_PKSK_T4_iiT6_:
.text._ZN3cub18CUB_300001_SM_10006detail10radix_sort29DeviceRadixSortOnesweepKernelINS1_5radix10policy_hubIffyE10Policy1000ELNS0_9SortOrderE0EffyiiNS1_21identity_decomposer_tEEEvPT5_SB_PT3_PKSC_PT1_PKSG_PT2_PKSK_T4_iiT6_:
[----:B------:R-:W-:Y:S01]  /*0000*/  LDC R1, c[0x0][0x37c] ;  /* 0x0000df00ff017b82 */ /* 0x000fe20000000800 */
[----:B------:R-:W0:Y:S01]  /*0010*/  S2R R3, SR_TID.X ;  /* 0x0000000000037919 */ /* 0x000e220000002100 */
[----:B------:R-:W-:Y:S01]  /*0020*/  MOV R23, 0x400 ;  /* 0x0000040000177802 */ /* 0x000fe20000000f00 */
[----:B------:R-:W1:Y:S01]  /*0030*/  LDCU.64 UR6, c[0x0][0x358] ;  /* 0x00006b00ff0677ac */ /* 0x000e620008000a00 */
[----:B------:R-:W-:Y:S01]  /*0040*/  BSSY.RECONVERGENT B0, `(.L_x_0) ;  /* 0x000000c000007945 */ /* 0x000fe20003800200 */
[----:B------:R-:W2:Y:S01]  /*0050*/  S2R R0, SR_CgaCtaId ;  /* 0x0000000000007919 */ /* 0x000ea20000008800 */
[----:B0-----:R-:W-:Y:S02]  /*0060*/  ISETP.NE.AND P0, PT, R3, RZ, PT ;  /* 0x000000ff0300720c */ /* 0x001fe40003f05270 */
[----:B--2---:R-:W-:-:S11]  /*0070*/  LEA R23, R0, R23, 0x18 ;  /* 0x0000001700177211 */ /* 0x004fd600078ec0ff */
[----:B-1----:R-:W-:Y:S05]  /*0080*/  @P0 BRA `(.L_x_1) ;  /* 0x00000000001c0947 */ /* 0x002fea0003800000 */
[----:B------:R-:W0:Y:S01]  /*0090*/  LDC.64 R4, c[0x0][0x388] ;  /* 0x0000e200ff047b82 */ /* 0x000e220000000a00 */
[----:B------:R-:W-:-:S05]  /*00a0*/  IMAD.MOV.U32 R7, RZ, RZ, 0x1 ;  /* 0x00000001ff077424 */ /* 0x000fca00078e00ff */
[----:B0-----:R-:W2:Y:S02]  /*00b0*/  ATOMG.E.ADD.STRONG.GPU PT, R4, desc[UR6][R4.64], R7 ;  /* 0x80000007040479a8 */ /* 0x001ea400081ef106 */
[----:B------:R-:W0:Y:S01]  /*00c0*/  S2UR UR5, SR_CgaCtaId ;  /* 0x00000000000579c3 */ /* 0x000e220000008800 */
[----:B------:R-:W-:Y:S02]  /*00d0*/  UMOV UR4, 0x400 ;  /* 0x0000040000047882 */ /* 0x000fe40000000000 */
[----:B0-----:R-:W-:-:S09]  /*00e0*/  ULEA UR4, UR5, UR4, 0x18 ;  /* 0x0000000405047291 */ /* 0x001fd2000f8ec0ff */
[----:B--2---:R0:W-:Y:S03]  /*00f0*/  STS [UR4+0x6600], R4 ;  /* 0x00660004ff007988 */ /* 0x0041e60008000804 */
.L_x_1:
[----:B------:R-:W-:Y:S05]  /*0100*/  BSYNC.RECONVERGENT B0 ;  /* 0x0000000000007941 */ /* 0x000fea0003800200 */
.L_x_0:
[----:B------:R-:W-:Y:S01]  /*0110*/  BAR.SYNC.DEFER_BLOCKING 0x0 ;  /* 0x0000000000007b1d */ /* 0x000fe20000010000 */
[----:B0-----:R-:W-:-:S05]  /*0120*/  SHF.R.U32.HI R4, RZ, 0x5, R3 ;  /* 0x00000005ff047819 */ /* 0x001fca0000011603 */
[----:B------:R-:W0:Y:S01]  /*0130*/  LDCU UR4, c[0x0][0x3c0] ;  /* 0x00007800ff0477ac */ /* 0x000e220008000800 */
[----:B------:R-:W1:Y:S01]  /*0140*/  S2R R0, SR_LANEID ;  /* 0x0000000000007919 */ /* 0x000e620000000000 */
[----:B------:R-:W2:Y:S02]  /*0150*/  LDS R5, [R23+0x6600] ;  /* 0x0066000017057984 */ /* 0x000ea40000000800 */
[----:B--2---:R-:W-:-:S04]  /*0160*/  IMAD R18, R5, 0x1980, RZ ;  /* 0x0000198005127824 */ /* 0x004fc800078e02ff */
[----:B------:R-:W-:Y:S01]  /*0170*/  VIADD R35, R18, 0x1980 ;  /* 0x0000198012237836 */ /* 0x000fe20000000000 */
[----:B------:R-:W-:-:S04]  /*0180*/  SHF.R.S32.HI R47, RZ, 0x1f, R18 ;  /* 0x0000001fff2f7819 */ /* 0x000fc80000011412 */
[----:B0-----:R-:W-:-:S13]  /*0190*/  ISETP.GT.AND P0, PT, R35, UR4, PT ;  /* 0x0000000423007c0c */ /* 0x001fda000bf04270 */
[----:B-1----:R-:W-:Y:S05]  /*01a0*/  @P0 BRA `(.L_x_2) ;  /* 0x0000000000680947 */ /* 0x002fea0003800000 */
[----:B------:R-:W0:Y:S01]  /*01b0*/  LDCU.64 UR4, c[0x0][0x3a8] ;  /* 0x00007500ff0477ac */ /* 0x000e220008000a00 */
[C---:B------:R-:W-:Y:S02]  /*01c0*/  LOP3.LUT R50, R3.reuse, 0x1f, RZ, 0xc0, !PT ;  /* 0x0000001f03327812 */ /* 0x040fe400078ec0ff */
[----:B------:R-:W-:-:S05]  /*01d0*/  LOP3.LUT R21, R3, 0x3e0, RZ, 0xc0, !PT ;  /* 0x000003e003157812 */ /* 0x000fca00078ec0ff */
[----:B------:R-:W-:-:S05]  /*01e0*/  IMAD R7, R21, 0x11, R50 ;  /* 0x0000001115077824 */ /* 0x000fca00078e0232 */
[----:B------:R-:W-:-:S05]  /*01f0*/  IADD3 R7, P0, PT, R18, R7, RZ ;  /* 0x0000000712077210 */ /* 0x000fca0007f1e0ff */
[----:B------:R-:W-:Y:S01]  /*0200*/  IMAD.X R8, RZ, RZ, R47, P0 ;  /* 0x000000ffff087224 */ /* 0x000fe200000e062f */
[----:B0-----:R-:W-:-:S04]  /*0210*/  LEA R6, P0, R7, UR4, 0x2 ;  /* 0x0000000407067c11 */ /* 0x001fc8000f8010ff */
[----:B------:R-:W-:-:S05]  /*0220*/  LEA.HI.X R7, R7, UR5, R8, 0x2, P0 ;  /* 0x0000000507077c11 */ /* 0x000fca00080f1408 */
[----:B------:R0:W5:Y:S04]  /*0230*/  LDG.E R13, desc[UR6][R6.64] ;  /* 0x00000006060d7981 */ /* 0x000168000c1e1900 */
        /* <DEDUP_REMOVED lines=15> */
[----:B------:R0:W5:Y:S01]  /*0330*/  LDG.E R28, desc[UR6][R6.64+0x800] ;  /* 0x00080006061c7981 */ /* 0x000162000c1e1900 */
[----:B------:R-:W-:Y:S05]  /*0340*/  BRA `(.L_x_3) ;  /* 0x0000000400307947 */ /* 0x000fea0003800000 */
.L_x_2:
[C---:B------:R-:W-:Y:S01]  /*0350*/  LOP3.LUT R50, R3.reuse, 0x1f, RZ, 0xc0, !PT ;  /* 0x0000001f03327812 */ /* 0x040fe200078ec0ff */
[----:B------:R-:W0:Y:S01]  /*0360*/  LDCU.64 UR8, c[0x0][0x3a8] ;  /* 0x00007500ff0877ac */ /* 0x000e220008000a00 */
[----:B------:R-:W-:Y:S01]  /*0370*/  LOP3.LUT R21, R3, 0x3e0, RZ, 0xc0, !PT ;  /* 0x000003e003157812 */ /* 0x000fe200078ec0ff */
[----:B------:R-:W-:Y:S01]  /*0380*/  IMAD.MOV.U32 R13, RZ, RZ, 0x7fffffff ;  /* 0x7fffffffff0d7424 */ /* 0x000fe200078e00ff */
[----:B------:R-:W-:-:S03]  /*0390*/  IADD3 R8, PT, PT, -R18, UR4, RZ ;  /* 0x0000000412087c10 */ /* 0x000fc6000fffe1ff */
[----:B------:R-:W-:-:S04]  /*03a0*/  IMAD R15, R21, 0x11, R50 ;  /* 0x00000011150f7824 */ /* 0x000fc800078e0232 */
[C---:B------:R-:W-:Y:S01]  /*03b0*/  VIADD R9, R15.reuse, 0x40 ;  /* 0x000000400f097836 */ /* 0x040fe20000000000 */
[----:B------:R-:W-:Y:S01]  /*03c0*/  IADD3 R10, P0, PT, R18, R15, RZ ;  /* 0x0000000f120a7210 */ /* 0x000fe20007f1e0ff */
[C---:B------:R-:W-:Y:S01]  /*03d0*/  VIADD R7, R15.reuse, 0x20 ;  /* 0x000000200f077836 */ /* 0x040fe20000000000 */
[-C--:B------:R-:W-:Y:S02]  /*03e0*/  ISETP.GE.AND P2, PT, R15, R8.reuse, PT ;  /* 0x000000080f00720c */ /* 0x080fe40003f46270 */
[-C--:B------:R-:W-:Y:S01]  /*03f0*/  ISETP.GE.AND P4, PT, R9, R8.reuse, PT ;  /* 0x000000080900720c */ /* 0x080fe20003f86270 */
[----:B------:R-:W-:Y:S01]  /*0400*/  VIADD R9, R15, 0x80 ;  /* 0x000000800f097836 */ /* 0x000fe20000000000 */
[-C--:B------:R-:W-:Y:S01]  /*0410*/  ISETP.GE.AND P3, PT, R7, R8.reuse, PT ;  /* 0x000000080700720c */ /* 0x080fe20003f66270 */
[----:B------:R-:W-:Y:S02]  /*0420*/  VIADD R7, R15, 0x60 ;  /* 0x000000600f077836 */ /* 0x000fe40000000000 */
[----:B------:R-:W-:Y:S01]  /*0430*/  IMAD.X R11, RZ, RZ, R47, P0 ;  /* 0x000000ffff0b7224 */ /* 0x000fe200000e062f */
[----:B------:R-:W-:Y:S01]  /*0440*/  ISETP.GE.AND P6, PT, R9, R8, PT ;  /* 0x000000080900720c */ /* 0x000fe20003fc6270 */
[----:B------:R-:W-:Y:S01]  /*0450*/  VIADD R9, R15, 0xa0 ;  /* 0x000000a00f097836 */ /* 0x000fe20000000000 */
[----:B0-----:R-:W-:-:S02]  /*0460*/  LEA R6, P0, R10, UR8, 0x2 ;  /* 0x000000080a067c11 */ /* 0x001fc4000f8010ff */
[-C--:B------:R-:W-:Y:S02]  /*0470*/  ISETP.GE.AND P5, PT, R7, R8.reuse, PT ;  /* 0x000000080700720c */ /* 0x080fe40003fa6270 */
[----:B------:R-:W-:Y:S01]  /*0480*/  LEA.HI.X R7, R10, UR9, R11, 0x2, P0 ;  /* 0x000000090a077c11 */ /* 0x000fe200080f140b */
[----:B------:R-:W-:Y:S01]  /*0490*/  IMAD.MOV.U32 R12, RZ, RZ, 0x7fffffff ;  /* 0x7fffffffff0c7424 */ /* 0x000fe200078e00ff */
[-C--:B------:R-:W-:Y:S01]  /*04a0*/  ISETP.GE.AND P0, PT, R9, R8.reuse, PT ;  /* 0x000000080900720c */ /* 0x080fe20003f06270 */
[C---:B------:R-:W-:Y:S02]  /*04b0*/  VIADD R9, R15.reuse, 0xe0 ;  /* 0x000000e00f097836 */ /* 0x040fe40000000000 */
[----:B------:R1:W5:Y:S01]  /*04c0*/  @!P2 LDG.E R13, desc[UR6][R6.64] ;  /* 0x00000006060da981 */ /* 0x000362000c1e1900 */
[----:B------:R-:W-:Y:S02]  /*04d0*/  VIADD R11, R15, 0xc0 ;  /* 0x000000c00f0b7836 */ /* 0x000fe40000000000 */
[-C--:B------:R-:W-:Y:S01]  /*04e0*/  ISETP.GE.AND P2, PT, R9, R8.reuse, PT ;  /* 0x000000080900720c */ /* 0x080fe20003f46270 */
[----:B------:R-:W-:Y:S01]  /*04f0*/  VIADD R9, R15, 0x100 ;  /* 0x000001000f097836 */ /* 0x000fe20000000000 */
[----:B------:R1:W5:Y:S01]  /*0500*/  @!P3 LDG.E R12, desc[UR6][R6.64+0x80] ;  /* 0x00008006060cb981 */ /* 0x000362000c1e1900 */
[----:B------:R-:W-:Y:S01]  /*0510*/  IMAD.MOV.U32 R24, RZ, RZ, 0x7fffffff ;  /* 0x7fffffffff187424 */ /* 0x000fe200078e00ff */
[----:B------:R-:W-:-:S02]  /*0520*/  ISETP.GE.AND P1, PT, R11, R8, PT ;  /* 0x000000080b00720c */ /* 0x000fc40003f26270 */
[-C--:B------:R-:W-:Y:S01]  /*0530*/  ISETP.GE.AND P3, PT, R9, R8.reuse, PT ;  /* 0x000000080900720c */ /* 0x080fe20003f66270 */
[----:B------:R-:W-:Y:S02]  /*0540*/  VIADD R9, R15, 0x140 ;  /* 0x000001400f097836 */ /* 0x000fe40000000000 */
[----:B------:R1:W5:Y:S01]  /*0550*/  @!P5 LDG.E R24, desc[UR6][R6.64+0x180] ;  /* 0x000180060618d981 */ /* 0x000362000c1e1900 */
[----:B------:R-:W-:Y:S02]  /*0560*/  IMAD.MOV.U32 R27, RZ, RZ, 0x7fffffff ;  /* 0x7fffffffff1b7424 */ /* 0x000fe400078e00ff */
[-C--:B------:R-:W-:Y:S01]  /*0570*/  ISETP.GE.AND P5, PT, R9, R8.reuse, PT ;  /* 0x000000080900720c */ /* 0x080fe20003fa6270 */
[C---:B------:R-:W-:Y:S02]  /*0580*/  VIADD R9, R15.reuse, 0x160 ;  /* 0x000001600f097836 */ /* 0x040fe40000000000 */
[----:B------:R-:W-:Y:S01]  /*0590*/  IMAD.MOV.U32 R43, RZ, RZ, 0x7fffffff ;  /* 0x7fffffffff2b7424 */ /* 0x000fe200078e00ff */
[----:B------:R1:W5:Y:S01]  /*05a0*/  @!P6 LDG.E R27, desc[UR6][R6.64+0x200] ;  /* 0x00020006061be981 */ /* 0x000362000c1e1900 */
[----:B------:R-:W-:Y:S01]  /*05b0*/  VIADD R11, R15, 0x120 ;  /* 0x000001200f0b7836 */ /* 0x000fe20000000000 */
[----:B------:R-:W-:Y:S01]  /*05c0*/  ISETP.GE.AND P6, PT, R9, R8, PT ;  /* 0x000000080900720c */ /* 0x000fe20003fc6270 */
[----:B------:R-:W-:-:S02]  /*05d0*/  IMAD.MOV.U32 R17, RZ, RZ, 0x7fffffff ;  /* 0x7fffffffff117424 */ /* 0x000fc400078e00ff */
[----:B------:R-:W-:Y:S01]  /*05e0*/  VIADD R9, R15, 0x1a0 ;  /* 0x000001a00f097836 */ /* 0x000fe20000000000 */
[----:B------:R1:W5:Y:S01]  /*05f0*/  @!P4 LDG.E R43, desc[UR6][R6.64+0x100] ;  /* 0x00010006062bc981 */ /* 0x000362000c1e1900 */
[-C--:B------:R-:W-:Y:S01]  /*0600*/  ISETP.GE.AND P4, PT, R11, R8.reuse, PT ;  /* 0x000000080b00720c */ /* 0x080fe20003f86270 */
[----:B------:R-:W-:Y:S02]  /*0610*/  IMAD.MOV.U32 R25, RZ, RZ, 0x7fffffff ;  /* 0x7fffffffff197424 */ /* 0x000fe400078e00ff */
[----:B------:R1:W5:Y:S01]  /*0620*/  @!P1 LDG.E R17, desc[UR6][R6.64+0x300] ;  /* 0x0003000606119981 */ /* 0x000362000c1e1900 */
[----:B------:R-:W-:Y:S01]  /*0630*/  IMAD.MOV.U32 R41, RZ, RZ, 0x7fffffff ;  /* 0x7fffffffff297424 */ /* 0x000fe200078e00ff */
[----:B------:R-:W-:Y:S01]  /*0640*/  ISETP.GE.AND P1, PT, R9, R8, PT ;  /* 0x000000080900720c */ /* 0x000fe20003f26270 */
[C---:B------:R-:W-:Y:S01]  /*0650*/  VIADD R11, R15.reuse, 0x180 ;  /* 0x000001800f0b7836 */ /* 0x040fe20000000000 */
[----:B------:R1:W5:Y:S01]  /*0660*/  @!P0 LDG.E R25, desc[UR6][R6.64+0x280] ;  /* 0x0002800606198981 */ /* 0x000362000c1e1900 */
[----:B------:R-:W-:-:S02]  /*0670*/  VIADD R9, R15, 0x1c0 ;  /* 0x000001c00f097836 */ /* 0x000fc40000000000 */
[----:B------:R-:W-:Y:S01]  /*0680*/  IMAD.MOV.U32 R36, RZ, RZ, 0x7fffffff ;  /* 0x7fffffffff247424 */ /* 0x000fe200078e00ff */
[----:B------:R1:W5:Y:S01]  /*0690*/  @!P2 LDG.E R41, desc[UR6][R6.64+0x380] ;  /* 0x000380060629a981 */ /* 0x000362000c1e1900 */
[----:B------:R-:W-:Y:S01]  /*06a0*/  IMAD.MOV.U32 R39, RZ, RZ, 0x7fffffff ;  /* 0x7fffffffff277424 */ /* 0x000fe200078e00ff */
[-C--:B------:R-:W-:Y:S01]  /*06b0*/  ISETP.GE.AND P0, PT, R11, R8.reuse, PT ;  /* 0x000000080b00720c */ /* 0x080fe20003f06270 */
[----:B------:R-:W-:Y:S01]  /*06c0*/  VIADD R11, R15, 0x1e0 ;  /* 0x000001e00f0b7836 */ /* 0x000fe20000000000 */
[-C--:B------:R-:W-:Y:S01]  /*06d0*/  ISETP.GE.AND P2, PT, R9, R8.reuse, PT ;  /* 0x000000080900720c */ /* 0x080fe20003f46270 */
[----:B------:R-:W-:Y:S01]  /*06e0*/  VIADD R9, R15, 0x200 ;  /* 0x000002000f097836 */ /* 0x000fe20000000000 */
[----:B------:R1:W5:Y:S02]  /*06f0*/  @!P3 LDG.E R36, desc[UR6][R6.64+0x400] ;  /* 0x000400060624b981 */ /* 0x000364000c1e1900 */
[-C--:B------:R-:W-:Y:S02]  /*0700*/  ISETP.GE.AND P3, PT, R11, R8.reuse, PT ;  /* 0x000000080b00720c */ /* 0x080fe40003f66270 */
[----:B------:R1:W5:Y:S01]  /*0710*/  @!P4 LDG.E R39, desc[UR6][R6.64+0x480] ;  /* 0x000480060627c981 */ /* 0x000362000c1e1900 */
[----:B------:R-:W-:Y:S01]  /*0720*/  ISETP.GE.AND P4, PT, R9, R8, PT ;  /* 0x000000080900720c */ /* 0x000fe20003f86270 */
[----:B------:R-:W-:-:S02]  /*0730*/  IMAD.MOV.U32 R34, RZ, RZ, 0x7fffffff ;  /* 0x7fffffffff227424 */ /* 0x000fc400078e00ff */
[----:B------:R-:W-:Y:S02]  /*0740*/  IMAD.MOV.U32 R37, RZ, RZ, 0x7fffffff ;  /* 0x7fffffffff257424 */ /* 0x000fe400078e00ff */
[----:B------:R-:W-:Y:S02]  /*0750*/  IMAD.MOV.U32 R32, RZ, RZ, 0x7fffffff ;  /* 0x7fffffffff207424 */ /* 0x000fe400078e00ff */
[----:B------:R-:W-:Y:S01]  /*0760*/  IMAD.MOV.U32 R33, RZ, RZ, 0x7fffffff ;  /* 0x7fffffffff217424 */ /* 0x000fe200078e00ff */
[----:B------:R1:W5:Y:S01]  /*0770*/  @!P5 LDG.E R34, desc[UR6][R6.64+0x500] ;  /* 0x000500060622d981 */ /* 0x000362000c1e1900 */
[----:B------:R-:W-:Y:S02]  /*0780*/  IMAD.MOV.U32 R30, RZ, RZ, 0x7fffffff ;  /* 0x7fffffffff1e7424 */ /* 0x000fe400078e00ff */
[----:B------:R-:W-:Y:S01]  /*0790*/  IMAD.MOV.U32 R31, RZ, RZ, 0x7fffffff ;  /* 0x7fffffffff1f7424 */ /* 0x000fe200078e00ff */
[----:B------:R1:W5:Y:S01]  /*07a0*/  @!P6 LDG.E R37, desc[UR6][R6.64+0x580] ;  /* 0x000580060625e981 */ /* 0x000362000c1e1900 */
[----:B------:R-:W-:-:S03]  /*07b0*/  IMAD.MOV.U32 R28, RZ, RZ, 0x7fffffff ;  /* 0x7fffffffff1c7424 */ /* 0x000fc600078e00ff */
[----:B------:R1:W5:Y:S04]  /*07c0*/  @!P0 LDG.E R32, desc[UR6][R6.64+0x600] ;  /* 0x0006000606208981 */ /* 0x000368000c1e1900 */
[----:B------:R1:W5:Y:S04]  /*07d0*/  @!P1 LDG.E R33, desc[UR6][R6.64+0x680] ;  /* 0x0006800606219981 */ /* 0x000368000c1e1900 */
[----:B------:R1:W5:Y:S04]  /*07e0*/  @!P2 LDG.E R30, desc[UR6][R6.64+0x700] ;  /* 0x00070006061ea981 */ /* 0x000368000c1e1900 */
[----:B------:R1:W5:Y:S04]  /*07f0*/  @!P3 LDG.E R31, desc[UR6][R6.64+0x780] ;  /* 0x00078006061fb981 */ /* 0x000368000c1e1900 */
[----:B------:R1:W5:Y:S02]  /*0800*/  @!P4 LDG.E R28, desc[UR6][R6.64+0x800] ;  /* 0x00080006061cc981 */ /* 0x000364000c1e1900 */
.L_x_3:
[----:B------:R-:W-:Y:S01]  /*0810*/  IMAD.MOV.U32 R19, RZ, RZ, -0x1 ;  /* 0xffffffffff137424 */ /* 0x000fe200078e00ff */
[----:B-----5:R-:W-:Y:S01]  /*0820*/  ISETP.GT.AND P0, PT, R13, -0x1, PT ;  /* 0xffffffff0d00780c */ /* 0x020fe20003f04270 */
[----:B------:R-:W2:Y:S01]  /*0830*/  LDC R14, c[0x0][0x3c8] ;  /* 0x0000f200ff0e7b82 */ /* 0x000ea20000000800 */
[----:B------:R-:W-:Y:S01]  /*0840*/  ISETP.GT.AND P1, PT, R12, -0x1, PT ;  /* 0xffffffff0c00780c */ /* 0x000fe20003f24270 */
[----:B------:R-:W-:Y:S01]  /*0850*/  BSSY.RECONVERGENT B0, `(.L_x_4) ;  /* 0x0000055000007945 */ /* 0x000fe20003800200 */
[----:B01----:R-:W-:Y:S01]  /*0860*/  SEL R6, R19, 0x80000000, !P0 ;  /* 0x8000000013067807 */ /* 0x003fe20004000000 */
[----:B------:R-:W-:Y:S01]  /*0870*/  IMAD.SHL.U32 R4, R4, 0x400, RZ ;  /* 0x0000040004047824 */ /* 0x000fe200078e00ff */
[----:B------:R-:W-:Y:S02]  /*0880*/  ISETP.GT.AND P0, PT, R43, -0x1, PT ;  /* 0xffffffff2b00780c */ /* 0x000fe40003f04270 */
[----:B------:R-:W-:Y:S02]  /*0890*/  LOP3.LUT R13, R6, R13, RZ, 0x3c, !PT ;  /* 0x0000000d060d7212 */ /* 0x000fe400078e3cff */
[----:B------:R-:W-:-:S02]  /*08a0*/  SEL R6, R19, 0x80000000, !P0 ;  /* 0x8000000013067807 */ /* 0x000fc40004000000 */
[----:B------:R-:W-:Y:S02]  /*08b0*/  ISETP.GT.AND P0, PT, R25, -0x1, PT ;  /* 0xffffffff1900780c */ /* 0x000fe40003f04270 */
[----:B------:R-:W-:Y:S02]  /*08c0*/  LOP3.LUT R43, R6, R43, RZ, 0x3c, !PT ;  /* 0x0000002b062b7212 */ /* 0x000fe400078e3cff */
[C---:B------:R-:W-:Y:S02]  /*08d0*/  SEL R7, R19.reuse, 0x80000000, !P1 ;  /* 0x8000000013077807 */ /* 0x040fe40004800000 */
[----:B------:R-:W-:Y:S02]  /*08e0*/  SEL R6, R19, 0x80000000, !P0 ;  /* 0x8000000013067807 */ /* 0x000fe40004000000 */
[----:B------:R-:W-:Y:S02]  /*08f0*/  ISETP.GT.AND P1, PT, R24, -0x1, PT ;  /* 0xffffffff1800780c */ /* 0x000fe40003f24270 */
[----:B------:R-:W-:-:S02]  /*0900*/  ISETP.GT.AND P2, PT, R27, -0x1, PT ;  /* 0xffffffff1b00780c */ /* 0x000fc40003f44270 */
[----:B------:R-:W-:Y:S02]  /*0910*/  ISETP.GT.AND P0, PT, R17, -0x1, PT ;  /* 0xffffffff1100780c */ /* 0x000fe40003f04270 */
[----:B------:R-:W-:Y:S02]  /*0920*/  VIMNMX R11, PT, PT, R0, 0xe0, !PT ;  /* 0x000000e0000b7848 */ /* 0x000fe40007fe0100 */
[----:B------:R-:W-:Y:S02]  /*0930*/  LOP3.LUT R12, R7, R12, RZ, 0x3c, !PT ;  /* 0x0000000c070c7212 */ /* 0x000fe400078e3cff */
[----:B------:R-:W-:Y:S02]  /*0940*/  LOP3.LUT R25, R6, R25, RZ, 0x3c, !PT ;  /* 0x0000001906197212 */ /* 0x000fe400078e3cff */
[C---:B------:R-:W-:Y:S02]  /*0950*/  SEL R7, R19.reuse, 0x80000000, !P1 ;  /* 0x8000000013077807 */ /* 0x040fe40004800000 */
[----:B------:R-:W-:-:S02]  /*0960*/  SEL R8, R19, 0x80000000, !P2 ;  /* 0x8000000013087807 */ /* 0x000fc40005000000 */
[----:B------:R-:W-:Y:S02]  /*0970*/  SEL R6, R19, 0x80000000, !P0 ;  /* 0x8000000013067807 */ /* 0x000fe40004000000 */
[----:B------:R-:W-:Y:S02]  /*0980*/  ISETP.GT.AND P1, PT, R41, -0x1, PT ;  /* 0xffffffff2900780c */ /* 0x000fe40003f24270 */
[----:B------:R-:W-:Y:S02]  /*0990*/  ISETP.GT.AND P2, PT, R36, -0x1, PT ;  /* 0xffffffff2400780c */ /* 0x000fe40003f44270 */
[----:B------:R-:W-:Y:S02]  /*09a0*/  ISETP.GT.AND P0, PT, R39, -0x1, PT ;  /* 0xffffffff2700780c */ /* 0x000fe40003f04270 */
[----:B------:R-:W-:Y:S02]  /*09b0*/  IADD3 R11, PT, PT, R11, 0x1f, -R0 ;  /* 0x0000001f0b0b7810 */ /* 0x000fe40007ffe800 */
[----:B------:R-:W-:-:S02]  /*09c0*/  LOP3.LUT R24, R7, R24, RZ, 0x3c, !PT ;  /* 0x0000001807187212 */ /* 0x000fc400078e3cff */
[----:B------:R-:W-:Y:S02]  /*09d0*/  LOP3.LUT R27, R8, R27, RZ, 0x3c, !PT ;  /* 0x0000001b081b7212 */ /* 0x000fe400078e3cff */
[----:B------:R-:W-:Y:S02]  /*09e0*/  LOP3.LUT R17, R6, R17, RZ, 0x3c, !PT ;  /* 0x0000001106117212 */ /* 0x000fe400078e3cff */
[C---:B------:R-:W-:Y:S02]  /*09f0*/  SEL R8, R19.reuse, 0x80000000, !P1 ;  /* 0x8000000013087807 */ /* 0x040fe40004800000 */
[C---:B------:R-:W-:Y:S02]  /*0a00*/  SEL R7, R19.reuse, 0x80000000, !P2 ;  /* 0x8000000013077807 */ /* 0x040fe40005000000 */
[----:B------:R-:W-:Y:S02]  /*0a10*/  SEL R6, R19, 0x80000000, !P0 ;  /* 0x8000000013067807 */ /* 0x000fe40004000000 */
[----:B------:R-:W-:-:S02]  /*0a20*/  ISETP.GE.U32.AND P4, PT, R11, 0x1e0, PT ;  /* 0x000001e00b00780c */ /* 0x000fc40003f86070 */
[----:B------:R-:W-:Y:S02]  /*0a30*/  ISETP.GT.AND P0, PT, R34, -0x1, PT ;  /* 0xffffffff2200780c */ /* 0x000fe40003f04270 */
[----:B------:R-:W-:Y:S02]  /*0a40*/  ISETP.GT.AND P1, PT, R37, -0x1, PT ;  /* 0xffffffff2500780c */ /* 0x000fe40003f24270 */
[----:B------:R-:W-:Y:S02]  /*0a50*/  ISETP.GT.AND P2, PT, R32, -0x1, PT ;  /* 0xffffffff2000780c */ /* 0x000fe40003f44270 */
[----:B------:R-:W-:Y:S02]  /*0a60*/  LOP3.LUT R36, R7, R36, RZ, 0x3c, !PT ;  /* 0x0000002407247212 */ /* 0x000fe400078e3cff */
[----:B------:R-:W-:Y:S02]  /*0a70*/  LOP3.LUT R39, R6, R39, RZ, 0x3c, !PT ;  /* 0x0000002706277212 */ /* 0x000fe400078e3cff */
[----:B------:R-:W-:-:S02]  /*0a80*/  SEL R7, R19, 0x80000000, !P0 ;  /* 0x8000000013077807 */ /* 0x000fc40004000000 */
[C---:B------:R-:W-:Y:S02]  /*0a90*/  SEL R6, R19.reuse, 0x80000000, !P1 ;  /* 0x8000000013067807 */ /* 0x040fe40004800000 */
[----:B------:R-:W-:Y:S02]  /*0aa0*/  SEL R9, R19, 0x80000000, !P2 ;  /* 0x8000000013097807 */ /* 0x000fe40005000000 */
[----:B------:R-:W-:Y:S02]  /*0ab0*/  ISETP.GT.AND P0, PT, R33, -0x1, PT ;  /* 0xffffffff2100780c */ /* 0x000fe40003f04270 */
[----:B------:R-:W-:Y:S02]  /*0ac0*/  LEA.HI R10, R11, 0x1, RZ, 0x1b ;  /* 0x000000010b0a7811 */ /* 0x000fe400078fd8ff */
[----:B------:R-:W-:Y:S02]  /*0ad0*/  ISETP.GT.AND P1, PT, R30, -0x1, PT ;  /* 0xffffffff1e00780c */ /* 0x000fe40003f24270 */
[----:B------:R-:W-:-:S02]  /*0ae0*/  ISETP.GT.AND P2, PT, R31, -0x1, PT ;  /* 0xffffffff1f00780c */ /* 0x000fc40003f44270 */
[----:B------:R-:W-:Y:S02]  /*0af0*/  ISETP.GT.AND P3, PT, R28, -0x1, PT ;  /* 0xffffffff1c00780c */ /* 0x000fe40003f64270 */
[----:B------:R-:W-:Y:S02]  /*0b00*/  LOP3.LUT R37, R6, R37, RZ, 0x3c, !PT ;  /* 0x0000002506257212 */ /* 0x000fe400078e3cff */
[----:B------:R-:W-:Y:S02]  /*0b10*/  LOP3.LUT R41, R8, R41, RZ, 0x3c, !PT ;  /* 0x0000002908297212 */ /* 0x000fe400078e3cff */
[----:B------:R-:W-:Y:S02]  /*0b20*/  LOP3.LUT R34, R7, R34, RZ, 0x3c, !PT ;  /* 0x0000002207227212 */ /* 0x000fe400078e3cff */
[----:B------:R-:W-:Y:S02]  /*0b30*/  LOP3.LUT R32, R9, R32, RZ, 0x3c, !PT ;  /* 0x0000002009207212 */ /* 0x000fe400078e3cff */
[----:B------:R-:W-:-:S02]  /*0b40*/  SEL R6, R19, 0x80000000, !P0 ;  /* 0x8000000013067807 */ /* 0x000fc40004000000 */
[----:B------:R-:W-:Y:S02]  /*0b50*/  LOP3.LUT R15, R10, 0xf, RZ, 0xc0, !PT ;  /* 0x0000000f0a0f7812 */ /* 0x000fe400078ec0ff */
[C---:B------:R-:W-:Y:S02]  /*0b60*/  SEL R7, R19.reuse, 0x80000000, !P1 ;  /* 0x8000000013077807 */ /* 0x040fe40004800000 */
[C---:B------:R-:W-:Y:S02]  /*0b70*/  SEL R8, R19.reuse, 0x80000000, !P2 ;  /* 0x8000000013087807 */ /* 0x040fe40005000000 */
[----:B------:R-:W-:Y:S02]  /*0b80*/  SEL R9, R19, 0x80000000, !P3 ;  /* 0x8000000013097807 */ /* 0x000fe40005800000 */
[----:B------:R-:W-:Y:S01]  /*0b90*/  LOP3.LUT R33, R6, R33, RZ, 0x3c, !PT ;  /* 0x0000002106217212 */ /* 0x000fe200078e3cff */
[----:B------:R-:W-:Y:S01]  /*0ba0*/  IMAD.MOV.U32 R6, RZ, RZ, R0 ;  /* 0x000000ffff067224 */ /* 0x000fe200078e0000 */
[----:B------:R-:W-:-:S02]  /*0bb0*/  ISETP.NE.AND P1, PT, R15, RZ, PT ;  /* 0x000000ff0f00720c */ /* 0x000fc40003f25270 */
[----:B------:R-:W-:Y:S02]  /*0bc0*/  LOP3.LUT R30, R7, R30, RZ, 0x3c, !PT ;  /* 0x0000001e071e7212 */ /* 0x000fe400078e3cff */
[----:B------:R-:W-:Y:S02]  /*0bd0*/  LOP3.LUT R31, R8, R31, RZ, 0x3c, !PT ;  /* 0x0000001f081f7212 */ /* 0x000fe400078e3cff */
[----:B------:R-:W-:Y:S01]  /*0be0*/  LOP3.LUT R28, R9, R28, RZ, 0x3c, !PT ;  /* 0x0000001c091c7212 */ /* 0x000fe200078e3cff */
[----:B--2---:R-:W-:Y:S06]  /*0bf0*/  @!P4 BRA `(.L_x_5) ;  /* 0x000000000068c947 */ /* 0x004fec0003800000 */
[----:B------:R-:W-:Y:S01]  /*0c00*/  IMAD R8, R0, 0x4, R4 ;  /* 0x0000000400087824 */ /* 0x000fe200078e0204 */
[----:B------:R-:W-:Y:S01]  /*0c10*/  LOP3.LUT R7, R10, 0xffffff0, RZ, 0xc0, !PT ;  /* 0x0ffffff00a077812 */ /* 0x000fe200078ec0ff */
[----:B------:R-:W-:-:S03]  /*0c20*/  IMAD.MOV.U32 R6, RZ, RZ, R0 ;  /* 0x000000ffff067224 */ /* 0x000fc600078e0000 */
[----:B------:R-:W-:Y:S01]  /*0c30*/  IADD3 R8, PT, PT, R8, 0x400, R23 ;  /* 0x0000040008087810 */ /* 0x000fe20007ffe017 */
[----:B------:R-:W-:-:S07]  /*0c40*/  IMAD.MOV R7, RZ, RZ, -R7 ;  /* 0x000000ffff077224 */ /* 0x000fce00078e0a07 */
.L_x_6:
[----:B------:R-:W-:Y:S01]  /*0c50*/  VIADD R7, R7, 0x10 ;  /* 0x0000001007077836 */ /* 0x000fe20000000000 */
[----:B------:R-:W-:Y:S01]  /*0c60*/  STS [R8+-0x400], RZ ;  /* 0xfffc00ff08007388 */ /* 0x000fe20000000800 */
[----:B------:R-:W-:-:S03]  /*0c70*/  VIADD R6, R6, 0x200 ;  /* 0x0000020006067836 */ /* 0x000fc60000000000 */
[----:B------:R-:W-:Y:S01]  /*0c80*/  ISETP.NE.AND P0, PT, R7, RZ, PT ;  /* 0x000000ff0700720c */ /* 0x000fe20003f05270 */
[----:B------:R-:W-:Y:S04]  /*0c90*/  STS [R8+-0x380], RZ ;  /* 0xfffc80ff08007388 */ /* 0x000fe80000000800 */
[----:B------:R-:W-:Y:S04]  /*0ca0*/  STS [R8+-0x300], RZ ;  /* 0xfffd00ff08007388 */ /* 0x000fe80000000800 */
[----:B------:R-:W-:Y:S04]  /*0cb0*/  STS [R8+-0x280], RZ ;  /* 0xfffd80ff08007388 */ /* 0x000fe80000000800 */
[----:B------:R-:W-:Y:S04]  /*0cc0*/  STS [R8+-0x200], RZ ;  /* 0xfffe00ff08007388 */ /* 0x000fe80000000800 */
[----:B------:R-:W-:Y:S04]  /*0cd0*/  STS [R8+-0x180], RZ ;  /* 0xfffe80ff08007388 */ /* 0x000fe80000000800 */
[----:B------:R-:W-:Y:S04]  /*0ce0*/  STS [R8+-0x100], RZ ;  /* 0xffff00ff08007388 */ /* 0x000fe80000000800 */
[----:B------:R-:W-:Y:S04]  /*0cf0*/  STS [R8+-0x80], RZ ;  /* 0xffff80ff08007388 */ /* 0x000fe80000000800 */
[----:B------:R-:W-:Y:S04]  /*0d00*/  STS [R8], RZ ;  /* 0x000000ff08007388 */ /* 0x000fe80000000800 */
[----:B------:R-:W-:Y:S04]  /*0d10*/  STS [R8+0x80], RZ ;  /* 0x000080ff08007388 */ /* 0x000fe80000000800 */
[----:B------:R-:W-:Y:S04]  /*0d20*/  STS [R8+0x100], RZ ;  /* 0x000100ff08007388 */ /* 0x000fe80000000800 */
[----:B------:R-:W-:Y:S04]  /*0d30*/  STS [R8+0x180], RZ ;  /* 0x000180ff08007388 */ /* 0x000fe80000000800 */
[----:B------:R-:W-:Y:S04]  /*0d40*/  STS [R8+0x200], RZ ;  /* 0x000200ff08007388 */ /* 0x000fe80000000800 */
[----:B------:R-:W-:Y:S04]  /*0d50*/  STS [R8+0x280], RZ ;  /* 0x000280ff08007388 */ /* 0x000fe80000000800 */
[----:B------:R-:W-:Y:S04]  /*0d60*/  STS [R8+0x300], RZ ;  /* 0x000300ff08007388 */ /* 0x000fe80000000800 */
[----:B------:R0:W-:Y:S02]  /*0d70*/  STS [R8+0x380], RZ ;  /* 0x000380ff08007388 */ /* 0x0001e40000000800 */
[----:B0-----:R-:W-:Y:S01]  /*0d80*/  VIADD R8, R8, 0x800 ;  /* 0x0000080008087836 */ /* 0x001fe20000000000 */
[----:B------:R-:W-:Y:S06]  /*0d90*/  @P0 BRA `(.L_x_6) ;  /* 0xfffffffc00ac0947 */ /* 0x000fec000383ffff */
.L_x_5:
[----:B------:R-:W-:Y:S05]  /*0da0*/  BSYNC.RECONVERGENT B0 ;  /* 0x0000000000007941 */ /* 0x000fea0003800200 */
.L_x_4:
[----:B------:R-:W-:Y:S01]  /*0db0*/  BSSY.RECONVERGENT B0, `(.L_x_7) ;  /* 0x0000027000007945 */ /* 0x000fe20003800200 */
[----:B------:R-:W-:Y:S01]  /*0dc0*/  SHF.L.U32 R19, R19, R14, RZ ;  /* 0x0000000e13137219 */ /* 0x000fe200000006ff */
[----:B------:R-:W-:Y:S02]  /*0dd0*/  IMAD.IADD R11, R23, 0x1, R4 ;  /* 0x00000001170b7824 */ /* 0x000fe400078e0204 */
[----:B------:R-:W-:Y:S05]  /*0de0*/  @!P1 BRA `(.L_x_8) ;  /* 0x00000000008c9947 */ /* 0x000fea0003800000 */
[----:B------:R-:W-:Y:S01]  /*0df0*/  ISETP.GE.U32.AND P0, PT, R15, 0x8, PT ;  /* 0x000000080f00780c */ /* 0x000fe20003f06070 */
[----:B------:R-:W-:Y:S01]  /*0e00*/  BSSY.RECONVERGENT B1, `(.L_x_9) ;  /* 0x000000e000017945 */ /* 0x000fe20003800200 */
[----:B------:R-:W-:-:S04]  /*0e10*/  LOP3.LUT R8, R10, 0x7, RZ, 0xc0, !PT ;  /* 0x000000070a087812 */ /* 0x000fc800078ec0ff */
[----:B------:R-:W-:-:S07]  /*0e20*/  ISETP.NE.AND P1, PT, R8, RZ, PT ;  /* 0x000000ff0800720c */ /* 0x000fce0003f25270 */
[----:B------:R-:W-:Y:S06]  /*0e30*/  @!P0 BRA `(.L_x_10) ;  /* 0x0000000000288947 */ /* 0x000fec0003800000 */
[C---:B------:R-:W-:Y:S02]  /*0e40*/  IMAD R7, R6.reuse, 0x4, R11 ;  /* 0x0000000406077824 */ /* 0x040fe400078e020b */
[----:B------:R-:W-:-:S03]  /*0e50*/  VIADD R6, R6, 0x100 ;  /* 0x0000010006067836 */ /* 0x000fc60000000000 */
[----:B------:R0:W-:Y:S04]  /*0e60*/  STS [R7], RZ ;  /* 0x000000ff07007388 */ /* 0x0001e80000000800 */
[----:B------:R0:W-:Y:S04]  /*0e70*/  STS [R7+0x80], RZ ;  /* 0x000080ff07007388 */ /* 0x0001e80000000800 */
[----:B------:R0:W-:Y:S04]  /*0e80*/  STS [R7+0x100], RZ ;  /* 0x000100ff07007388 */ /* 0x0001e80000000800 */
[----:B------:R0:W-:Y:S04]  /*0e90*/  STS [R7+0x180], RZ ;  /* 0x000180ff07007388 */ /* 0x0001e80000000800 */
[----:B------:R0:W-:Y:S04]  /*0ea0*/  STS [R7+0x200], RZ ;  /* 0x000200ff07007388 */ /* 0x0001e80000000800 */
[----:B------:R0:W-:Y:S04]  /*0eb0*/  STS [R7+0x280], RZ ;  /* 0x000280ff07007388 */ /* 0x0001e80000000800 */
[----:B------:R0:W-:Y:S04]  /*0ec0*/  STS [R7+0x300], RZ ;  /* 0x000300ff07007388 */ /* 0x0001e80000000800 */
[----:B------:R0:W-:Y:S02]  /*0ed0*/  STS [R7+0x380], RZ ;  /* 0x000380ff07007388 */ /* 0x0001e40000000800 */
.L_x_10:
[----:B------:R-:W-:Y:S05]  /*0ee0*/  BSYNC.RECONVERGENT B1 ;  /* 0x0000000000017941 */ /* 0x000fea0003800200 */
.L_x_9:
[----:B------:R-:W-:Y:S05]  /*0ef0*/  @!P1 BRA `(.L_x_8) ;  /* 0x0000000000489947 */ /* 0x000fea0003800000 */
[----:B------:R-:W-:Y:S02]  /*0f00*/  ISETP.GE.U32.AND P0, PT, R8, 0x4, PT ;  /* 0x000000040800780c */ /* 0x000fe40003f06070 */
[----:B------:R-:W-:-:S04]  /*0f10*/  LOP3.LUT R10, R10, 0x3, RZ, 0xc0, !PT ;  /* 0x000000030a0a7812 */ /* 0x000fc800078ec0ff */
[----:B------:R-:W-:-:S07]  /*0f20*/  ISETP.NE.AND P1, PT, R10, RZ, PT ;  /* 0x000000ff0a00720c */ /* 0x000fce0003f25270 */
[C---:B0-----:R-:W-:Y:S02]  /*0f30*/  @P0 IMAD R7, R6.reuse, 0x4, R11 ;  /* 0x0000000406070824 */ /* 0x041fe400078e020b */
[----:B------:R-:W-:-:S03]  /*0f40*/  @P0 VIADD R6, R6, 0x80 ;  /* 0x0000008006060836 */ /* 0x000fc60000000000 */
[----:B------:R1:W-:Y:S04]  /*0f50*/  @P0 STS [R7], RZ ;  /* 0x000000ff07000388 */ /* 0x0003e80000000800 */
[----:B------:R1:W-:Y:S04]  /*0f60*/  @P0 STS [R7+0x80], RZ ;  /* 0x000080ff07000388 */ /* 0x0003e80000000800 */
[----:B------:R1:W-:Y:S04]  /*0f70*/  @P0 STS [R7+0x100], RZ ;  /* 0x000100ff07000388 */ /* 0x0003e80000000800 */
[----:B------:R1:W-:Y:S01]  /*0f80*/  @P0 STS [R7+0x180], RZ ;  /* 0x000180ff07000388 */ /* 0x0003e20000000800 */
[----:B------:R-:W-:Y:S05]  /*0f90*/  @!P1 BRA `(.L_x_8) ;  /* 0x0000000000209947 */ /* 0x000fea0003800000 */
[----:B------:R-:W-:Y:S02]  /*0fa0*/  IMAD R4, R6, 0x4, R4 ;  /* 0x0000000406047824 */ /* 0x000fe400078e0204 */
[----:B------:R-:W-:Y:S02]  /*0fb0*/  IMAD.MOV R10, RZ, RZ, -R10 ;  /* 0x000000ffff0a7224 */ /* 0x000fe400078e0a0a */
[----:B------:R-:W-:-:S07]  /*0fc0*/  IMAD.IADD R4, R23, 0x1, R4 ;  /* 0x0000000117047824 */ /* 0x000fce00078e0204 */
.L_x_11:
[----:B------:R-:W-:Y:S01]  /*0fd0*/  VIADD R10, R10, 0x1 ;  /* 0x000000010a0a7836 */ /* 0x000fe20000000000 */
[----:B------:R0:W-:Y:S04]  /*0fe0*/  STS [R4], RZ ;  /* 0x000000ff04007388 */ /* 0x0001e80000000800 */
[----:B------:R-:W-:Y:S01]  /*0ff0*/  ISETP.NE.AND P0, PT, R10, RZ, PT ;  /* 0x000000ff0a00720c */ /* 0x000fe20003f05270 */
[----:B0-----:R-:W-:-:S12]  /*1000*/  VIADD R4, R4, 0x80 ;  /* 0x0000008004047836 */ /* 0x001fd80000000000 */
[----:B------:R-:W-:Y:S05]  /*1010*/  @P0 BRA `(.L_x_11) ;  /* 0xfffffffc00ec0947 */ /* 0x000fea000383ffff */
.L_x_8:
[----:B------:R-:W-:Y:S05]  /*1020*/  BSYNC.RECONVERGENT B0 ;  /* 0x0000000000007941 */ /* 0x000fea0003800200 */
.L_x_7:
[----:B------:R-:W2:Y:S01]  /*1030*/  LDCU UR4, c[0x0][0x3c4] ;  /* 0x00007880ff0477ac */ /* 0x000ea20008000800 */
[----:B------:R-:W-:Y:S01]  /*1040*/  ISETP.NE.AND P0, PT, R13, 0x7fffffff, PT ;  /* 0x7fffffff0d00780c */ /* 0x000fe20003f05270 */
[----:B------:R-:W-:Y:S01]  /*1050*/  BSSY.RECONVERGENT B0, `(.L_x_12) ;  /* 0x0000091000007945 */ /* 0x000fe20003800200 */
[C---:B------:R-:W-:Y:S01]  /*1060*/  ISETP.NE.AND P1, PT, R12.reuse, 0x7fffffff, PT ;  /* 0x7fffffff0c00780c */ /* 0x040fe20003f25270 */
[----:B------:R-:W-:Y:S01]  /*1070*/  IMAD R22, R3, 0x4, R23 ;  /* 0x0000000403167824 */ /* 0x000fe200078e0217 */
[----:B------:R-:W-:Y:S02]  /*1080*/  SEL R4, R13, 0x80000000, P0 ;  /* 0x800000000d047807 */ /* 0x000fe40000000000 */
[----:B------:R-:W-:Y:S02]  /*1090*/  SEL R6, R12, 0x80000000, P1 ;  /* 0x800000000c067807 */ /* 0x000fe40000800000 */
[----:B------:R-:W-:Y:S02]  /*10a0*/  ISETP.NE.AND P0, PT, R43, 0x7fffffff, PT ;  /* 0x7fffffff2b00780c */ /* 0x000fe40003f05270 */
[----:B------:R-:W-:-:S02]  /*10b0*/  ISETP.NE.AND P1, PT, R24, 0x7fffffff, PT ;  /* 0x7fffffff1800780c */ /* 0x000fc40003f25270 */
[----:B------:R-:W-:Y:S02]  /*10c0*/  ISETP.NE.AND P2, PT, R27, 0x7fffffff, PT ;  /* 0x7fffffff1b00780c */ /* 0x000fe40003f45270 */
[----:B01----:R-:W-:Y:S02]  /*10d0*/  SEL R7, R43, 0x80000000, P0 ;  /* 0x800000002b077807 */ /* 0x003fe40000000000 */
[----:B------:R-:W-:Y:S02]  /*10e0*/  SEL R8, R24, 0x80000000, P1 ;  /* 0x8000000018087807 */ /* 0x000fe40000800000 */
[----:B--2---:R-:W-:Y:S02]  /*10f0*/  SHF.R.U32.HI R4, RZ, UR4, R4 ;  /* 0x00000004ff047c19 */ /* 0x004fe40008011604 */
[----:B------:R-:W-:Y:S02]  /*1100*/  SHF.R.U32.HI R6, RZ, UR4, R6 ;  /* 0x00000004ff067c19 */ /* 0x000fe40008011606 */
[----:B------:R-:W-:-:S02]  /*1110*/  LOP3.LUT R45, R4, R19, RZ, 0x30, !PT ;  /* 0x00000013042d7212 */ /* 0x000fc400078e30ff */
[----:B------:R-:W-:Y:S02]  /*1120*/  LOP3.LUT R52, R6, R19, RZ, 0x30, !PT ;  /* 0x0000001306347212 */ /* 0x000fe400078e30ff */
[----:B------:R-:W-:Y:S01]  /*1130*/  SEL R9, R27, 0x80000000, P2 ;  /* 0x800000001b097807 */ /* 0x000fe20001000000 */
[----:B------:R-:W-:Y:S01]  /*1140*/  IMAD R4, R45, 0x4, R11 ;  /* 0x000000042d047824 */ /* 0x000fe200078e020b */
[----:B------:R-:W-:Y:S01]  /*1150*/  SHF.R.U32.HI R54, RZ, UR4, R7 ;  /* 0x00000004ff367c19 */ /* 0x000fe20008011607 */
[----:B------:R-:W-:Y:S01]  /*1160*/  IMAD R6, R52, 0x4, R11 ;  /* 0x0000000434067824 */ /* 0x000fe200078e020b */
[----:B------:R-:W-:Y:S01]  /*1170*/  SHF.R.U32.HI R8, RZ, UR4, R8 ;  /* 0x00000004ff087c19 */ /* 0x000fe20008011608 */
[----:B------:R-:W-:Y:S01]  /*1180*/  NOP ;  /* 0x0000000000007918 */ /* 0x000fe20000000000 */
[----:B------:R-:W-:Y:S01]  /*1190*/  ISETP.NE.AND P3, PT, R25, 0x7fffffff, PT ;  /* 0x7fffffff1900780c */ /* 0x000fe20003f65270 */
[----:B------:R0:W-:Y:S01]  /*11a0*/  ATOMS.POPC.INC.32 RZ, [R4+URZ] ;  /* 0x0000000004ff7f8c */ /* 0x0001e2000d8000ff */
[----:B------:R-:W-:-:S02]  /*11b0*/  SHF.R.U32.HI R46, RZ, UR4, R9 ;  /* 0x00000004ff2e7c19 */ /* 0x000fc40008011609 */
[-C--:B------:R-:W-:Y:S01]  /*11c0*/  LOP3.LUT R54, R54, R19.reuse, RZ, 0x30, !PT ;  /* 0x0000001336367212 */ /* 0x080fe200078e30ff */
[----:B------:R1:W-:Y:S01]  /*11d0*/  ATOMS.POPC.INC.32 RZ, [R6+URZ] ;  /* 0x0000000006ff7f8c */ /* 0x0003e2000d8000ff */
[-C--:B------:R-:W-:Y:S02]  /*11e0*/  LOP3.LUT R48, R8, R19.reuse, RZ, 0x30, !PT ;  /* 0x0000001308307212 */ /* 0x080fe400078e30ff */
[----:B------:R-:W-:Y:S01]  /*11f0*/  SEL R10, R25, 0x80000000, P3 ;  /* 0x80000000190a7807 */ /* 0x000fe20001800000 */
[--C-:B0-----:R-:W-:Y:S01]  /*1200*/  IMAD R4, R54, 0x4, R11.reuse ;  /* 0x0000000436047824 */ /* 0x101fe200078e020b */
[----:B------:R-:W-:Y:S02]  /*1210*/  LOP3.LUT R46, R46, R19, RZ, 0x30, !PT ;  /* 0x000000132e2e7212 */ /* 0x000fe400078e30ff */
[----:B------:R-:W-:Y:S01]  /*1220*/  ISETP.NE.AND P4, PT, R17, 0x7fffffff, PT ;  /* 0x7fffffff1100780c */ /* 0x000fe20003f85270 */
[--C-:B-1----:R-:W-:Y:S01]  /*1230*/  IMAD R6, R48, 0x4, R11.reuse ;  /* 0x0000000430067824 */ /* 0x102fe200078e020b */
[----:B------:R-:W-:Y:S01]  /*1240*/  ISETP.NE.AND P0, PT, R41, 0x7fffffff, PT ;  /* 0x7fffffff2900780c */ /* 0x000fe20003f05270 */
[----:B------:R-:W-:Y:S01]  /*1250*/  IMAD R7, R46, 0x4, R11 ;  /* 0x000000042e077824 */ /* 0x000fe200078e020b */
[----:B------:R-:W-:Y:S01]  /*1260*/  SHF.R.U32.HI R10, RZ, UR4, R10 ;  /* 0x00000004ff0a7c19 */ /* 0x000fe2000801160a */
[----:B------:R0:W-:Y:S01]  /*1270*/  ATOMS.POPC.INC.32 RZ, [R4+URZ] ;  /* 0x0000000004ff7f8c */ /* 0x0001e2000d8000ff */
[----:B------:R-:W-:-:S02]  /*1280*/  ISETP.NE.AND P1, PT, R36, 0x7fffffff, PT ;  /* 0x7fffffff2400780c */ /* 0x000fc40003f25270 */
[----:B------:R-:W-:Y:S01]  /*1290*/  SEL R14, R17, 0x80000000, P4 ;  /* 0x80000000110e7807 */ /* 0x000fe20002000000 */
[----:B------:R1:W-:Y:S01]  /*12a0*/  ATOMS.POPC.INC.32 RZ, [R6+URZ] ;  /* 0x0000000006ff7f8c */ /* 0x0003e2000d8000ff */
[----:B------:R-:W-:Y:S02]  /*12b0*/  ISETP.NE.AND P2, PT, R39, 0x7fffffff, PT ;  /* 0x7fffffff2700780c */ /* 0x000fe40003f45270 */
[----:B------:R-:W-:Y:S01]  /*12c0*/  ISETP.NE.AND P3, PT, R34, 0x7fffffff, PT ;  /* 0x7fffffff2200780c */ /* 0x000fe20003f65270 */
[----:B------:R2:W-:Y:S01]  /*12d0*/  ATOMS.POPC.INC.32 RZ, [R7+URZ] ;  /* 0x0000000007ff7f8c */ /* 0x0005e2000d8000ff */
[----:B0-----:R-:W-:Y:S02]  /*12e0*/  SEL R4, R41, 0x80000000, P0 ;  /* 0x8000000029047807 */ /* 0x001fe40000000000 */
[----:B------:R-:W-:Y:S02]  /*12f0*/  LOP3.LUT R44, R10, R19, RZ, 0x30, !PT ;  /* 0x000000130a2c7212 */ /* 0x000fe400078e30ff */
[----:B-1----:R-:W-:-:S02]  /*1300*/  SEL R6, R36, 0x80000000, P1 ;  /* 0x8000000024067807 */ /* 0x002fc40000800000 */
[----:B------:R-:W-:Y:S01]  /*1310*/  SHF.R.U32.HI R14, RZ, UR4, R14 ;  /* 0x00000004ff0e7c19 */ /* 0x000fe2000801160e */
[----:B------:R-:W-:Y:S01]  /*1320*/  IMAD R8, R44, 0x4, R11 ;  /* 0x000000042c087824 */ /* 0x000fe200078e020b */
[----:B------:R-:W-:Y:S02]  /*1330*/  SEL R10, R39, 0x80000000, P2 ;  /* 0x80000000270a7807 */ /* 0x000fe40001000000 */
[----:B------:R-:W-:Y:S02]  /*1340*/  ISETP.NE.AND P4, PT, R37, 0x7fffffff, PT ;  /* 0x7fffffff2500780c */ /* 0x000fe40003f85270 */
[----:B--2---:R-:W-:Y:S01]  /*1350*/  SEL R7, R34, 0x80000000, P3 ;  /* 0x8000000022077807 */ /* 0x004fe20001800000 */
[----:B------:R0:W-:Y:S01]  /*1360*/  ATOMS.POPC.INC.32 RZ, [R8+URZ] ;  /* 0x0000000008ff7f8c */ /* 0x0001e2000d8000ff */
[----:B------:R-:W-:Y:S02]  /*1370*/  SHF.R.U32.HI R4, RZ, UR4, R4 ;  /* 0x00000004ff047c19 */ /* 0x000fe40008011604 */
[----:B------:R-:W-:-:S02]  /*1380*/  SHF.R.U32.HI R6, RZ, UR4, R6 ;  /* 0x00000004ff067c19 */ /* 0x000fc40008011606 */
[-C--:B------:R-:W-:Y:S02]  /*1390*/  LOP3.LUT R42, R14, R19.reuse, RZ, 0x30, !PT ;  /* 0x000000130e2a7212 */ /* 0x080fe400078e30ff */
[----:B------:R-:W-:Y:S02]  /*13a0*/  SHF.R.U32.HI R10, RZ, UR4, R10 ;  /* 0x00000004ff0a7c19 */ /* 0x000fe4000801160a */
[----:B------:R-:W-:Y:S01]  /*13b0*/  SEL R14, R37, 0x80000000, P4 ;  /* 0x80000000250e7807 */ /* 0x000fe20002000000 */
[----:B------:R-:W-:Y:S01]  /*13c0*/  IMAD R9, R42, 0x4, R11 ;  /* 0x000000042a097824 */ /* 0x000fe200078e020b */
[----:B------:R-:W-:Y:S02]  /*13d0*/  SHF.R.U32.HI R16, RZ, UR4, R7 ;  /* 0x00000004ff107c19 */ /* 0x000fe40008011607 */
[-C--:B------:R-:W-:Y:S02]  /*13e0*/  LOP3.LUT R40, R4, R19.reuse, RZ, 0x30, !PT ;  /* 0x0000001304287212 */ /* 0x080fe400078e30ff */
[-C--:B------:R-:W-:Y:S01]  /*13f0*/  LOP3.LUT R38, R6, R19.reuse, RZ, 0x30, !PT ;  /* 0x0000001306267212 */ /* 0x080fe200078e30ff */
[----:B------:R1:W-:Y:S01]  /*1400*/  ATOMS.POPC.INC.32 RZ, [R9+URZ] ;  /* 0x0000000009ff7f8c */ /* 0x0003e2000d8000ff */
[-C--:B------:R-:W-:Y:S01]  /*1410*/  LOP3.LUT R26, R10, R19.reuse, RZ, 0x30, !PT ;  /* 0x000000130a1a7212 */ /* 0x080fe200078e30ff */
[--C-:B------:R-:W-:Y:S01]  /*1420*/  IMAD R4, R40, 0x4, R11.reuse ;  /* 0x0000000428047824 */ /* 0x100fe200078e020b */
[----:B------:R-:W-:Y:S01]  /*1430*/  SHF.R.U32.HI R14, RZ, UR4, R14 ;  /* 0x00000004ff0e7c19 */ /* 0x000fe2000801160e */
[--C-:B------:R-:W-:Y:S01]  /*1440*/  IMAD R6, R38, 0x4, R11.reuse ;  /* 0x0000000426067824 */ /* 0x100fe200078e020b */
[-C--:B------:R-:W-:Y:S01]  /*1450*/  LOP3.LUT R16, R16, R19.reuse, RZ, 0x30, !PT ;  /* 0x0000001310107212 */ /* 0x080fe200078e30ff */
[--C-:B0-----:R-:W-:Y:S01]  /*1460*/  IMAD R8, R26, 0x4, R11.reuse ;  /* 0x000000041a087824 */ /* 0x101fe200078e020b */
[----:B------:R-:W-:Y:S01]  /*1470*/  LOP3.LUT R15, R14, R19, RZ, 0x30, !PT ;  /* 0x000000130e0f7212 */ /* 0x000fe200078e30ff */
[----:B------:R0:W-:Y:S01]  /*1480*/  ATOMS.POPC.INC.32 RZ, [R4+URZ] ;  /* 0x0000000004ff7f8c */ /* 0x0001e2000d8000ff */
[----:B------:R-:W-:Y:S01]  /*1490*/  ISETP.NE.AND P0, PT, R32, 0x7fffffff, PT ;  /* 0x7fffffff2000780c */ /* 0x000fe20003f05270 */
[--C-:B-1----:R-:W-:Y:S01]  /*14a0*/  IMAD R9, R16, 0x4, R11.reuse ;  /* 0x0000000410097824 */ /* 0x102fe200078e020b */
[----:B------:R-:W-:Y:S01]  /*14b0*/  ISETP.NE.AND P1, PT, R33, 0x7fffffff, PT ;  /* 0x7fffffff2100780c */ /* 0x000fe20003f25270 */
[----:B------:R1:W-:Y:S01]  /*14c0*/  ATOMS.POPC.INC.32 RZ, [R6+URZ] ;  /* 0x0000000006ff7f8c */ /* 0x0003e2000d8000ff */
[----:B------:R-:W-:Y:S01]  /*14d0*/  ISETP.NE.AND P2, PT, R30, 0x7fffffff, PT ;  /* 0x7fffffff1e00780c */ /* 0x000fe20003f45270 */
[----:B------:R-:W-:Y:S01]  /*14e0*/  IMAD R10, R15, 0x4, R11 ;  /* 0x000000040f0a7824 */ /* 0x000fe200078e020b */
[----:B------:R-:W-:Y:S01]  /*14f0*/  ISETP.NE.AND P3, PT, R31, 0x7fffffff, PT ;  /* 0x7fffffff1f00780c */ /* 0x000fe20003f65270 */
[----:B------:R2:W-:Y:S01]  /*1500*/  ATOMS.POPC.INC.32 RZ, [R8+URZ] ;  /* 0x0000000008ff7f8c */ /* 0x0005e2000d8000ff */
[----:B------:R-:W-:-:S02]  /*1510*/  ISETP.NE.AND P4, PT, R28, 0x7fffffff, PT ;  /* 0x7fffffff1c00780c */ /* 0x000fc40003f85270 */
[----:B0-----:R-:W-:Y:S01]  /*1520*/  SEL R4, R32, 0x80000000, P0 ;  /* 0x8000000020047807 */ /* 0x001fe20000000000 */
[----:B------:R0:W-:Y:S01]  /*1530*/  ATOMS.POPC.INC.32 RZ, [R9+URZ] ;  /* 0x0000000009ff7f8c */ /* 0x0001e2000d8000ff */
[----:B------:R-:W-:Y:S01]  /*1540*/  SEL R14, R30, 0x80000000, P2 ;  /* 0x800000001e0e7807 */ /* 0x000fe20001000000 */
[----:B-1----:R-:W1:Y:S01]  /*1550*/  LDC.64 R6, c[0x0][0x380] ;  /* 0x0000e000ff067b82 */ /* 0x002e620000000a00 */
[----:B------:R-:W-:Y:S01]  /*1560*/  SEL R20, R28, 0x80000000, P4 ;  /* 0x800000001c147807 */ /* 0x000fe20002000000 */
[----:B------:R3:W-:Y:S01]  /*1570*/  ATOMS.POPC.INC.32 RZ, [R10+URZ] ;  /* 0x000000000aff7f8c */ /* 0x0007e2000d8000ff */
[----:B--2---:R-:W-:Y:S02]  /*1580*/  SEL R8, R33, 0x80000000, P1 ;  /* 0x8000000021087807 */ /* 0x004fe40000800000 */
[----:B------:R-:W-:Y:S02]  /*1590*/  SHF.R.U32.HI R4, RZ, UR4, R4 ;  /* 0x00000004ff047c19 */ /* 0x000fe40008011604 */
[----:B0-----:R-:W-:-:S02]  /*15a0*/  SEL R9, R31, 0x80000000, P3 ;  /* 0x800000001f097807 */ /* 0x001fc40001800000 */
[----:B------:R-:W-:Y:S02]  /*15b0*/  SHF.R.U32.HI R8, RZ, UR4, R8 ;  /* 0x00000004ff087c19 */ /* 0x000fe40008011608 */
[----:B------:R-:W-:Y:S02]  /*15c0*/  SHF.R.U32.HI R14, RZ, UR4, R14 ;  /* 0x00000004ff0e7c19 */ /* 0x000fe4000801160e */
[----:B---3--:R-:W-:Y:S02]  /*15d0*/  SHF.R.U32.HI R10, RZ, UR4, R9 ;  /* 0x00000004ff0a7c19 */ /* 0x008fe40008011609 */
[----:B------:R-:W-:Y:S02]  /*15e0*/  SHF.R.U32.HI R20, RZ, UR4, R20 ;  /* 0x00000004ff147c19 */ /* 0x000fe40008011614 */
[-C--:B------:R-:W-:Y:S02]  /*15f0*/  LOP3.LUT R4, R4, R19.reuse, RZ, 0x30, !PT ;  /* 0x0000001304047212 */ /* 0x080fe400078e30ff */
[----:B------:R-:W-:-:S02]  /*1600*/  LOP3.LUT R8, R8, R19, RZ, 0x30, !PT ;  /* 0x0000001308087212 */ /* 0x000fc400078e30ff */
[-C--:B------:R-:W-:Y:S01]  /*1610*/  LOP3.LUT R9, R14, R19.reuse, RZ, 0x30, !PT ;  /* 0x000000130e097212 */ /* 0x080fe200078e30ff */
[--C-:B------:R-:W-:Y:S01]  /*1620*/  IMAD R29, R4, 0x4, R11.reuse ;  /* 0x00000004041d7824 */ /* 0x100fe200078e020b */
[----:B------:R-:W-:Y:S01]  /*1630*/  ISETP.GT.U32.AND P5, PT, R3, 0xff, PT ;  /* 0x000000ff0300780c */ /* 0x000fe20003fa4070 */
[--C-:B------:R-:W-:Y:S01]  /*1640*/  IMAD R49, R8, 0x4, R11.reuse ;  /* 0x0000000408317824 */ /* 0x100fe200078e020b */
[-C--:B------:R-:W-:Y:S01]  /*1650*/  LOP3.LUT R10, R10, R19.reuse, RZ, 0x30, !PT ;  /* 0x000000130a0a7212 */ /* 0x080fe200078e30ff */
[--C-:B------:R-:W-:Y:S01]  /*1660*/  IMAD R51, R9, 0x4, R11.reuse ;  /* 0x0000000409337824 */ /* 0x100fe200078e020b */
[----:B------:R-:W-:Y:S01]  /*1670*/  LOP3.LUT R14, R20, R19, RZ, 0x30, !PT ;  /* 0x00000013140e7212 */ /* 0x000fe200078e30ff */
[----:B------:R0:W-:Y:S01]  /*1680*/  ATOMS.POPC.INC.32 RZ, [R29+URZ] ;  /* 0x000000001dff7f8c */ /* 0x0001e2000d8000ff */
[----:B------:R-:W-:Y:S01]  /*1690*/  P2R R58, PR, RZ, 0x20 ;  /* 0x00000020ff3a7803 */ /* 0x000fe20000000000 */
[--C-:B------:R-:W-:Y:S02]  /*16a0*/  IMAD R53, R10, 0x4, R11.reuse ;  /* 0x000000040a357824 */ /* 0x100fe400078e020b */
[----:B------:R-:W-:Y:S01]  /*16b0*/  IMAD R11, R14, 0x4, R11 ;  /* 0x000000040e0b7824 */ /* 0x000fe200078e020b */
[----:B------:R0:W-:Y:S01]  /*16c0*/  ATOMS.POPC.INC.32 RZ, [R49+URZ] ;  /* 0x0000000031ff7f8c */ /* 0x0001e2000d8000ff */
[----:B------:R-:W-:-:S03]  /*16d0*/  IMAD.MOV.U32 R20, RZ, RZ, RZ ;  /* 0x000000ffff147224 */ /* 0x000fc600078e00ff */
[----:B------:R0:W-:Y:S04]  /*16e0*/  ATOMS.POPC.INC.32 RZ, [R51+URZ] ;  /* 0x0000000033ff7f8c */ /* 0x0001e8000d8000ff */
[----:B------:R0:W-:Y:S04]  /*16f0*/  ATOMS.POPC.INC.32 RZ, [R53+URZ] ;  /* 0x0000000035ff7f8c */ /* 0x0001e8000d8000ff */
[----:B------:R0:W-:Y:S01]  /*1700*/  ATOMS.POPC.INC.32 RZ, [R11+URZ] ;  /* 0x000000000bff7f8c */ /* 0x0001e2000d8000ff */
[----:B------:R-:W-:Y:S06]  /*1710*/  BAR.SYNC.DEFER_BLOCKING 0x0 ;  /* 0x0000000000007b1d */ /* 0x000fec0000010000 */
[----:B-1----:R-:W-:Y:S05]  /*1720*/  @P5 BRA `(.L_x_13) ;  /* 0x00000000008c5947 */ /* 0x002fea0003800000 */
[----:B0-----:R-:W-:Y:S04]  /*1730*/  LDS R11, [R22] ;  /* 0x00000000160b7984 */ /* 0x001fe80000000800 */
[----:B------:R-:W0:Y:S04]  /*1740*/  LDS R20, [R22+0x400] ;  /* 0x0004000016147984 */ /* 0x000e280000000800 */
[----:B------:R-:W1:Y:S04]  /*1750*/  LDS R56, [R22+0x800] ;  /* 0x0008000016387984 */ /* 0x000e680000000800 */
[----:B------:R-:W2:Y:S04]  /*1760*/  LDS R60, [R22+0xc00] ;  /* 0x000c0000163c7984 */ /* 0x000ea80000000800 */
[----:B------:R-:W3:Y:S04]  /*1770*/  LDS R62, [R22+0x1000] ;  /* 0x00100000163e7984 */ /* 0x000ee80000000800 */
[----:B------:R-:W4:Y:S04]  /*1780*/  LDS R64, [R22+0x1400] ;  /* 0x0014000016407984 */ /* 0x000f280000000800 */
[----:B------:R-:W5:Y:S04]  /*1790*/  LDS R66, [R22+0x1800] ;  /* 0x0018000016427984 */ /* 0x000f680000000800 */
[----:B------:R-:W5:Y:S04]  /*17a0*/  LDS R68, [R22+0x1c00] ;  /* 0x001c000016447984 */ /* 0x000f680000000800 */
[----:B------:R-:W5:Y:S04]  /*17b0*/  LDS R70, [R22+0x2000] ;  /* 0x0020000016467984 */ /* 0x000f680000000800 */
[----:B------:R-:W5:Y:S04]  /*17c0*/  LDS R72, [R22+0x2400] ;  /* 0x0024000016487984 */ /* 0x000f680000000800 */
[----:B------:R-:W5:Y:S01]  /*17d0*/  LDS R74, [R22+0x2800] ;  /* 0x00280000164a7984 */ /* 0x000f620000000800 */
[----:B0-----:R-:W-:-:S03]  /*17e0*/  IMAD.IADD R29, R11, 0x1, R20 ;  /* 0x000000010b1d7824 */ /* 0x001fc600078e0214 */
[----:B------:R0:W-:Y:S01]  /*17f0*/  STS [R22+0x400], R11 ;  /* 0x0004000b16007388 */ /* 0x0001e20000000800 */
[----:B-1----:R-:W-:-:S03]  /*1800*/  IMAD.IADD R49, R29, 0x1, R56 ;  /* 0x000000011d317824 */ /* 0x002fc600078e0238 */
[----:B------:R-:W1:Y:S01]  /*1810*/  LDS R20, [R22+0x2c00] ;  /* 0x002c000016147984 */ /* 0x000e620000000800 */
[----:B--2---:R-:W-:-:S03]  /*1820*/  IMAD.IADD R51, R49, 0x1, R60 ;  /* 0x0000000131337824 */ /* 0x004fc600078e023c */
[----:B------:R2:W-:Y:S01]  /*1830*/  STS [R22+0x800], R29 ;  /* 0x0008001d16007388 */ /* 0x0005e20000000800 */
[----:B---3--:R-:W-:-:S03]  /*1840*/  IMAD.IADD R53, R51, 0x1, R62 ;  /* 0x0000000133357824 */ /* 0x008fc600078e023e */
[----:B------:R3:W-:Y:S01]  /*1850*/  STS [R22+0xc00], R49 ;  /* 0x000c003116007388 */ /* 0x0007e20000000800 */
[----:B----4-:R-:W-:-:S03]  /*1860*/  IMAD.IADD R55, R53, 0x1, R64 ;  /* 0x0000000135377824 */ /* 0x010fc600078e0240 */
[----:B------:R3:W-:Y:S01]  /*1870*/  STS [R22+0x1000], R51 ;  /* 0x0010003316007388 */ /* 0x0007e20000000800 */
[----:B-----5:R-:W-:-:S03]  /*1880*/  IMAD.IADD R57, R55, 0x1, R66 ;  /* 0x0000000137397824 */ /* 0x020fc600078e0242 */
[----:B------:R3:W-:Y:S01]  /*1890*/  STS [R22+0x1400], R53 ;  /* 0x0014003516007388 */ /* 0x0007e20000000800 */
[----:B------:R-:W-:-:S03]  /*18a0*/  IMAD.IADD R59, R57, 0x1, R68 ;  /* 0x00000001393b7824 */ /* 0x000fc600078e0244 */
[----:B------:R3:W-:Y:S01]  /*18b0*/  STS [R22+0x1800], R55 ;  /* 0x0018003716007388 */ /* 0x0007e20000000800 */
[----:B------:R-:W-:-:S03]  /*18c0*/  IMAD.IADD R61, R59, 0x1, R70 ;  /* 0x000000013b3d7824 */ /* 0x000fc600078e0246 */
[----:B------:R3:W-:Y:S01]  /*18d0*/  STS [R22+0x1c00], R57 ;  /* 0x001c003916007388 */ /* 0x0007e20000000800 */
[----:B0-----:R-:W-:-:S03]  /*18e0*/  IMAD.IADD R11, R61, 0x1, R72 ;  /* 0x000000013d0b7824 */ /* 0x001fc600078e0248 */
[----:B------:R3:W-:Y:S01]  /*18f0*/  STS [R22+0x2000], R59 ;  /* 0x0020003b16007388 */ /* 0x0007e20000000800 */
[----:B--2---:R-:W-:-:S03]  /*1900*/  IMAD.IADD R29, R11, 0x1, R74 ;  /* 0x000000010b1d7824 */ /* 0x004fc600078e024a */
[----:B------:R3:W-:Y:S04]  /*1910*/  STS [R22+0x2400], R61 ;  /* 0x0024003d16007388 */ /* 0x0007e80000000800 */
[----:B------:R3:W-:Y:S04]  /*1920*/  STS [R22+0x2800], R11 ;  /* 0x0028000b16007388 */ /* 0x0007e80000000800 */
[----:B------:R3:W-:Y:S01]  /*1930*/  STS [R22], RZ ;  /* 0x000000ff16007388 */ /* 0x0007e20000000800 */
[----:B-1----:R-:W-:-:S03]  /*1940*/  IMAD.IADD R20, R29, 0x1, R20 ;  /* 0x000000011d147824 */ /* 0x002fc600078e0214 */
[----:B------:R3:W-:Y:S04]  /*1950*/  STS [R22+0x2c00], R29 ;  /* 0x002c001d16007388 */ /* 0x0007e80000000800 */
.L_x_13:
[----:B------:R-:W-:Y:S05]  /*1960*/  BSYNC.RECONVERGENT B0 ;  /* 0x0000000000007941 */ /* 0x000fea0003800200 */
.L_x_12:
[C---:B------:R-:W-:Y:S01]  /*1970*/  ISETP.NE.AND P0, PT, R20.reuse, 0x1980, PT ;  /* 0x000019801400780c */ /* 0x040fe20003f05270 */
[----:B0--3--:R-:W-:Y:S01]  /*1980*/  IMAD R29, R5, 0x100, R3 ;  /* 0x00000100051d7824 */ /* 0x009fe200078e0203 */
[----:B------:R-:W-:Y:S01]  /*1990*/  @!P5 LOP3.LUT R49, R20, 0x40000000, RZ, 0xfc, !PT ;  /* 0x400000001431d812 */ /* 0x000fe200078efcff */
[----:B------:R-:W-:Y:S01]  /*19a0*/  IMAD R21, R21, 0x11, RZ ;  /* 0x0000001115157824 */ /* 0x000fe200078e02ff */
[----:B------:R-:W-:Y:S01]  /*19b0*/  ISETP.LT.U32.AND P0, PT, R3, 0x100, !P0 ;  /* 0x000001000300780c */ /* 0x000fe20004701070 */
[----:B------:R-:W-:-:S03]  /*19c0*/  IMAD.WIDE R6, R29, 0x4, R6 ;  /* 0x000000041d067825 */ /* 0x000fc600078e0206 */
[----:B------:R-:W-:Y:S02]  /*19d0*/  LOP3.LUT R11, R21, R50, RZ, 0xfc, !PT ;  /* 0x00000032150b7212 */ /* 0x000fe400078efcff */
[----:B------:R0:W-:Y:S07]  /*19e0*/  @!P5 STG.E.STRONG.SYS desc[UR6][R6.64], R49 ;  /* 0x000000310600d986 */ /* 0x0001ee000c115906 */
[----:B------:R-:W-:Y:S06]  /*19f0*/  BAR.RED.OR.DEFER_BLOCKING 0x0, P0 ;  /* 0x0000000000007b1d */ /* 0x000fec0000014800 */
[----:B------:R-:W1:Y:S02]  /*1a00*/  B2R.RESULT RZ, P0 ;  /* 0x0000000000ff731c */ /* 0x000e640000004000 */
[----:B01----:R-:W-:Y:S05]  /*1a10*/  @!P0 BRA `(.L_x_14) ;  /* 0x00000014008c8947 */ /* 0x003fea0003800000 */
[----:B------:R-:W0:Y:S01]  /*1a20*/  LDCU.64 UR4, c[0x0][0x3b8] ;  /* 0x00007700ff0477ac */ /* 0x000e220008000a00 */
[----:B------:R-:W-:Y:S01]  /*1a30*/  IADD3 R0, P0, PT, R18, R11, RZ ;  /* 0x0000000b12007210 */ /* 0x000fe20007f1e0ff */
[----:B------:R-:W-:Y:S01]  /*1a40*/  BSSY B1, `(.L_x_15) ;  /* 0x0000033000017945 */ /* 0x000fe20003800000 */
[----:B------:R-:W-:-:S03]  /*1a50*/  IMAD R19, R3, 0x8, R23 ;  /* 0x0000000803137824 */ /* 0x000fc600078e0217 */
[----:B------:R-:W-:Y:S01]  /*1a60*/  IMAD.X R47, RZ, RZ, R47, P0 ;  /* 0x000000ffff2f7224 */ /* 0x000fe200000e062f */
[----:B0-----:R-:W-:-:S04]  /*1a70*/  LEA R8, P0, R0, UR4, 0x2 ;  /* 0x0000000400087c11 */ /* 0x001fc8000f8010ff */
[----:B------:R-:W-:Y:S01]  /*1a80*/  LEA.HI.X R9, R0, UR5, R47, 0x2, P0 ;  /* 0x0000000500097c11 */ /* 0x000fe200080f142f */
[----:B------:R-:W-:Y:S08]  /*1a90*/  @P5 BRA `(.L_x_16) ;  /* 0x0000000000b45947 */ /* 0x000ff00003800000 */
[----:B------:R-:W0:Y:S02]  /*1aa0*/  LDCU.64 UR4, c[0x0][0x398] ;  /* 0x00007300ff0477ac */ /* 0x000e240008000a00 */
[----:B0-----:R-:W-:-:S04]  /*1ab0*/  LEA R46, P0, R3, UR4, 0x3 ;  /* 0x00000004032e7c11 */ /* 0x001fc8000f8018ff */
[----:B------:R-:W-:-:S05]  /*1ac0*/  LEA.HI.X R47, R3, UR5, RZ, 0x3, P0 ;  /* 0x00000005032f7c11 */ /* 0x000fca00080f1cff */
[----:B------:R-:W2:Y:S01]  /*1ad0*/  LDG.E.64 R14, desc[UR6][R46.64] ;  /* 0x000000062e0e7981 */ /* 0x000ea2000c1e1b00 */
[----:B------:R-:W-:-:S04]  /*1ae0*/  ISETP.GT.U32.AND P0, PT, R3, R45, PT ;  /* 0x0000002d0300720c */ /* 0x000fc80003f04070 */
[----:B------:R-:W-:-:S04]  /*1af0*/  SEL R21, RZ, 0x1980, !P0 ;  /* 0x00001980ff157807 */ /* 0x000fc80004000000 */
[----:B--2---:R-:W-:Y:S01]  /*1b00*/  IADD3 R14, P0, PT, R14, -R21, RZ ;  /* 0x800000150e0e7210 */ /* 0x004fe20007f1e0ff */
[----:B------:R-:W-:-:S03]  /*1b10*/  IMAD.MOV.U32 R21, RZ, RZ, R20 ;  /* 0x000000ffff157224 */ /* 0x000fc600078e0014 */
[----:B------:R-:W-:Y:S02]  /*1b20*/  IADD3.X R15, PT, PT, R15, -0x1, RZ, P0, !PT ;  /* 0xffffffff0f0f7810 */ /* 0x000fe400007fe4ff */
[----:B------:R-:W-:-:S03]  /*1b30*/  ISETP.GE.AND P0, PT, R5, 0x1, PT ;  /* 0x000000010500780c */ /* 0x000fc60003f06270 */
[----:B------:R0:W-:Y:S10]  /*1b40*/  STS.64 [R19+0x6600], R14 ;  /* 0x0066000e13007388 */ /* 0x0001f40000000a00 */
[----:B------:R-:W-:Y:S05]  /*1b50*/  @!P0 BRA `(.L_x_17) ;  /* 0x00000000006c8947 */ /* 0x000fea0003800000 */
[----:B------:R-:W-:Y:S01]  /*1b60*/  BSSY B0, `(.L_x_18) ;  /* 0x0000019000007945 */ /* 0x000fe20003800000 */
[----:B------:R-:W-:Y:S02]  /*1b70*/  IMAD.MOV.U32 R0, RZ, RZ, -0x1 ;  /* 0xffffffffff007424 */ /* 0x000fe400078e00ff */
[----:B------:R-:W-:Y:S02]  /*1b80*/  IMAD.MOV.U32 R4, RZ, RZ, R5 ;  /* 0x000000ffff047224 */ /* 0x000fe400078e0005 */
[----:B------:R-:W-:-:S07]  /*1b90*/  IMAD.MOV.U32 R21, RZ, RZ, R20 ;  /* 0x000000ffff157224 */ /* 0x000fce00078e0014 */
.L_x_22:
[----:B0-----:R-:W0:Y:S01]  /*1ba0*/  LDC.64 R14, c[0x0][0x380] ;  /* 0x0000e000ff0e7b82 */ /* 0x001e220000000a00 */
[----:B------:R-:W-:Y:S01]  /*1bb0*/  VIADD R47, R4, 0xffffffff ;  /* 0xffffffff042f7836 */ /* 0x000fe20000000000 */
[----:B------:R-:W-:Y:S03]  /*1bc0*/  BSSY B2, `(.L_x_19) ;  /* 0x0000008000027945 */ /* 0x000fe60003800000 */
[----:B------:R-:W-:-:S04]  /*1bd0*/  IMAD R29, R47, 0x100, R3 ;  /* 0x000001002f1d7824 */ /* 0x000fc800078e0203 */
[----:B0-----:R-:W-:-:S07]  /*1be0*/  IMAD.WIDE R14, R29, 0x4, R14 ;  /* 0x000000041d0e7825 */ /* 0x001fce00078e020e */
.L_x_20:
[----:B------:R-:W-:Y:S05]  /*1bf0*/  YIELD ;  /* 0x0000000000007946 */ /* 0x000fea0003800000 */
[----:B------:R0:W-:Y:S06]  /*1c00*/  MEMBAR.SC.CTA ;  /* 0x0000000000007992 */ /* 0x0001ec0000000000 */
[----:B0-----:R-:W2:Y:S02]  /*1c10*/  LDG.E.STRONG.SYS R10, desc[UR6][R14.64] ;  /* 0x000000060e0a7981 */ /* 0x001ea4000c1f5900 */
[----:B--2---:R-:W-:-:S13]  /*1c20*/  ISETP.NE.AND P0, PT, R10, RZ, PT ;  /* 0x000000ff0a00720c */ /* 0x004fda0003f05270 */
[----:B------:R-:W-:Y:S05]  /*1c30*/  @!P0 BRA `(.L_x_20) ;  /* 0xfffffffc00ec8947 */ /* 0x000fea000383ffff */
[----:B------:R-:W-:Y:S05]  /*1c40*/  BSYNC B2 ;  /* 0x0000000000027941 */ /* 0x000fea0003800000 */
.L_x_19:
[----:B------:R-:W-:Y:S01]  /*1c50*/  BSSY.RECONVERGENT B2, `(.L_x_21) ;  /* 0x0000006000027945 */ /* 0x000fe20003800200 */
[C---:B------:R-:W-:Y:S02]  /*1c60*/  ISETP.GT.AND P0, PT, R10.reuse, -0x1, PT ;  /* 0xffffffff0a00780c */ /* 0x040fe40003f04270 */
[----:B------:R-:W-:Y:S01]  /*1c70*/  LOP3.LUT R10, R10, 0x3fffffff, RZ, 0xc0, !PT ;  /* 0x3fffffff0a0a7812 */ /* 0x000fe200078ec0ff */
[----:B------:R-:W-:Y:S05]  /*1c80*/  WARPSYNC.EXCLUSIVE R0 ;  /* 0x0000000000007348 */ /* 0x000fea0003a00000 */
[----:B------:R-:W-:-:S05]  /*1c90*/  IMAD.IADD R21, R10, 0x1, R21 ;  /* 0x000000010a157824 */ /* 0x000fca00078e0215 */
[----:B------:R-:W-:-:S07]  /*1ca0*/  VOTE.ANY R0, PT, P0 ;  /* 0x0000000000007806 */ /* 0x000fce00000e0100 */
[----:B------:R-:W-:Y:S05]  /*1cb0*/  BSYNC.RECONVERGENT B2 ;  /* 0x0000000000027941 */ /* 0x000fea0003800200 */
.L_x_21:
[----:B------:R-:W-:Y:S01]  /*1cc0*/  ISETP.GT.U32.AND P1, PT, R4, 0x1, PT ;  /* 0x000000010400780c */ /* 0x000fe20003f24070 */
[----:B------:R-:W-:-:S12]  /*1cd0*/  IMAD.MOV.U32 R4, RZ, RZ, R47 ;  /* 0x000000ffff047224 */ /* 0x000fd800078e002f */
[----:B------:R-:W-:Y:S05]  /*1ce0*/  @P0 BRA P1, `(.L_x_22) ;  /* 0xfffffffc00ac0947 */ /* 0x000fea000083ffff */
[----:B------:R-:W-:Y:S05]  /*1cf0*/  BSYNC B0 ;  /* 0x0000000000007941 */ /* 0x000fea0003800000 */
.L_x_18:
[----:B------:R1:W2:Y:S02]  /*1d00*/  LDS.64 R14, [R19+0x6600] ;  /* 0x00660000130e7984 */ /* 0x0002a40000000a00 */
.L_x_17:
[C---:B------:R-:W-:Y:S01]  /*1d10*/  IMAD.IADD R29, R21.reuse, 0x1, -R20 ;  /* 0x00000001151d7824 */ /* 0x040fe200078e0a14 */
[----:B------:R-:W-:-:S04]  /*1d20*/  LOP3.LUT R21, R21, 0x80000000, RZ, 0xfc, !PT ;  /* 0x8000000015157812 */ /* 0x000fc800078efcff */
[C---:B0-2---:R-:W-:Y:S01]  /*1d30*/  IADD3 R14, P0, PT, R29.reuse, R14, RZ ;  /* 0x0000000e1d0e7210 */ /* 0x045fe20007f1e0ff */
[----:B------:R0:W-:Y:S03]  /*1d40*/  STG.E.STRONG.SYS desc[UR6][R6.64], R21 ;  /* 0x0000001506007986 */ /* 0x0001e6000c115906 */
[----:B------:R-:W-:-:S05]  /*1d50*/  LEA.HI.X.SX32 R15, R29, R15, 0x1, P0 ;  /* 0x0000000f1d0f7211 */ /* 0x000fca00000f0eff */
[----:B------:R0:W-:Y:S04]  /*1d60*/  STS.64 [R19+0x6600], R14 ;  /* 0x0066000e13007388 */ /* 0x0001e80000000a00 */
.L_x_16:
[----:B------:R-:W-:Y:S05]  /*1d70*/  BSYNC B1 ;  /* 0x0000000000017941 */ /* 0x000fea0003800000 */
.L_x_15:
[----:B------:R-:W2:Y:S01]  /*1d80*/  LDC R0, c[0x0][0x3c0] ;  /* 0x0000f000ff007b82 */ /* 0x000ea20000000800 */
[----:B------:R-:W-:Y:S01]  /*1d90*/  IMAD.MOV.U32 R16, RZ, RZ, -0x1 ;  /* 0xffffffffff107424 */ /* 0x000fe200078e00ff */
[----:B------:R-:W-:Y:S01]  /*1da0*/  ISETP.GT.AND P0, PT, R13, -0x1, PT ;  /* 0xffffffff0d00780c */ /* 0x000fe20003f04270 */
[----:B------:R-:W-:Y:S01]  /*1db0*/  IMAD R23, R45, 0x8, R23 ;  /* 0x000000082d177824 */ /* 0x000fe200078e0217 */
[----:B------:R-:W-:Y:S02]  /*1dc0*/  ISETP.GT.AND P3, PT, R12, -0x1, PT ;  /* 0xffffffff0c00780c */ /* 0x000fe40003f64270 */
[----:B------:R-:W-:Y:S02]  /*1dd0*/  SEL R4, R16, 0x80000000, P0 ;  /* 0x8000000010047807 */ /* 0x000fe40000000000 */
[----:B0-----:R-:W0:Y:S01]  /*1de0*/  LDC.64 R6, c[0x0][0x390] ;  /* 0x0000e400ff067b82 */ /* 0x001e220000000a00 */
[----:B------:R-:W-:Y:S02]  /*1df0*/  ISETP.GT.AND P4, PT, R43, -0x1, PT ;  /* 0xffffffff2b00780c */ /* 0x000fe40003f84270 */
[----:B------:R-:W-:-:S02]  /*1e00*/  ISETP.GT.AND P2, PT, R24, -0x1, PT ;  /* 0xffffffff1800780c */ /* 0x000fc40003f44270 */
[----:B------:R-:W-:Y:S02]  /*1e10*/  LOP3.LUT R13, R4, R13, RZ, 0x3c, !PT ;  /* 0x0000000d040d7212 */ /* 0x000fe400078e3cff */
[C---:B------:R-:W-:Y:S02]  /*1e20*/  SEL R15, R16.reuse, 0x80000000, P3 ;  /* 0x80000000100f7807 */ /* 0x040fe40001800000 */
[C---:B------:R-:W-:Y:S02]  /*1e30*/  SEL R4, R16.reuse, 0x80000000, P4 ;  /* 0x8000000010047807 */ /* 0x040fe40002000000 */
[----:B------:R-:W-:Y:S02]  /*1e40*/  SEL R21, R16, 0x80000000, P2 ;  /* 0x8000000010157807 */ /* 0x000fe40001000000 */
[----:B------:R-:W-:Y:S02]  /*1e50*/  LOP3.LUT R12, R15, R12, RZ, 0x3c, !PT ;  /* 0x0000000c0f0c7212 */ /* 0x000fe400078e3cff */
[----:B------:R-:W-:-:S02]  /*1e60*/  LOP3.LUT R43, R4, R43, RZ, 0x3c, !PT ;  /* 0x0000002b042b7212 */ /* 0x000fc400078e3cff */
[----:B--2---:R-:W-:Y:S02]  /*1e70*/  ISETP.GE.AND P0, PT, R35, R0, PT ;  /* 0x000000002300720c */ /* 0x004fe40003f06270 */
[----:B------:R-:W-:Y:S02]  /*1e80*/  LOP3.LUT R24, R21, R24, RZ, 0x3c, !PT ;  /* 0x0000001815187212 */ /* 0x000fe400078e3cff */
[----:B0-----:R-:W-:-:S04]  /*1e90*/  ISETP.EQ.U32.AND P1, PT, R6, RZ, PT ;  /* 0x000000ff0600720c */ /* 0x001fc80003f22070 */
[----:B------:R-:W-:Y:S02]  /*1ea0*/  ISETP.EQ.OR.EX P0, PT, R7, RZ, !P0, P1 ;  /* 0x000000ff0700720c */ /* 0x000fe40004702710 */
[----:B------:R-:W-:Y:S02]  /*1eb0*/  ISETP.GT.AND P1, PT, R27, -0x1, PT ;  /* 0xffffffff1b00780c */ /* 0x000fe40003f24270 */
[----:B------:R-:W-:Y:S02]  /*1ec0*/  ISETP.GT.U32.OR P0, PT, R3, 0xff, P0 ;  /* 0x000000ff0300780c */ /* 0x000fe40000704470 */
[----:B------:R-:W-:-:S04]  /*1ed0*/  SEL R10, R16, 0x80000000, P1 ;  /* 0x80000000100a7807 */ /* 0x000fc80000800000 */
[----:B------:R-:W-:-:S07]  /*1ee0*/  LOP3.LUT R27, R10, R27, RZ, 0x3c, !PT ;  /* 0x0000001b0a1b7212 */ /* 0x000fce00078e3cff */
[----:B------:R-:W-:Y:S05]  /*1ef0*/  @P0 BRA `(.L_x_23) ;  /* 0x0000000000240947 */ /* 0x000fea0003800000 */
[----:B------:R-:W0:Y:S01]  /*1f00*/  LDS.64 R14, [R19+0x6600] ;  /* 0x00660000130e7984 */ /* 0x000e220000000a00 */
[C---:B------:R-:W-:Y:S02]  /*1f10*/  ISETP.GT.U32.AND P0, PT, R3.reuse, R45, PT ;  /* 0x0000002d0300720c */ /* 0x040fe40003f04070 */
[----:B------:R-:W-:Y:S02]  /*1f20*/  SHF.R.S32.HI R21, RZ, 0x1f, R20 ;  /* 0x0000001fff157819 */ /* 0x000fe40000011414 */
[----:B------:R-:W-:Y:S02]  /*1f30*/  SEL R29, RZ, 0x1980, !P0 ;  /* 0x00001980ff1d7807 */ /* 0x000fe40004000000 */
[----:B------:R-:W-:-:S04]  /*1f40*/  LEA R6, P2, R3, R6, 0x3 ;  /* 0x0000000603067211 */ /* 0x000fc800078418ff */
[----:B------:R-:W-:Y:S02]  /*1f50*/  LEA.HI.X R7, R3, R7, RZ, 0x3, P2 ;  /* 0x0000000703077211 */ /* 0x000fe400010f1cff */
[----:B0-----:R-:W-:-:S04]  /*1f60*/  IADD3 R20, P0, P1, R14, R29, R20 ;  /* 0x0000001d0e147210 */ /* 0x001fc8000791e014 */
[----:B------:R-:W-:-:S05]  /*1f70*/  IADD3.X R21, PT, PT, R15, RZ, R21, P0, P1 ;  /* 0x000000ff0f157210 */ /* 0x000fca00007e2415 */
[----:B------:R0:W-:Y:S04]  /*1f80*/  STG.E.64 desc[UR6][R6.64], R20 ;  /* 0x0000001406007986 */ /* 0x0001e8000c101b06 */
.L_x_23:
[----:B------:R-:W-:Y:S05]  /*1f90*/  WARPSYNC.ALL ;  /* 0x0000000000007948 */ /* 0x000fea0003800000 */
[----:B------:R-:W-:Y:S01]  /*1fa0*/  BAR.SYNC.DEFER_BLOCKING 0x0 ;  /* 0x0000000000007b1d */ /* 0x000fe20000010000 */
[----:B------:R-:W-:Y:S02]  /*1fb0*/  ISETP.GT.AND P0, PT, R25, -0x1, PT ;  /* 0xffffffff1900780c */ /* 0x000fe40003f04270 */
[----:B------:R-:W-:Y:S02]  /*1fc0*/  ISETP.GT.AND P1, PT, R17, -0x1, PT ;  /* 0xffffffff1100780c */ /* 0x000fe40003f24270 */
[----:B------:R-:W-:-:S02]  /*1fd0*/  SEL R4, R16, 0x80000000, P0 ;  /* 0x8000000010047807 */ /* 0x000fc40000000000 */
[----:B------:R-:W-:Y:S02]  /*1fe0*/  ISETP.GT.AND P0, PT, R39, -0x1, PT ;  /* 0xffffffff2700780c */ /* 0x000fe40003f04270 */
[----:B------:R-:W-:Y:S02]  /*1ff0*/  ISETP.GT.AND P2, PT, R41, -0x1, PT ;  /* 0xffffffff2900780c */ /* 0x000fe40003f44270 */
[----:B------:R-:W-:Y:S02]  /*2000*/  ISETP.GT.AND P3, PT, R36, -0x1, PT ;  /* 0xffffffff2400780c */ /* 0x000fe40003f64270 */
[----:B------:R-:W-:Y:S02]  /*2010*/  LOP3.LUT R25, R4, R25, RZ, 0x3c, !PT ;  /* 0x0000001904197212 */ /* 0x000fe400078e3cff */
[----:B------:R-:W-:Y:S02]  /*2020*/  SEL R4, R16, 0x80000000, P0 ;  /* 0x8000000010047807 */ /* 0x000fe40000000000 */
[----:B------:R-:W-:-:S02]  /*2030*/  ISETP.GT.AND P0, PT, R35, R0, PT ;  /* 0x000000002300720c */ /* 0x000fc40003f04270 */
[C---:B0-----:R-:W-:Y:S02]  /*2040*/  SEL R6, R16.reuse, 0x80000000, P1 ;  /* 0x8000000010067807 */ /* 0x041fe40000800000 */
[C---:B------:R-:W-:Y:S02]  /*2050*/  SEL R10, R16.reuse, 0x80000000, P2 ;  /* 0x80000000100a7807 */ /* 0x040fe40001000000 */
[----:B------:R-:W-:Y:S01]  /*2060*/  SEL R7, R16, 0x80000000, P3 ;  /* 0x8000000010077807 */ /* 0x000fe20001800000 */
[----:B------:R0:W2:Y:S01]  /*2070*/  LDS.64 R2, [R23+0x6600] ;  /* 0x0066000017027984 */ /* 0x0000a20000000a00 */
[----:B------:R-:W-:Y:S02]  /*2080*/  ISETP.GT.AND P1, PT, R34, -0x1, PT ;  /* 0xffffffff2200780c */ /* 0x000fe40003f24270 */
[----:B------:R-:W-:Y:S02]  /*2090*/  ISETP.GT.AND P2, PT, R37, -0x1, PT ;  /* 0xffffffff2500780c */ /* 0x000fe40003f44270 */
[----:B------:R-:W-:-:S02]  /*20a0*/  ISETP.GT.AND P3, PT, R32, -0x1, PT ;  /* 0xffffffff2000780c */ /* 0x000fc40003f64270 */
[----:B------:R-:W-:Y:S02]  /*20b0*/  LOP3.LUT R21, R6, R17, RZ, 0x3c, !PT ;  /* 0x0000001106157212 */ /* 0x000fe400078e3cff */
[----:B------:R-:W-:Y:S02]  /*20c0*/  LOP3.LUT R29, R7, R36, RZ, 0x3c, !PT ;  /* 0x00000024071d7212 */ /* 0x000fe400078e3cff */
[C---:B------:R-:W-:Y:S02]  /*20d0*/  SEL R7, R16.reuse, 0x80000000, P1 ;  /* 0x8000000010077807 */ /* 0x040fe40000800000 */
[C---:B------:R-:W-:Y:S02]  /*20e0*/  SEL R6, R16.reuse, 0x80000000, P2 ;  /* 0x8000000010067807 */ /* 0x040fe40001000000 */
[----:B------:R-:W-:Y:S02]  /*20f0*/  SEL R15, R16, 0x80000000, P3 ;  /* 0x80000000100f7807 */ /* 0x000fe40001800000 */
[----:B------:R-:W-:-:S02]  /*2100*/  ISETP.GT.AND P1, PT, R33, -0x1, PT ;  /* 0xffffffff2100780c */ /* 0x000fc40003f24270 */
[----:B------:R-:W-:Y:S02]  /*2110*/  ISETP.GT.AND P2, PT, R30, -0x1, PT ;  /* 0xffffffff1e00780c */ /* 0x000fe40003f44270 */
[----:B------:R-:W-:Y:S02]  /*2120*/  ISETP.GT.AND P3, PT, R31, -0x1, PT ;  /* 0xffffffff1f00780c */ /* 0x000fe40003f64270 */
[----:B------:R-:W-:Y:S02]  /*2130*/  ISETP.GT.AND P4, PT, R28, -0x1, PT ;  /* 0xffffffff1c00780c */ /* 0x000fe40003f84270 */
[----:B------:R-:W-:Y:S02]  /*2140*/  LOP3.LUT R39, R4, R39, RZ, 0x3c, !PT ;  /* 0x0000002704277212 */ /* 0x000fe400078e3cff */
[----:B0-----:R-:W-:Y:S02]  /*2150*/  LOP3.LUT R23, R7, R34, RZ, 0x3c, !PT ;  /* 0x0000002207177212 */ /* 0x001fe400078e3cff */
[----:B------:R-:W-:-:S02]  /*2160*/  LOP3.LUT R37, R6, R37, RZ, 0x3c, !PT ;  /* 0x0000002506257212 */ /* 0x000fc400078e3cff */
[----:B------:R-:W-:Y:S02]  /*2170*/  LOP3.LUT R45, R15, R32, RZ, 0x3c, !PT ;  /* 0x000000200f2d7212 */ /* 0x000fe400078e3cff */
[C---:B------:R-:W-:Y:S02]  /*2180*/  SEL R4, R16.reuse, 0x80000000, P1 ;  /* 0x8000000010047807 */ /* 0x040fe40000800000 */
[C---:B------:R-:W-:Y:S02]  /*2190*/  SEL R7, R16.reuse, 0x80000000, P2 ;  /* 0x8000000010077807 */ /* 0x040fe40001000000 */
[C---:B------:R-:W-:Y:S02]  /*21a0*/  SEL R6, R16.reuse, 0x80000000, P3 ;  /* 0x8000000010067807 */ /* 0x040fe40001800000 */
[----:B------:R-:W-:Y:S02]  /*21b0*/  SEL R15, R16, 0x80000000, P4 ;  /* 0x80000000100f7807 */ /* 0x000fe40002000000 */
[----:B------:R-:W-:-:S02]  /*21c0*/  LOP3.LUT R41, R10, R41, RZ, 0x3c, !PT ;  /* 0x000000290a297212 */ /* 0x000fc400078e3cff */
[----:B------:R-:W-:Y:S02]  /*21d0*/  LOP3.LUT R33, R4, R33, RZ, 0x3c, !PT ;  /* 0x0000002104217212 */ /* 0x000fe400078e3cff */
[----:B------:R-:W-:Y:S02]  /*21e0*/  LOP3.LUT R35, R7, R30, RZ, 0x3c, !PT ;  /* 0x0000001e07237212 */ /* 0x000fe400078e3cff */
[----:B------:R-:W-:Y:S02]  /*21f0*/  LOP3.LUT R31, R6, R31, RZ, 0x3c, !PT ;  /* 0x0000001f061f7212 */ /* 0x000fe400078e3cff */
[----:B------:R-:W-:Y:S01]  /*2200*/  LOP3.LUT R47, R15, R28, RZ, 0x3c, !PT ;  /* 0x0000001c0f2f7212 */ /* 0x000fe200078e3cff */
[----:B--2---:R-:W-:Y:S06]  /*2210*/  @P0 BRA `(.L_x_24) ;  /* 0x00000000005c0947 */ /* 0x004fec0003800000 */
[----:B------:R-:W0:Y:S01]  /*2220*/  LDCU.64 UR4, c[0x0][0x3a0] ;  /* 0x00007400ff0477ac */ /* 0x000e220008000a00 */
[----:B------:R-:W-:-:S05]  /*2230*/  IADD3 R4, P1, PT, R11, R2, RZ ;  /* 0x000000020b047210 */ /* 0x000fca0007f3e0ff */
[----:B------:R-:W-:Y:S01]  /*2240*/  IMAD.X R7, RZ, RZ, R3, P1 ;  /* 0x000000ffff077224 */ /* 0x000fe200008e0603 */
[----:B0-----:R-:W-:-:S04]  /*2250*/  LEA R2, P1, R4, UR4, 0x2 ;  /* 0x0000000404027c11 */ /* 0x001fc8000f8210ff */
[----:B------:R-:W-:-:S05]  /*2260*/  LEA.HI.X R3, R4, UR5, R7, 0x2, P1 ;  /* 0x0000000504037c11 */ /* 0x000fca00088f1407 */
[----:B------:R0:W-:Y:S04]  /*2270*/  STG.E desc[UR6][R2.64], R13 ;  /* 0x0000000d02007986 */ /* 0x0001e8000c101906 */
        /* <DEDUP_REMOVED lines=15> */
[----:B------:R0:W-:Y:S01]  /*2370*/  STG.E desc[UR6][R2.64+0x800], R47 ;  /* 0x0008002f02007986 */ /* 0x0001e2000c101906 */
[----:B------:R-:W-:Y:S05]  /*2380*/  BRA `(.L_x_25) ;  /* 0x0000000000e07947 */ /* 0x000fea0003800000 */
.L_x_24:
[----:B------:R-:W0:Y:S01]  /*2390*/  LDCU.64 UR4, c[0x0][0x3a0] ;  /* 0x00007400ff0477ac */ /* 0x000e220008000a00 */
[----:B------:R-:W-:Y:S01]  /*23a0*/  IMAD R6, R5, -0x1980, R0 ;  /* 0xffffe68005067824 */ /* 0x000fe200078e0200 */
[C---:B------:R-:W-:Y:S01]  /*23b0*/  IADD3 R4, P1, PT, R11.reuse, R2, RZ ;  /* 0x000000020b047210 */ /* 0x040fe20007f3e0ff */
[C---:B------:R-:W-:Y:S02]  /*23c0*/  VIADD R15, R11.reuse, 0x20 ;  /* 0x000000200b0f7836 */ /* 0x040fe40000000000 */
[C---:B------:R-:W-:Y:S01]  /*23d0*/  VIADD R17, R11.reuse, 0x40 ;  /* 0x000000400b117836 */ /* 0x040fe20000000000 */
[-C--:B------:R-:W-:Y:S01]  /*23e0*/  ISETP.GE.AND P5, PT, R11, R6.reuse, PT ;  /* 0x000000060b00720c */ /* 0x080fe20003fa6270 */
[----:B------:R-:W-:Y:S01]  /*23f0*/  IMAD.X R7, RZ, RZ, R3, P1 ;  /* 0x000000ffff077224 */ /* 0x000fe200008e0603 */
[-C--:B------:R-:W-:Y:S01]  /*2400*/  ISETP.GE.AND P4, PT, R15, R6.reuse, PT ;  /* 0x000000060f00720c */ /* 0x080fe20003f86270 */
[----:B------:R-:W-:Y:S01]  /*2410*/  VIADD R15, R11, 0x60 ;  /* 0x000000600b0f7836 */ /* 0x000fe20000000000 */
[----:B------:R-:W-:Y:S01]  /*2420*/  ISETP.GE.AND P3, PT, R17, R6, PT ;  /* 0x000000061100720c */ /* 0x000fe20003f66270 */
[----:B------:R-:W-:-:S02]  /*2430*/  VIADD R17, R11, 0x80 ;  /* 0x000000800b117836 */ /* 0x000fc40000000000 */
[----:B-1----:R-:W-:Y:S01]  /*2440*/  VIADD R19, R11, 0xa0 ;  /* 0x000000a00b137836 */ /* 0x002fe20000000000 */
[-C--:B------:R-:W-:Y:S01]  /*2450*/  ISETP.GE.AND P2, PT, R15, R6.reuse, PT ;  /* 0x000000060f00720c */ /* 0x080fe20003f46270 */
[----:B------:R-:W-:Y:S01]  /*2460*/  VIADD R15, R11, 0xc0 ;  /* 0x000000c00b0f7836 */ /* 0x000fe20000000000 */
[C---:B0-----:R-:W-:Y:S02]  /*2470*/  LEA R2, P1, R4.reuse, UR4, 0x2 ;  /* 0x0000000404027c11 */ /* 0x041fe4000f8210ff */
[-C--:B------:R-:W-:Y:S02]  /*2480*/  ISETP.GE.AND P6, PT, R19, R6.reuse, PT ;  /* 0x000000061300720c */ /* 0x080fe40003fc6270 */
[----:B------:R-:W-:Y:S02]  /*2490*/  LEA.HI.X R3, R4, UR5, R7, 0x2, P1 ;  /* 0x0000000504037c11 */ /* 0x000fe400088f1407 */
[----:B------:R-:W-:Y:S01]  /*24a0*/  ISETP.GE.AND P1, PT, R17, R6, PT ;  /* 0x000000061100720c */ /* 0x000fe20003f26270 */
[----:B------:R-:W-:-:S02]  /*24b0*/  VIADD R17, R11, 0xe0 ;  /* 0x000000e00b117836 */ /* 0x000fc40000000000 */
[----:B------:R0:W-:Y:S01]  /*24c0*/  @!P5 STG.E desc[UR6][R2.64], R13 ;  /* 0x0000000d0200d986 */ /* 0x0001e2000c101906 */
[-C--:B------:R-:W-:Y:S01]  /*24d0*/  ISETP.GE.AND P5, PT, R15, R6.reuse, PT ;  /* 0x000000060f00720c */ /* 0x080fe20003fa6270 */
[----:B------:R-:W-:Y:S02]  /*24e0*/  VIADD R15, R11, 0x100 ;  /* 0x000001000b0f7836 */ /* 0x000fe40000000000 */
[----:B------:R1:W-:Y:S03]  /*24f0*/  @!P3 STG.E desc[UR6][R2.64+0x100], R43 ;  /* 0x0001002b0200b986 */ /* 0x0003e6000c101906 */
[-C--:B------:R-:W-:Y:S01]  /*2500*/  ISETP.GE.AND P3, PT, R15, R6.reuse, PT ;  /* 0x000000060f00720c */ /* 0x080fe20003f66270 */
[----:B------:R-:W-:Y:S01]  /*2510*/  VIADD R15, R11, 0x140 ;  /* 0x000001400b0f7836 */ /* 0x000fe20000000000 */
[----:B------:R1:W-:Y:S01]  /*2520*/  @!P4 STG.E desc[UR6][R2.64+0x80], R12 ;  /* 0x0000800c0200c986 */ /* 0x0003e2000c101906 */
[----:B------:R-:W-:Y:S01]  /*2530*/  ISETP.GE.AND P4, PT, R17, R6, PT ;  /* 0x000000061100720c */ /* 0x000fe20003f86270 */
[----:B------:R-:W-:-:S02]  /*2540*/  VIADD R17, R11, 0x120 ;  /* 0x000001200b117836 */ /* 0x000fc40000000000 */
[----:B------:R1:W-:Y:S01]  /*2550*/  @!P1 STG.E desc[UR6][R2.64+0x200], R27 ;  /* 0x0002001b02009986 */ /* 0x0003e2000c101906 */
[-C--:B------:R-:W-:Y:S01]  /*2560*/  ISETP.GE.AND P1, PT, R15, R6.reuse, PT ;  /* 0x000000060f00720c */ /* 0x080fe20003f26270 */
[C---:B0-----:R-:W-:Y:S02]  /*2570*/  VIADD R13, R11.reuse, 0x160 ;  /* 0x000001600b0d7836 */ /* 0x041fe40000000000 */
[----:B------:R-:W-:Y:S01]  /*2580*/  VIADD R15, R11, 0x180 ;  /* 0x000001800b0f7836 */ /* 0x000fe20000000000 */
[----:B------:R1:W-:Y:S01]  /*2590*/  @!P2 STG.E desc[UR6][R2.64+0x180], R24 ;  /* 0x000180180200a986 */ /* 0x0003e2000c101906 */
[----:B------:R-:W-:-:S03]  /*25a0*/  ISETP.GE.AND P2, PT, R17, R6, PT ;  /* 0x000000061100720c */ /* 0x000fc60003f46270 */
[----:B------:R1:W-:Y:S01]  /*25b0*/  @!P6 STG.E desc[UR6][R2.64+0x280], R25 ;  /* 0x000280190200e986 */ /* 0x0003e2000c101906 */
[-C--:B------:R-:W-:Y:S01]  /*25c0*/  ISETP.GE.AND P6, PT, R13, R6.reuse, PT ;  /* 0x000000060d00720c */ /* 0x080fe20003fc6270 */
[----:B------:R-:W-:Y:S02]  /*25d0*/  VIADD R13, R11, 0x1a0 ;  /* 0x000001a00b0d7836 */ /* 0x000fe40000000000 */
[----:B------:R1:W-:Y:S01]  /*25e0*/  @!P5 STG.E desc[UR6][R2.64+0x300], R21 ;  /* 0x000300150200d986 */ /* 0x0003e2000c101906 */
[-C--:B------:R-:W-:Y:S01]  /*25f0*/  ISETP.GE.AND P5, PT, R15, R6.reuse, PT ;  /* 0x000000060f00720c */ /* 0x080fe20003fa6270 */
[----:B------:R-:W-:Y:S02]  /*2600*/  VIADD R15, R11, 0x1c0 ;  /* 0x000001c00b0f7836 */ /* 0x000fe40000000000 */
[----:B------:R1:W-:Y:S01]  /*2610*/  @!P4 STG.E desc[UR6][R2.64+0x380], R41 ;  /* 0x000380290200c986 */ /* 0x0003e2000c101906 */
[----:B------:R-:W-:Y:S01]  /*2620*/  ISETP.GE.AND P4, PT, R13, R6, PT ;  /* 0x000000060d00720c */ /* 0x000fe20003f86270 */
[----:B------:R-:W-:-:S02]  /*2630*/  VIADD R13, R11, 0x1e0 ;  /* 0x000001e00b0d7836 */ /* 0x000fc40000000000 */
[----:B------:R1:W-:Y:S01]  /*2640*/  @!P3 STG.E desc[UR6][R2.64+0x400], R29 ;  /* 0x0004001d0200b986 */ /* 0x0003e2000c101906 */
[-C--:B------:R-:W-:Y:S01]  /*2650*/  ISETP.GE.AND P3, PT, R15, R6.reuse, PT ;  /* 0x000000060f00720c */ /* 0x080fe20003f66270 */
[----:B------:R-:W-:Y:S02]  /*2660*/  VIADD R15, R11, 0x200 ;  /* 0x000002000b0f7836 */ /* 0x000fe40000000000 */
[----:B------:R1:W-:Y:S01]  /*2670*/  @!P2 STG.E desc[UR6][R2.64+0x480], R39 ;  /* 0x000480270200a986 */ /* 0x0003e2000c101906 */
[----:B------:R-:W-:-:S03]  /*2680*/  ISETP.GE.AND P2, PT, R13, R6, PT ;  /* 0x000000060d00720c */ /* 0x000fc60003f46270 */
[----:B------:R1:W-:Y:S01]  /*2690*/  @!P1 STG.E desc[UR6][R2.64+0x500], R23 ;  /* 0x0005001702009986 */ /* 0x0003e2000c101906 */
[----:B------:R-:W-:-:S03]  /*26a0*/  ISETP.GE.AND P1, PT, R15, R6, PT ;  /* 0x000000060f00720c */ /* 0x000fc60003f26270 */
[----:B------:R1:W-:Y:S04]  /*26b0*/  @!P6 STG.E desc[UR6][R2.64+0x580], R37 ;  /* 0x000580250200e986 */ /* 0x0003e8000c101906 */
[----:B------:R1:W-:Y:S04]  /*26c0*/  @!P5 STG.E desc[UR6][R2.64+0x600], R45 ;  /* 0x0006002d0200d986 */ /* 0x0003e8000c101906 */
[----:B------:R1:W-:Y:S04]  /*26d0*/  @!P4 STG.E desc[UR6][R2.64+0x680], R33 ;  /* 0x000680210200c986 */ /* 0x0003e8000c101906 */
[----:B------:R1:W-:Y:S04]  /*26e0*/  @!P3 STG.E desc[UR6][R2.64+0x700], R35 ;  /* 0x000700230200b986 */ /* 0x0003e8000c101906 */
[----:B------:R1:W-:Y:S04]  /*26f0*/  @!P2 STG.E desc[UR6][R2.64+0x780], R31 ;  /* 0x0007801f0200a986 */ /* 0x0003e8000c101906 */
[----:B------:R1:W-:Y:S02]  /*2700*/  @!P1 STG.E desc[UR6][R2.64+0x800], R47 ;  /* 0x0008002f02009986 */ /* 0x0003e4000c101906 */
.L_x_25:
[----:B------:R-:W-:Y:S05]  /*2710*/  @P0 BRA `(.L_x_26) ;  /* 0x0000000000480947 */ /* 0x000fea0003800000 */
[----:B0-----:R0:W5:Y:S04]  /*2720*/  LDG.E R13, desc[UR6][R8.64] ;  /* 0x00000006080d7981 */ /* 0x001168000c1e1900 */
[----:B------:R0:W5:Y:S04]  /*2730*/  LDG.E R15, desc[UR6][R8.64+0x80] ;  /* 0x00008006080f7981 */ /* 0x000168000c1e1900 */
[----:B------:R0:W5:Y:S04]  /*2740*/  LDG.E R17, desc[UR6][R8.64+0x100] ;  /* 0x0001000608117981 */ /* 0x000168000c1e1900 */
[----:B-1----:R0:W5:Y:S04]  /*2750*/  LDG.E R19, desc[UR6][R8.64+0x180] ;  /* 0x0001800608137981 */ /* 0x002168000c1e1900 */
        /* <DEDUP_REMOVED lines=14> */
.L_x_26:
[----:B------:R-:W-:Y:S02]  /*2840*/  IMAD.IADD R18, R0, 0x1, -R18 ;  /* 0x0000000100127824 */ /* 0x000fe400078e0a12 */
[C---:B01----:R-:W-:Y:S02]  /*2850*/  VIADD R3, R11.reuse, 0x20 ;  /* 0x000000200b037836 */ /* 0x043fe40000000000 */
[C---:B------:R-:W-:Y:S01]  /*2860*/  VIADD R47, R11.reuse, 0x40 ;  /* 0x000000400b2f7836 */ /* 0x040fe20000000000 */
[CC--:B------:R-:W-:Y:S01]  /*2870*/  ISETP.GE.AND P5, PT, R11.reuse, R18.reuse, PT ;  /* 0x000000120b00720c */ /* 0x0c0fe20003fa6270 */
[----:B------:R-:W-:Y:S01]  /*2880*/  VIADD R49, R11, 0x80 ;  /* 0x000000800b317836 */ /* 0x000fe20000000000 */
[-C--:B------:R-:W-:Y:S01]  /*2890*/  ISETP.GE.AND P4, PT, R3, R18.reuse, PT ;  /* 0x000000120300720c */ /* 0x080fe20003f86270 */
[----:B------:R-:W-:Y:S01]  /*28a0*/  VIADD R3, R11, 0x60 ;  /* 0x000000600b037836 */ /* 0x000fe20000000000 */
[-C--:B------:R-:W-:Y:S01]  /*28b0*/  ISETP.GE.AND P3, PT, R47, R18.reuse, PT ;  /* 0x000000122f00720c */ /* 0x080fe20003f66270 */
[----:B------:R-:W-:Y:S01]  /*28c0*/  VIADD R47, R11, 0xa0 ;  /* 0x000000a00b2f7836 */ /* 0x000fe20000000000 */
[----:B------:R-:W-:-:S02]  /*28d0*/  ISETP.GE.AND P1, PT, R49, R18, PT ;  /* 0x000000123100720c */ /* 0x000fc40003f26270 */
[-C--:B------:R-:W-:Y:S01]  /*28e0*/  ISETP.GE.AND P2, PT, R3, R18.reuse, PT ;  /* 0x000000120300720c */ /* 0x080fe20003f46270 */
[----:B------:R-:W-:Y:S01]  /*28f0*/  VIADD R3, R11, 0xc0 ;  /* 0x000000c00b037836 */ /* 0x000fe20000000000 */
[-C--:B------:R-:W-:Y:S01]  /*2900*/  ISETP.GE.AND P6, PT, R47, R18.reuse, PT ;  /* 0x000000122f00720c */ /* 0x080fe20003fc6270 */
[----:B------:R-:W-:Y:S02]  /*2910*/  VIADD R47, R11, 0xe0 ;  /* 0x000000e00b2f7836 */ /* 0x000fe40000000000 */
[----:B------:R1:W5:Y:S01]  /*2920*/  @!P5 LDG.E R13, desc[UR6][R8.64] ;  /* 0x00000006080dd981 */ /* 0x000362000c1e1900 */
[-C--:B------:R-:W-:Y:S01]  /*2930*/  ISETP.GE.AND P5, PT, R3, R18.reuse, PT ;  /* 0x000000120300720c */ /* 0x080fe20003fa6270 */
[----:B------:R-:W-:Y:S02]  /*2940*/  VIADD R3, R11, 0x100 ;  /* 0x000001000b037836 */ /* 0x000fe40000000000 */
[----:B------:R1:W5:Y:S01]  /*2950*/  @!P4 LDG.E R15, desc[UR6][R8.64+0x80] ;  /* 0x00008006080fc981 */ /* 0x000362000c1e1900 */
[----:B------:R-:W-:Y:S01]  /*2960*/  ISETP.GE.AND P4, PT, R47, R18, PT ;  /* 0x000000122f00720c */ /* 0x000fe20003f86270 */
[----:B------:R-:W-:-:S02]  /*2970*/  VIADD R47, R11, 0x120 ;  /* 0x000001200b2f7836 */ /* 0x000fc40000000000 */
[----:B------:R1:W5:Y:S01]  /*2980*/  @!P3 LDG.E R17, desc[UR6][R8.64+0x100] ;  /* 0x000100060811b981 */ /* 0x000362000c1e1900 */
        /* <DEDUP_REMOVED lines=21> */
[----:B------:R-:W-:-:S03]  /*2ae0*/  ISETP.GE.AND P2, PT, R47, R18, PT ;  /* 0x000000122f00720c */ /* 0x000fc60003f46270 */
[----:B------:R1:W5:Y:S01]  /*2af0*/  @!P1 LDG.E R33, desc[UR6][R8.64+0x500] ;  /* 0x0005000608219981 */ /* 0x000362000c1e1900 */
[----:B------:R-:W-:-:S03]  /*2b00*/  ISETP.GE.AND P1, PT, R3, R18, PT ;  /* 0x000000120300720c */ /* 0x000fc60003f26270 */
[----:B------:R1:W5:Y:S04]  /*2b10*/  @!P6 LDG.E R35, desc[UR6][R8.64+0x580] ;  /* 0x000580060823e981 */ /* 0x000368000c1e1900 */
[----:B------:R1:W5:Y:S04]  /*2b20*/  @!P5 LDG.E R37, desc[UR6][R8.64+0x600] ;  /* 0x000600060825d981 */ /* 0x000368000c1e1900 */
[----:B------:R1:W5:Y:S04]  /*2b30*/  @!P4 LDG.E R39, desc[UR6][R8.64+0x680] ;  /* 0x000680060827c981 */ /* 0x000368000c1e1900 */
[----:B------:R1:W5:Y:S04]  /*2b40*/  @!P3 LDG.E R41, desc[UR6][R8.64+0x700] ;  /* 0x000700060829b981 */ /* 0x000368000c1e1900 */
[----:B------:R1:W5:Y:S04]  /*2b50*/  @!P2 LDG.E R43, desc[UR6][R8.64+0x780] ;  /* 0x00078006082ba981 */ /* 0x000368000c1e1900 */
[----:B------:R1:W5:Y:S02]  /*2b60*/  @!P1 LDG.E R45, desc[UR6][R8.64+0x800] ;  /* 0x00080006082d9981 */ /* 0x000364000c1e1900 */
.L_x_27:
[----:B------:R-:W-:Y:S05]  /*2b70*/  @P0 BRA `(.L_x_28) ;  /* 0x0000000000540947 */ /* 0x000fea0003800000 */
[----:B------:R-:W2:Y:S02]  /*2b80*/  LDCU.64 UR4, c[0x0][0x3b0] ;  /* 0x00007600ff0477ac */ /* 0x000ea40008000a00 */
[----:B--2---:R-:W-:-:S04]  /*2b90*/  LEA R2, P0, R4, UR4, 0x2 ;  /* 0x0000000404027c11 */ /* 0x004fc8000f8010ff */
[----:B------:R-:W-:-:S05]  /*2ba0*/  LEA.HI.X R3, R4, UR5, R7, 0x2, P0 ;  /* 0x0000000504037c11 */ /* 0x000fca00080f1407 */
[----:B-----5:R-:W-:Y:S04]  /*2bb0*/  STG.E desc[UR6][R2.64], R13 ;  /* 0x0000000d02007986 */ /* 0x020fe8000c101906 */
[----:B------:R-:W-:Y:S04]  /*2bc0*/  STG.E desc[UR6][R2.64+0x80], R15 ;  /* 0x0000800f02007986 */ /* 0x000fe8000c101906 */
        /* <DEDUP_REMOVED lines=14> */
[----:B------:R-:W-:Y:S01]  /*2cb0*/  STG.E desc[UR6][R2.64+0x800], R45 ;  /* 0x0008002d02007986 */ /* 0x000fe2000c101906 */
[----:B------:R-:W-:Y:S05]  /*2cc0*/  EXIT ;  /* 0x000000000000794d */ /* 0x000fea0003800000 */
.L_x_28:
[----:B------:R-:W2:Y:S01]  /*2cd0*/  LDCU.64 UR4, c[0x0][0x3b0] ;  /* 0x00007600ff0477ac */ /* 0x000ea20008000a00 */
[----:B------:R-:W-:Y:S02]  /*2ce0*/  IMAD R0, R5, -0x1980, R0 ;  /* 0xffffe68005007824 */ /* 0x000fe400078e0200 */
[C---:B------:R-:W-:Y:S02]  /*2cf0*/  VIADD R5, R11.reuse, 0x40 ;  /* 0x000000400b057836 */ /* 0x040fe40000000000 */
[C---:B------:R-:W-:Y:S01]  /*2d00*/  VIADD R3, R11.reuse, 0x20 ;  /* 0x000000200b037836 */ /* 0x040fe20000000000 */
[CC--:B------:R-:W-:Y:S01]  /*2d10*/  ISETP.GE.AND P3, PT, R11.reuse, R0.reuse, PT ;  /* 0x000000000b00720c */ /* 0x0c0fe20003f66270 */
[----:B01----:R-:W-:Y:S01]  /*2d20*/  VIADD R9, R11, 0x60 ;  /* 0x000000600b097836 */ /* 0x003fe20000000000 */
[-C--:B------:R-:W-:Y:S01]  /*2d30*/  ISETP.GE.AND P1, PT, R5, R0.reuse, PT ;  /* 0x000000000500720c */ /* 0x080fe20003f26270 */
[----:B------:R-:W-:Y:S01]  /*2d40*/  VIADD R5, R11, 0x80 ;  /* 0x000000800b057836 */ /* 0x000fe20000000000 */
[-C--:B------:R-:W-:Y:S01]  /*2d50*/  ISETP.GE.AND P2, PT, R3, R0.reuse, PT ;  /* 0x000000000300720c */ /* 0x080fe20003f46270 */
[----:B------:R-:W-:Y:S01]  /*2d60*/  VIADD R47, R11, 0xc0 ;  /* 0x000000c00b2f7836 */ /* 0x000fe20000000000 */
[-C--:B------:R-:W-:Y:S01]  /*2d70*/  ISETP.GE.AND P0, PT, R9, R0.reuse, PT ;  /* 0x000000000900720c */ /* 0x080fe20003f06270 */
[----:B------:R-:W-:Y:S01]  /*2d80*/  VIADD R9, R11, 0xa0 ;  /* 0x000000a00b097836 */ /* 0x000fe20000000000 */
[----:B------:R-:W-:Y:S01]  /*2d90*/  ISETP.GE.AND P6, PT, R5, R0, PT ;  /* 0x000000000500720c */ /* 0x000fe20003fc6270 */
[----:B------:R-:W-:Y:S01]  /*2da0*/  VIADD R5, R11, 0xe0 ;  /* 0x000000e00b057836 */ /* 0x000fe20000000000 */
[----:B--2---:R-:W-:-:S02]  /*2db0*/  LEA R2, P4, R4, UR4, 0x2 ;  /* 0x0000000404027c11 */ /* 0x004fc4000f8810ff */
[-C--:B------:R-:W-:Y:S02]  /*2dc0*/  ISETP.GE.AND P5, PT, R9, R0.reuse, PT ;  /* 0x000000000900720c */ /* 0x080fe40003fa6270 */
[----:B------:R-:W-:Y:S01]  /*2dd0*/  LEA.HI.X R3, R4, UR5, R7, 0x2, P4 ;  /* 0x0000000504037c11 */ /* 0x000fe2000a0f1407 */
[----:B------:R-:W-:Y:S01]  /*2de0*/  VIADD R7, R11, 0x100 ;  /* 0x000001000b077836 */ /* 0x000fe20000000000 */
[----:B------:R-:W-:-:S03]  /*2df0*/  ISETP.GE.AND P4, PT, R47, R0, PT ;  /* 0x000000002f00720c */ /* 0x000fc60003f86270 */
[----:B-----5:R0:W-:Y:S01]  /*2e00*/  @!P3 STG.E desc[UR6][R2.64], R13 ;  /* 0x0000000d0200b986 */ /* 0x0201e2000c101906 */
        /* <DEDUP_REMOVED lines=19> */
[C---:B------:R-:W-:Y:S02]  /*2f40*/  VIADD R5, R11.reuse, 0x1e0 ;  /* 0x000001e00b057836 */ /* 0x040fe40000000000 */
[----:B------:R-:W-:Y:S01]  /*2f50*/  VIADD R11, R11, 0x200 ;  /* 0x000002000b0b7836 */ /* 0x000fe20000000000 */
[----:B------:R0:W-:Y:S01]  /*2f60*/  @!P3 STG.E desc[UR6][R2.64+0x380], R27 ;  /* 0x0003801b0200b986 */ /* 0x0001e2000c101906 */
[----:B------:R-:W-:-:S03]  /*2f70*/  ISETP.GE.AND P3, PT, R7, R0, PT ;  /* 0x000000000700720c */ /* 0x000fc60003f66270 */
        /* <DEDUP_REMOVED lines=9> */
[----:B------:R0:W-:Y:S01]  /*3010*/  @!P2 STG.E desc[UR6][R2.64+0x780], R43 ;  /* 0x0007802b0200a986 */ /* 0x0001e2000c101906 */
[----:B------:R-:W-:Y:S05]  /*3020*/  @P1 EXIT ;  /* 0x000000000000194d */ /* 0x000fea0003800000 */
[----:B------:R-:W-:Y:S01]  /*3030*/  STG.E desc[UR6][R2.64+0x800], R45 ;  /* 0x0008002d02007986 */ /* 0x000fe2000c101906 */
[----:B------:R-:W-:Y:S05]  /*3040*/  EXIT ;  /* 0x000000000000794d */ /* 0x000fea0003800000 */
.L_x_14:
[----:B------:R-:W-:Y:S01]  /*3050*/  IMAD.MOV.U32 R2, RZ, RZ, RZ ;  /* 0x000000ffff027224 */ /* 0x000fe200078e00ff */
[C---:B------:R-:W-:Y:S01]  /*3060*/  ISETP.GT.U32.AND P0, PT, R3.reuse, 0x1f, PT ;  /* 0x0000001f0300780c */ /* 0x040fe20003f04070 */
[----:B------:R-:W-:Y:S05]  /*3070*/  WARPSYNC.ALL ;  /* 0x0000000000007948 */ /* 0x000fea0003800000 */
[----:B------:R-:W-:-:S04]  /*3080*/  IMAD.HI.U32 R6, R3, 0x15555556, R2 ;  /* 0x1555555603067827 */ /* 0x000fc800078e0002 */
[----:B------:R-:W-:-:S05]  /*3090*/  IMAD R35, R6, 0x4, R23 ;  /* 0x0000000406237824 */ /* 0x000fca00078e0217 */
[----:B------:R0:W-:Y:S01]  /*30a0*/  STS [R35+0x3410], R20 ;  /* 0x0034101423007388 */ /* 0x0001e20000000800 */
[----:B------:R-:W-:Y:S06]  /*30b0*/  BAR.SYNC.DEFER_BLOCKING 0x0 ;  /* 0x0000000000007b1d */ /* 0x000fec0000010000 */
[----:B------:R-:W-:Y:S05]  /*30c0*/  @P0 BRA `(.L_x_29) ;  /* 0x0000000000dc0947 */ /* 0x000fea0003800000 */
[----:B------:R-:W-:Y:S01]  /*30d0*/  IMAD R6, R3, 0x34, R23 ;  /* 0x0000003403067824 */ /* 0x000fe200078e0217 */
[----:B------:R-:W-:-:S04]  /*30e0*/  UMOV UR4, 0xffffffff ;  /* 0xffffffff00047882 */ /* 0x000fc80000000000 */
[----:B------:R-:W-:Y:S04]  /*30f0*/  LDS R55, [R6+0x3410] ;  /* 0x0034100006377984 */ /* 0x000fe80000000800 */
[----:B------:R-:W-:Y:S04]  /*3100*/  LDS R64, [R6+0x3414] ;  /* 0x0034140006407984 */ /* 0x000fe80000000800 */
[----:B------:R-:W1:Y:S04]  /*3110*/  LDS R53, [R6+0x3418] ;  /* 0x0034180006357984 */ /* 0x000e680000000800 */
[----:B------:R-:W-:Y:S04]  /*3120*/  LDS R62, [R6+0x341c] ;  /* 0x00341c00063e7984 */ /* 0x000fe80000000800 */
[----:B------:R-:W2:Y:S04]  /*3130*/  LDS R51, [R6+0x3420] ;  /* 0x0034200006337984 */ /* 0x000ea80000000800 */
[----:B------:R-:W-:Y:S04]  /*3140*/  LDS R60, [R6+0x3424] ;  /* 0x00342400063c7984 */ /* 0x000fe80000000800 */
[----:B------:R-:W3:Y:S04]  /*3150*/  LDS R49, [R6+0x3428] ;  /* 0x0034280006317984 */ /* 0x000ee80000000800 */
[----:B------:R-:W-:Y:S04]  /*3160*/  LDS R56, [R6+0x342c] ;  /* 0x00342c0006387984 */ /* 0x000fe80000000800 */
[----:B------:R-:W4:Y:S04]  /*3170*/  LDS R47, [R6+0x3430] ;  /* 0x00343000062f7984 */ /* 0x000f280000000800 */
[----:B------:R-:W-:Y:S04]  /*3180*/  LDS R50, [R6+0x3434] ;  /* 0x0034340006327984 */ /* 0x000fe80000000800 */
[----:B------:R-:W5:Y:S04]  /*3190*/  LDS R7, [R6+0x3438] ;  /* 0x0034380006077984 */ /* 0x000f680000000800 */
[----:B------:R-:W0:Y:S01]  /*31a0*/  LDS R57, [R6+0x343c] ;  /* 0x00343c0006397984 */ /* 0x000e220000000800 */
[----:B-1----:R-:W-:-:S04]  /*31b0*/  IADD3 R59, PT, PT, R53, R64, R55 ;  /* 0x00000040353b7210 */ /* 0x002fc80007ffe037 */
[----:B--2---:R-:W-:-:S04]  /*31c0*/  IADD3 R59, PT, PT, R51, R59, R62 ;  /* 0x0000003b333b7210 */ /* 0x004fc80007ffe03e */
[----:B---3--:R-:W-:-:S04]  /*31d0*/  IADD3 R59, PT, PT, R49, R59, R60 ;  /* 0x0000003b313b7210 */ /* 0x008fc80007ffe03c */
[----:B----4-:R-:W-:-:S04]  /*31e0*/  IADD3 R59, PT, PT, R47, R59, R56 ;  /* 0x0000003b2f3b7210 */ /* 0x010fc80007ffe038 */
[----:B-----5:R-:W-:-:S05]  /*31f0*/  IADD3 R66, PT, PT, R7, R59, R50 ;  /* 0x0000003b07427210 */ /* 0x020fca0007ffe032 */
[----:B0-----:R-:W-:Y:S01]  /*3200*/  IMAD.IADD R57, R57, 0x1, R66 ;  /* 0x0000000139397824 */ /* 0x001fe200078e0242 */
[----:B------:R-:W-:Y:S06]  /*3210*/  BRA.DIV UR4, `(.L_x_30) ;  /* 0x0000008204847947 */ /* 0x000fec000b800000 */
[----:B------:R-:W0:Y:S02]  /*3220*/  SHFL.UP P0, R66, R57, 0x1, RZ ;  /* 0x0420000039427989 */ /* 0x000e2400000000ff */
[----:B0-----:R-:W-:-:S05]  /*3230*/  @P0 IMAD.IADD R66, R57, 0x1, R66 ;  /* 0x0000000139420824 */ /* 0x001fca00078e0242 */
[----:B------:R-:W0:Y:S02]  /*3240*/  SHFL.UP P0, R59, R66, 0x2, RZ ;  /* 0x04400000423b7989 */ /* 0x000e2400000000ff */
[----:B0-----:R-:W-:-:S05]  /*3250*/  @P0 IMAD.IADD R59, R66, 0x1, R59 ;  /* 0x00000001423b0824 */ /* 0x001fca00078e023b */
[----:B------:R-:W0:Y:S02]  /*3260*/  SHFL.UP P0, R68, R59, 0x4, RZ ;  /* 0x048000003b447989 */ /* 0x000e2400000000ff */
[----:B0-----:R-:W-:-:S05]  /*3270*/  @P0 IMAD.IADD R68, R59, 0x1, R68 ;  /* 0x000000013b440824 */ /* 0x001fca00078e0244 */
[----:B------:R-:W0:Y:S02]  /*3280*/  SHFL.UP P0, R61, R68, 0x8, RZ ;  /* 0x05000000443d7989 */ /* 0x000e2400000000ff */
[----:B0-----:R-:W-:-:S05]  /*3290*/  @P0 IMAD.IADD R61, R68, 0x1, R61 ;  /* 0x00000001443d0824 */ /* 0x001fca00078e023d */
[----:B------:R0:W1:Y:S02]  /*32a0*/  SHFL.UP P0, R70, R61, 0x10, RZ ;  /* 0x060000003d467989 */ /* 0x00006400000000ff */
.L_x_120:
[----:B-1----:R-:W-:-:S04]  /*32b0*/  @P0 IMAD.IADD R70, R61, 0x1, R70 ;  /* 0x000000013d460824 */ /* 0x002fc800078e0246 */
[----:B------:R-:W-:-:S04]  /*32c0*/  IMAD.IADD R57, R70, 0x1, -R57 ;  /* 0x0000000146397824 */ /* 0x000fc800078e0a39 */
[----:B------:R-:W-:Y:S01]  /*32d0*/  IMAD.IADD R55, R55, 0x1, R57 ;  /* 0x0000000137377824 */ /* 0x000fe200078e0239 */
[----:B------:R1:W-:Y:S03]  /*32e0*/  STS [R6+0x3410], R57 ;  /* 0x0034103906007388 */ /* 0x0003e60000000800 */
        /* <DEDUP_REMOVED lines=19> */
[----:B------:R1:W-:Y:S04]  /*3420*/  STS [R6+0x3438], R50 ;  /* 0x0034383206007388 */ /* 0x0003e80000000800 */
[----:B------:R1:W-:Y:S02]  /*3430*/  STS [R6+0x343c], R7 ;  /* 0x00343c0706007388 */ /* 0x0003e40000000800 */
.L_x_29:
[----:B------:R-:W-:Y:S05]  /*3440*/  WARPSYNC.ALL ;  /* 0x0000000000007948 */ /* 0x000fea0003800000 */
[----:B------:R-:W-:Y:S01]  /*3450*/  BAR.SYNC.DEFER_BLOCKING 0x0 ;  /* 0x0000000000007b1d */ /* 0x000fe20000010000 */
[----:B------:R-:W-:-:S05]  /*3460*/  ISETP.NE.AND P0, PT, R58, RZ, PT ;  /* 0x000000ff3a00720c */ /* 0x000fca0003f05270 */
[----:B------:R-:W-:Y:S01]  /*3470*/  BSSY.RECONVERGENT B0, `(.L_x_31) ;  /* 0x0000027000007945 */ /* 0x000fe20003800200 */
[----:B0-----:R-:W0:Y:S07]  /*3480*/  LDS R35, [R35+0x3410] ;  /* 0x0034100023237984 */ /* 0x001e2e0000000800 */
[----:B------:R-:W-:Y:S05]  /*3490*/  @P0 BRA `(.L_x_32) ;  /* 0x0000000000900947 */ /* 0x000fea0003800000 */
[----:B-1----:R-:W0:Y:S04]  /*34a0*/  LDS R6, [R22] ;  /* 0x0000000016067984 */ /* 0x002e280000000800 */
        /* <DEDUP_REMOVED lines=8> */
[----:B------:R-:W5:Y:S04]  /*3530*/  LDS R72, [R22+0x2400] ;  /* 0x0024000016487984 */ /* 0x000f680000000800 */
[----:B------:R-:W5:Y:S01]  /*3540*/  LDS R74, [R22+0x2800] ;  /* 0x00280000164a7984 */ /* 0x000f620000000800 */
[----:B0-----:R-:W-:-:S03]  /*3550*/  IMAD.IADD R7, R35, 0x1, R6 ;  /* 0x0000000123077824 */ /* 0x001fc600078e0206 */
[----:B------:R-:W0:Y:S01]  /*3560*/  LDS R76, [R22+0x2c00] ;  /* 0x002c0000164c7984 */ /* 0x000e220000000800 */
[C---:B-1----:R-:W-:Y:S02]  /*3570*/  IMAD.IADD R47, R35.reuse, 0x1, R50 ;  /* 0x00000001232f7824 */ /* 0x042fe400078e0232 */
[C---:B--2---:R-:W-:Y:S01]  /*3580*/  IMAD.IADD R49, R35.reuse, 0x1, R56 ;  /* 0x0000000123317824 */ /* 0x044fe200078e0238 */
[----:B------:R1:W-:Y:S01]  /*3590*/  STS [R22], R7 ;  /* 0x0000000716007388 */ /* 0x0003e20000000800 */
        /* <DEDUP_REMOVED lines=8> */
[----:B-1----:R-:W-:-:S03]  /*3620*/  IMAD.IADD R7, R35, 0x1, R68 ;  /* 0x0000000123077824 */ /* 0x002fc600078e0244 */
[----:B------:R4:W-:Y:S01]  /*3630*/  STS [R22+0x1400], R55 ;  /* 0x0014003716007388 */ /* 0x0009e20000000800 */
[----:B--2---:R-:W-:-:S03]  /*3640*/  IMAD.IADD R47, R35, 0x1, R70 ;  /* 0x00000001232f7824 */ /* 0x004fc600078e0246 */
[----:B------:R4:W-:Y:S01]  /*3650*/  STS [R22+0x1800], R57 ;  /* 0x0018003916007388 */ /* 0x0009e20000000800 */
[----:B---3--:R-:W-:-:S03]  /*3660*/  IMAD.IADD R49, R35, 0x1, R72 ;  /* 0x0000000123317824 */ /* 0x008fc600078e0248 */
[----:B------:R4:W-:Y:S01]  /*3670*/  STS [R22+0x1c00], R7 ;  /* 0x001c000716007388 */ /* 0x0009e20000000800 */
[----:B------:R-:W-:-:S03]  /*3680*/  IMAD.IADD R59, R35, 0x1, R74 ;  /* 0x00000001233b7824 */ /* 0x000fc600078e024a */
[----:B------:R4:W-:Y:S01]  /*3690*/  STS [R22+0x2000], R47 ;  /* 0x0020002f16007388 */ /* 0x0009e20000000800 */
[----:B0-----:R-:W-:-:S03]  /*36a0*/  IMAD.IADD R61, R35, 0x1, R76 ;  /* 0x00000001233d7824 */ /* 0x001fc600078e024c */
[----:B------:R4:W-:Y:S04]  /*36b0*/  STS [R22+0x2400], R49 ;  /* 0x0024003116007388 */ /* 0x0009e80000000800 */
[----:B------:R4:W-:Y:S04]  /*36c0*/  STS [R22+0x2800], R59 ;  /* 0x0028003b16007388 */ /* 0x0009e80000000800 */
[----:B------:R4:W-:Y:S02]  /*36d0*/  STS [R22+0x2c00], R61 ;  /* 0x002c003d16007388 */ /* 0x0009e40000000800 */
.L_x_32:
[----:B------:R-:W-:Y:S05]  /*36e0*/  BSYNC.RECONVERGENT B0 ;  /* 0x0000000000007941 */ /* 0x000fea0003800200 */
.L_x_31:
[----:B------:R-:W-:Y:S01]  /*36f0*/  BAR.SYNC.DEFER_BLOCKING 0x0 ;  /* 0x0000000000007b1d */ /* 0x000fe20000010000 */
[----:B------:R-:W-:Y:S01]  /*3700*/  R2P PR, R45, 0x7f ;  /* 0x0000007f2d007804 */ /* 0x000fe20000000000 */
[----:B-1----:R-:W-:-:S04]  /*3710*/  IMAD.MOV.U32 R60, RZ, RZ, RZ ;  /* 0x000000ffff3c7224 */ /* 0x002fc800078e00ff */
[----:B------:R-:W-:Y:S08]  /*3720*/  BSSY.RECONVERGENT B0, `(.L_x_33) ;  /* 0x0000024000007945 */ /* 0x000ff00003800200 */
[----:B------:R-:W-:Y:S02]  /*3730*/  VOTE.ANY R6, PT, P0 ;  /* 0x0000000000067806 */ /* 0x000fe400000e0100 */
[----:B----4-:R-:W-:-:S02]  /*3740*/  VOTE.ANY R7, PT, P1 ;  /* 0x0000000000077806 */ /* 0x010fc400008e0100 */
[----:B------:R-:W-:Y:S02]  /*3750*/  @!P0 LOP3.LUT R6, RZ, R6, RZ, 0x33, !PT ;  /* 0x00000006ff068212 */ /* 0x000fe400078e33ff */
[----:B------:R-:W-:Y:S02]  /*3760*/  VOTE.ANY R47, PT, P2 ;  /* 0x00000000002f7806 */ /* 0x000fe400010e0100 */
[----:B------:R-:W-:Y:S02]  /*3770*/  @!P1 LOP3.LUT R7, RZ, R7, RZ, 0x33, !PT ;  /* 0x00000007ff079212 */ /* 0x000fe400078e33ff */
[----:B------:R-:W-:Y:S02]  /*3780*/  VOTE.ANY R49, PT, P3 ;  /* 0x0000000000317806 */ /* 0x000fe400018e0100 */
[----:B------:R-:W-:Y:S02]  /*3790*/  @!P2 LOP3.LUT R47, RZ, R47, RZ, 0x33, !PT ;  /* 0x0000002fff2fa212 */ /* 0x000fe400078e33ff */
[----:B------:R-:W-:-:S02]  /*37a0*/  LOP3.LUT R6, R7, R6, RZ, 0xc0, !PT ;  /* 0x0000000607067212 */ /* 0x000fc400078ec0ff */
[----:B------:R-:W-:Y:S02]  /*37b0*/  @!P3 LOP3.LUT R49, RZ, R49, RZ, 0x33, !PT ;  /* 0x00000031ff31b212 */ /* 0x000fe400078e33ff */
[----:B------:R-:W-:Y:S02]  /*37c0*/  LOP3.LUT R6, R47, R6, RZ, 0xc0, !PT ;  /* 0x000000062f067212 */ /* 0x000fe400078ec0ff */
[----:B------:R-:W-:Y:S02]  /*37d0*/  VOTE.ANY R7, PT, P4 ;  /* 0x0000000000077806 */ /* 0x000fe400020e0100 */
[----:B------:R-:W-:Y:S02]  /*37e0*/  LOP3.LUT R6, R49, R6, RZ, 0xc0, !PT ;  /* 0x0000000631067212 */ /* 0x000fe400078ec0ff */
[----:B------:R-:W-:Y:S02]  /*37f0*/  @!P4 LOP3.LUT R7, RZ, R7, RZ, 0x33, !PT ;  /* 0x00000007ff07c212 */ /* 0x000fe400078e33ff */
[----:B------:R-:W-:-:S02]  /*3800*/  VOTE.ANY R47, PT, P5 ;  /* 0x00000000002f7806 */ /* 0x000fc400028e0100 */
[----:B------:R-:W-:Y:S01]  /*3810*/  LOP3.LUT R6, R7, R6, RZ, 0xc0, !PT ;  /* 0x0000000607067212 */ /* 0x000fe200078ec0ff */
[----:B------:R-:W-:Y:S01]  /*3820*/  IMAD.SHL.U32 R7, R3, 0x20, RZ ;  /* 0x0000002003077824 */ /* 0x000fe200078e00ff */
[----:B------:R-:W-:Y:S02]  /*3830*/  LOP3.LUT P0, RZ, R45, 0x80, RZ, 0xc0, !PT ;  /* 0x000000802dff7812 */ /* 0x000fe4000780c0ff */
[----:B------:R-:W-:Y:S02]  /*3840*/  @!P5 LOP3.LUT R47, RZ, R47, RZ, 0x33, !PT ;  /* 0x0000002fff2fd212 */ /* 0x000fe400078e33ff */
[----:B------:R-:W-:Y:S02]  /*3850*/  VOTE.ANY R50, PT, P6 ;  /* 0x0000000000327806 */ /* 0x000fe400030e0100 */
[----:B------:R-:W-:Y:S02]  /*3860*/  LOP3.LUT R47, R47, R6, RZ, 0xc0, !PT ;  /* 0x000000062f2f7212 */ /* 0x000fe400078ec0ff */
[----:B------:R-:W1:Y:S01]  /*3870*/  S2R R6, SR_LEMASK ;  /* 0x0000000000067919 */ /* 0x000e620000003a00 */
[----:B------:R-:W-:-:S04]  /*3880*/  @!P6 LOP3.LUT R50, RZ, R50, RZ, 0x33, !PT ;  /* 0x00000032ff32e212 */ /* 0x000fc800078e33ff */
[----:B------:R-:W-:Y:S02]  /*3890*/  VOTE.ANY R56, PT, P0 ;  /* 0x0000000000387806 */ /* 0x000fe400000e0100 */
[----:B------:R-:W-:Y:S02]  /*38a0*/  LOP3.LUT R47, R50, R47, RZ, 0xc0, !PT ;  /* 0x0000002f322f7212 */ /* 0x000fe400078ec0ff */
[----:B------:R-:W-:Y:S02]  /*38b0*/  @!P0 LOP3.LUT R56, RZ, R56, RZ, 0x33, !PT ;  /* 0x00000038ff388212 */ /* 0x000fe400078e33ff */
[----:B------:R-:W-:Y:S02]  /*38c0*/  LOP3.LUT R50, R7, 0x7c00, RZ, 0xc0, !PT ;  /* 0x00007c0007327812 */ /* 0x000fe400078ec0ff */
[----:B------:R-:W-:-:S03]  /*38d0*/  LOP3.LUT R47, R56, R47, RZ, 0xc0, !PT ;  /* 0x0000002f382f7212 */ /* 0x000fc600078ec0ff */
[----:B------:R-:W-:Y:S01]  /*38e0*/  IMAD.IADD R7, R23, 0x1, R50 ;  /* 0x0000000117077824 */ /* 0x000fe200078e0232 */
[----:B------:R-:W2:Y:S01]  /*38f0*/  FLO.U32 R49, R47 ;  /* 0x0000002f00317300 */ /* 0x000ea200000e0000 */
[----:B-1----:R-:W-:Y:S02]  /*3900*/  LOP3.LUT R55, R6, R47, RZ, 0xc0, !PT ;  /* 0x0000002f06377212 */ /* 0x002fe400078ec0ff */
[----:B--2---:R-:W-:-:S05]  /*3910*/  ISETP.NE.AND P0, PT, R0, R49, PT ;  /* 0x000000310000720c */ /* 0x004fca0003f05270 */
[----:B------:R-:W1:Y:S08]  /*3920*/  POPC R55, R55 ;  /* 0x0000003700377309 */ /* 0x000e700000000000 */
[----:B------:R-:W-:Y:S05]  /*3930*/  @P0 BRA `(.L_x_34) ;  /* 0x0000000000080947 */ /* 0x000fea0003800000 */
[----:B------:R-:W-:-:S06]  /*3940*/  IMAD R60, R45, 0x4, R7 ;  /* 0x000000042d3c7824 */ /* 0x000fcc00078e0207 */
[----:B-1----:R2:W3:Y:S02]  /*3950*/  ATOMS.ADD R60, [R60], R55 ;  /* 0x000000373c3c738c */ /* 0x0024e40000000000 */
.L_x_34:
[----:B------:R-:W-:Y:S05]  /*3960*/  BSYNC.RECONVERGENT B0 ;  /* 0x0000000000007941 */ /* 0x000fea0003800200 */
.L_x_33:
[----:B------:R-:W-:Y:S01]  /*3970*/  R2P PR, R52, 0x7f ;  /* 0x0000007f34007804 */ /* 0x000fe20000000000 */
[----:B---3--:R3:W4:Y:S01]  /*3980*/  SHFL.IDX PT, R60, R60, R49, 0x1f ;  /* 0x00001f313c3c7589 */ /* 0x00872200000e0000 */
[----:B------:R-:W-:Y:S11]  /*3990*/  BSSY.RECONVERGENT B0, `(.L_x_35) ;  /* 0x0000021000007945 */ /* 0x000ff60003800200 */
[----:B------:R-:W-:-:S02]  /*39a0*/  VOTE.ANY R45, PT, P0 ;  /* 0x00000000002d7806 */ /* 0x000fc400000e0100 */
[----:B------:R-:W-:Y:S02]  /*39b0*/  VOTE.ANY R50, PT, P1 ;  /* 0x0000000000327806 */ /* 0x000fe400008e0100 */
[----:B------:R-:W-:Y:S02]  /*39c0*/  @!P0 LOP3.LUT R45, RZ, R45, RZ, 0x33, !PT ;  /* 0x0000002dff2d8212 */ /* 0x000fe400078e33ff */
[----:B------:R-:W-:Y:S02]  /*39d0*/  VOTE.ANY R56, PT, P2 ;  /* 0x0000000000387806 */ /* 0x000fe400010e0100 */
[----:B------:R-:W-:Y:S02]  /*39e0*/  @!P1 LOP3.LUT R50, RZ, R50, RZ, 0x33, !PT ;  /* 0x00000032ff329212 */ /* 0x000fe400078e33ff */
[----:B------:R-:W-:Y:S02]  /*39f0*/  @!P2 LOP3.LUT R56, RZ, R56, RZ, 0x33, !PT ;  /* 0x00000038ff38a212 */ /* 0x000fe400078e33ff */
[----:B------:R-:W-:-:S02]  /*3a00*/  LOP3.LUT R45, R50, R45, RZ, 0xc0, !PT ;  /* 0x0000002d322d7212 */ /* 0x000fc400078ec0ff */
[----:B------:R-:W-:Y:S02]  /*3a10*/  VOTE.ANY R50, PT, P3 ;  /* 0x0000000000327806 */ /* 0x000fe400018e0100 */
[----:B------:R-:W-:Y:S02]  /*3a20*/  LOP3.LUT R45, R56, R45, RZ, 0xc0, !PT ;  /* 0x0000002d382d7212 */ /* 0x000fe400078ec0ff */
[----:B------:R-:W-:Y:S02]  /*3a30*/  LOP3.LUT P0, RZ, R52, 0x80, RZ, 0xc0, !PT ;  /* 0x0000008034ff7812 */ /* 0x000fe4000780c0ff */
[----:B------:R-:W-:Y:S02]  /*3a40*/  VOTE.ANY R56, PT, P4 ;  /* 0x0000000000387806 */ /* 0x000fe400020e0100 */
[----:B------:R-:W-:Y:S02]  /*3a50*/  @!P3 LOP3.LUT R50, RZ, R50, RZ, 0x33, !PT ;  /* 0x00000032ff32b212 */ /* 0x000fe400078e33ff */
[----:B------:R-:W-:-:S02]  /*3a60*/  @!P4 LOP3.LUT R56, RZ, R56, RZ, 0x33, !PT ;  /* 0x00000038ff38c212 */ /* 0x000fc400078e33ff */
[----:B------:R-:W-:Y:S02]  /*3a70*/  LOP3.LUT R45, R50, R45, RZ, 0xc0, !PT ;  /* 0x0000002d322d7212 */ /* 0x000fe400078ec0ff */
[----:B------:R-:W-:Y:S02]  /*3a80*/  VOTE.ANY R50, PT, P5 ;  /* 0x0000000000327806 */ /* 0x000fe400028e0100 */
[----:B------:R-:W-:Y:S02]  /*3a90*/  LOP3.LUT R45, R56, R45, RZ, 0xc0, !PT ;  /* 0x0000002d382d7212 */ /* 0x000fe400078ec0ff */
[----:B------:R-:W-:Y:S02]  /*3aa0*/  VOTE.ANY R56, PT, P6 ;  /* 0x0000000000387806 */ /* 0x000fe400030e0100 */
[----:B------:R-:W-:Y:S02]  /*3ab0*/  @!P5 LOP3.LUT R50, RZ, R50, RZ, 0x33, !PT ;  /* 0x00000032ff32d212 */ /* 0x000fe400078e33ff */
[----:B------:R-:W-:-:S02]  /*3ac0*/  VOTE.ANY R62, PT, P0 ;  /* 0x00000000003e7806 */ /* 0x000fc400000e0100 */
[----:B------:R-:W-:Y:S02]  /*3ad0*/  @!P6 LOP3.LUT R56, RZ, R56, RZ, 0x33, !PT ;  /* 0x00000038ff38e212 */ /* 0x000fe400078e33ff */
[----:B------:R-:W-:Y:S02]  /*3ae0*/  LOP3.LUT R45, R50, R45, RZ, 0xc0, !PT ;  /* 0x0000002d322d7212 */ /* 0x000fe400078ec0ff */
[----:B------:R-:W-:Y:S02]  /*3af0*/  @!P0 LOP3.LUT R62, RZ, R62, RZ, 0x33, !PT ;  /* 0x0000003eff3e8212 */ /* 0x000fe400078e33ff */
[----:B------:R-:W-:-:S04]  /*3b00*/  LOP3.LUT R45, R56, R45, RZ, 0xc0, !PT ;  /* 0x0000002d382d7212 */ /* 0x000fc800078ec0ff */
[----:B------:R-:W-:Y:S01]  /*3b10*/  LOP3.LUT R45, R62, R45, RZ, 0xc0, !PT ;  /* 0x0000002d3e2d7212 */ /* 0x000fe200078ec0ff */
[----:B------:R-:W-:-:S03]  /*3b20*/  IMAD.MOV.U32 R62, RZ, RZ, RZ ;  /* 0x000000ffff3e7224 */ /* 0x000fc600078e00ff */
[----:B------:R-:W5:Y:S01]  /*3b30*/  FLO.U32 R47, R45 ;  /* 0x0000002d002f7300 */ /* 0x000f6200000e0000 */
[----:B------:R-:W-:-:S07]  /*3b40*/  LOP3.LUT R57, R6, R45, RZ, 0xc0, !PT ;  /* 0x0000002d06397212 */ /* 0x000fce00078ec0ff */
[----:B------:R-:W0:Y:S01]  /*3b50*/  POPC R57, R57 ;  /* 0x0000003900397309 */ /* 0x000e220000000000 */
[----:B-----5:R-:W-:-:S13]  /*3b60*/  ISETP.NE.AND P0, PT, R0, R47, PT ;  /* 0x0000002f0000720c */ /* 0x020fda0003f05270 */
[----:B0--34-:R-:W-:Y:S05]  /*3b70*/  @P0 BRA `(.L_x_36) ;  /* 0x0000000000080947 */ /* 0x019fea0003800000 */
[----:B------:R-:W-:-:S05]  /*3b80*/  IMAD R52, R52, 0x4, R7 ;  /* 0x0000000434347824 */ /* 0x000fca00078e0207 */
[----:B------:R0:W3:Y:S02]  /*3b90*/  ATOMS.ADD R62, [R52], R57 ;  /* 0x00000039343e738c */ /* 0x0000e40000000000 */
.L_x_36:
[----:B------:R-:W-:Y:S05]  /*3ba0*/  BSYNC.RECONVERGENT B0 ;  /* 0x0000000000007941 */ /* 0x000fea0003800200 */
.L_x_35:
[----:B------:R-:W-:Y:S01]  /*3bb0*/  R2P PR, R54, 0x7f ;  /* 0x0000007f36007804 */ /* 0x000fe20000000000 */
[----:B---3--:R3:W4:Y:S01]  /*3bc0*/  SHFL.IDX PT, R62, R62, R47, 0x1f ;  /* 0x00001f2f3e3e7589 */ /* 0x00872200000e0000 */
[----:B------:R-:W-:Y:S01]  /*3bd0*/  BSSY.RECONVERGENT B0, `(.L_x_37) ;  /* 0x0000021000007945 */ /* 0x000fe20003800200 */
[----:B------:R-:W-:-:S10]  /*3be0*/  IMAD.MOV.U32 R56, RZ, RZ, RZ ;  /* 0x000000ffff387224 */ /* 0x000fd400078e00ff */
[----:B------:R-:W-:Y:S02]  /*3bf0*/  VOTE.ANY R45, PT, P0 ;  /* 0x00000000002d7806 */ /* 0x000fe400000e0100 */
[----:B------:R-:W-:Y:S02]  /*3c00*/  VOTE.ANY R50, PT, P1 ;  /* 0x0000000000327806 */ /* 0x000fe400008e0100 */
[----:B------:R-:W-:Y:S02]  /*3c10*/  @!P0 LOP3.LUT R45, RZ, R45, RZ, 0x33, !PT ;  /* 0x0000002dff2d8212 */ /* 0x000fe400078e33ff */
[----:B------:R-:W-:Y:S02]  /*3c20*/  @!P1 LOP3.LUT R50, RZ, R50, RZ, 0x33, !PT ;  /* 0x00000032ff329212 */ /* 0x000fe400078e33ff */
[----:B0-----:R-:W-:Y:S02]  /*3c30*/  VOTE.ANY R52, PT, P2 ;  /* 0x0000000000347806 */ /* 0x001fe400010e0100 */
[----:B------:R-:W-:-:S02]  /*3c40*/  LOP3.LUT R45, R50, R45, RZ, 0xc0, !PT ;  /* 0x0000002d322d7212 */ /* 0x000fc400078ec0ff */
[----:B------:R-:W-:Y:S02]  /*3c50*/  VOTE.ANY R50, PT, P3 ;  /* 0x0000000000327806 */ /* 0x000fe400018e0100 */
[----:B------:R-:W-:Y:S02]  /*3c60*/  @!P2 LOP3.LUT R52, RZ, R52, RZ, 0x33, !PT ;  /* 0x00000034ff34a212 */ /* 0x000fe400078e33ff */
[----:B------:R-:W-:Y:S02]  /*3c70*/  @!P3 LOP3.LUT R50, RZ, R50, RZ, 0x33, !PT ;  /* 0x00000032ff32b212 */ /* 0x000fe400078e33ff */
[----:B------:R-:W-:Y:S02]  /*3c80*/  LOP3.LUT R45, R52, R45, RZ, 0xc0, !PT ;  /* 0x0000002d342d7212 */ /* 0x000fe400078ec0ff */
[----:B------:R-:W-:Y:S02]  /*3c90*/  LOP3.LUT P0, RZ, R54, 0x80, RZ, 0xc0, !PT ;  /* 0x0000008036ff7812 */ /* 0x000fe4000780c0ff */
[----:B------:R-:W-:-:S02]  /*3ca0*/  VOTE.ANY R52, PT, P4 ;  /* 0x0000000000347806 */ /* 0x000fc400020e0100 */
[----:B------:R-:W-:Y:S02]  /*3cb0*/  LOP3.LUT R45, R50, R45, RZ, 0xc0, !PT ;  /* 0x0000002d322d7212 */ /* 0x000fe400078ec0ff */
[----:B------:R-:W-:Y:S02]  /*3cc0*/  VOTE.ANY R50, PT, P5 ;  /* 0x0000000000327806 */ /* 0x000fe400028e0100 */
[----:B------:R-:W-:Y:S02]  /*3cd0*/  @!P4 LOP3.LUT R52, RZ, R52, RZ, 0x33, !PT ;  /* 0x00000034ff34c212 */ /* 0x000fe400078e33ff */
[----:B------:R-:W-:Y:S02]  /*3ce0*/  @!P5 LOP3.LUT R50, RZ, R50, RZ, 0x33, !PT ;  /* 0x00000032ff32d212 */ /* 0x000fe400078e33ff */
[----:B------:R-:W-:Y:S02]  /*3cf0*/  LOP3.LUT R45, R52, R45, RZ, 0xc0, !PT ;  /* 0x0000002d342d7212 */ /* 0x000fe400078ec0ff */
[----:B------:R-:W-:-:S02]  /*3d00*/  VOTE.ANY R52, PT, P6 ;  /* 0x0000000000347806 */ /* 0x000fc400030e0100 */
[----:B------:R-:W-:Y:S02]  /*3d10*/  LOP3.LUT R45, R50, R45, RZ, 0xc0, !PT ;  /* 0x0000002d322d7212 */ /* 0x000fe400078ec0ff */
[----:B------:R-:W-:Y:S02]  /*3d20*/  VOTE.ANY R50, PT, P0 ;  /* 0x0000000000327806 */ /* 0x000fe400000e0100 */
[----:B------:R-:W-:Y:S02]  /*3d30*/  @!P6 LOP3.LUT R52, RZ, R52, RZ, 0x33, !PT ;  /* 0x00000034ff34e212 */ /* 0x000fe400078e33ff */
[----:B------:R-:W-:Y:S02]  /*3d40*/  @!P0 LOP3.LUT R50, RZ, R50, RZ, 0x33, !PT ;  /* 0x00000032ff328212 */ /* 0x000fe400078e33ff */
[----:B------:R-:W-:-:S04]  /*3d50*/  LOP3.LUT R45, R52, R45, RZ, 0xc0, !PT ;  /* 0x0000002d342d7212 */ /* 0x000fc800078ec0ff */
[----:B------:R-:W-:-:S04]  /*3d60*/  LOP3.LUT R45, R50, R45, RZ, 0xc0, !PT ;  /* 0x0000002d322d7212 */ /* 0x000fc800078ec0ff */
[----:B------:R-:W0:Y:S01]  /*3d70*/  FLO.U32 R49, R45 ;  /* 0x0000002d00317300 */ /* 0x000e2200000e0000 */
[----:B------:R-:W-:-:S07]  /*3d80*/  LOP3.LUT R51, R6, R45, RZ, 0xc0, !PT ;  /* 0x0000002d06337212 */ /* 0x000fce00078ec0ff */
[----:B------:R-:W1:Y:S01]  /*3d90*/  POPC R51, R51 ;  /* 0x0000003300337309 */ /* 0x000e620000000000 */
[----:B0-----:R-:W-:-:S13]  /*3da0*/  ISETP.NE.AND P0, PT, R0, R49, PT ;  /* 0x000000310000720c */ /* 0x001fda0003f05270 */
[----:B-1-34-:R-:W-:Y:S05]  /*3db0*/  @P0 BRA `(.L_x_38) ;  /* 0x0000000000080947 */ /* 0x01afea0003800000 */
[----:B------:R-:W-:-:S05]  /*3dc0*/  IMAD R54, R54, 0x4, R7 ;  /* 0x0000000436367824 */ /* 0x000fca00078e0207 */
[----:B------:R0:W1:Y:S02]  /*3dd0*/  ATOMS.ADD R56, [R54], R51 ;  /* 0x000000333638738c */ /* 0x0000640000000000 */
.L_x_38:
[----:B------:R-:W-:Y:S05]  /*3de0*/  BSYNC.RECONVERGENT B0 ;  /* 0x0000000000007941 */ /* 0x000fea0003800200 */
.L_x_37:
[----:B------:R-:W-:Y:S01]  /*3df0*/  R2P PR, R48, 0x7f ;  /* 0x0000007f30007804 */ /* 0x000fe20000000000 */
[----:B-1----:R1:W3:Y:S01]  /*3e00*/  SHFL.IDX PT, R56, R56, R49, 0x1f ;  /* 0x00001f3138387589 */ /* 0x0022e200000e0000 */
[----:B------:R-:W-:Y:S11]  /*3e10*/  BSSY.RECONVERGENT B0, `(.L_x_39) ;  /* 0x0000021000007945 */ /* 0x000ff60003800200 */
[----:B------:R-:W-:-:S02]  /*3e20*/  VOTE.ANY R45, PT, P0 ;  /* 0x00000000002d7806 */ /* 0x000fc400000e0100 */
[----:B------:R-:W-:Y:S02]  /*3e30*/  VOTE.ANY R50, PT, P1 ;  /* 0x0000000000327806 */ /* 0x000fe400008e0100 */
[----:B------:R-:W-:Y:S02]  /*3e40*/  @!P0 LOP3.LUT R45, RZ, R45, RZ, 0x33, !PT ;  /* 0x0000002dff2d8212 */ /* 0x000fe400078e33ff */
[----:B------:R-:W-:Y:S02]  /*3e50*/  @!P1 LOP3.LUT R50, RZ, R50, RZ, 0x33, !PT ;  /* 0x00000032ff329212 */ /* 0x000fe400078e33ff */
[----:B------:R-:W-:Y:S02]  /*3e60*/  VOTE.ANY R52, PT, P2 ;  /* 0x0000000000347806 */ /* 0x000fe400010e0100 */
[----:B------:R-:W-:Y:S02]  /*3e70*/  LOP3.LUT R45, R50, R45, RZ, 0xc0, !PT ;  /* 0x0000002d322d7212 */ /* 0x000fe400078ec0ff */
[----:B------:R-:W-:-:S02]  /*3e80*/  @!P2 LOP3.LUT R52, RZ, R52, RZ, 0x33, !PT ;  /* 0x00000034ff34a212 */ /* 0x000fc400078e33ff */
[----:B------:R-:W-:Y:S02]  /*3e90*/  VOTE.ANY R50, PT, P3 ;  /* 0x0000000000327806 */ /* 0x000fe400018e0100 */
[----:B------:R-:W-:Y:S02]  /*3ea0*/  LOP3.LUT R45, R52, R45, RZ, 0xc0, !PT ;  /* 0x0000002d342d7212 */ /* 0x000fe400078ec0ff */
[----:B------:R-:W-:Y:S02]  /*3eb0*/  @!P3 LOP3.LUT R50, RZ, R50, RZ, 0x33, !PT ;  /* 0x00000032ff32b212 */ /* 0x000fe400078e33ff */
[----:B------:R-:W-:Y:S02]  /*3ec0*/  LOP3.LUT P0, RZ, R48, 0x80, RZ, 0xc0, !PT ;  /* 0x0000008030ff7812 */ /* 0x000fe4000780c0ff */
[----:B------:R-:W-:Y:S02]  /*3ed0*/  LOP3.LUT R45, R50, R45, RZ, 0xc0, !PT ;  /* 0x0000002d322d7212 */ /* 0x000fe400078ec0ff */
[----:B------:R-:W-:-:S02]  /*3ee0*/  VOTE.ANY R50, PT, P4 ;  /* 0x0000000000327806 */ /* 0x000fc400020e0100 */
[----:B------:R-:W-:Y:S02]  /*3ef0*/  VOTE.ANY R52, PT, P5 ;  /* 0x0000000000347806 */ /* 0x000fe400028e0100 */
[----:B------:R-:W-:Y:S02]  /*3f00*/  @!P4 LOP3.LUT R50, RZ, R50, RZ, 0x33, !PT ;  /* 0x00000032ff32c212 */ /* 0x000fe400078e33ff */
[----:B------:R-:W-:Y:S02]  /*3f10*/  @!P5 LOP3.LUT R52, RZ, R52, RZ, 0x33, !PT ;  /* 0x00000034ff34d212 */ /* 0x000fe400078e33ff */
[----:B------:R-:W-:Y:S02]  /*3f20*/  LOP3.LUT R45, R50, R45, RZ, 0xc0, !PT ;  /* 0x0000002d322d7212 */ /* 0x000fe400078ec0ff */
[----:B------:R-:W-:Y:S02]  /*3f30*/  VOTE.ANY R50, PT, P6 ;  /* 0x0000000000327806 */ /* 0x000fe400030e0100 */
[----:B------:R-:W-:-:S02]  /*3f40*/  LOP3.LUT R45, R52, R45, RZ, 0xc0, !PT ;  /* 0x0000002d342d7212 */ /* 0x000fc400078ec0ff */
[----:B------:R-:W-:Y:S02]  /*3f50*/  @!P6 LOP3.LUT R50, RZ, R50, RZ, 0x33, !PT ;  /* 0x00000032ff32e212 */ /* 0x000fe400078e33ff */
[----:B------:R-:W-:Y:S02]  /*3f60*/  VOTE.ANY R52, PT, P0 ;  /* 0x0000000000347806 */ /* 0x000fe400000e0100 */
[----:B------:R-:W-:Y:S01]  /*3f70*/  LOP3.LUT R45, R50, R45, RZ, 0xc0, !PT ;  /* 0x0000002d322d7212 */ /* 0x000fe200078ec0ff */
[----:B------:R-:W-:Y:S01]  /*3f80*/  IMAD.MOV.U32 R50, RZ, RZ, RZ ;  /* 0x000000ffff327224 */ /* 0x000fe200078e00ff */
[----:B------:R-:W-:-:S04]  /*3f90*/  @!P0 LOP3.LUT R52, RZ, R52, RZ, 0x33, !PT ;  /* 0x00000034ff348212 */ /* 0x000fc800078e33ff */
[----:B------:R-:W-:-:S04]  /*3fa0*/  LOP3.LUT R45, R52, R45, RZ, 0xc0, !PT ;  /* 0x0000002d342d7212 */ /* 0x000fc800078ec0ff */
[----:B------:R-:W4:Y:S01]  /*3fb0*/  FLO.U32 R53, R45 ;  /* 0x0000002d00357300 */ /* 0x000f2200000e0000 */
[----:B------:R-:W-:-:S07]  /*3fc0*/  LOP3.LUT R47, R6, R45, RZ, 0xc0, !PT ;  /* 0x0000002d062f7212 */ /* 0x000fce00078ec0ff */
[----:B------:R-:W0:Y:S01]  /*3fd0*/  POPC R47, R47 ;  /* 0x0000002f002f7309 */ /* 0x000e220000000000 */
[----:B----4-:R-:W-:-:S13]  /*3fe0*/  ISETP.NE.AND P0, PT, R0, R53, PT ;  /* 0x000000350000720c */ /* 0x010fda0003f05270 */
[----:B01-3--:R-:W-:Y:S05]  /*3ff0*/  @P0 BRA `(.L_x_40) ;  /* 0x0000000000080947 */ /* 0x00bfea0003800000 */
[----:B------:R-:W-:-:S05]  /*4000*/  IMAD R48, R48, 0x4, R7 ;  /* 0x0000000430307824 */ /* 0x000fca00078e0207 */
[----:B------:R0:W1:Y:S02]  /*4010*/  ATOMS.ADD R50, [R48], R47 ;  /* 0x0000002f3032738c */ /* 0x0000640000000000 */
.L_x_40:
[----:B------:R-:W-:Y:S05]  /*4020*/  BSYNC.RECONVERGENT B0 ;  /* 0x0000000000007941 */ /* 0x000fea0003800200 */
.L_x_39:
[----:B------:R-:W-:Y:S01]  /*4030*/  R2P PR, R46, 0x7f ;  /* 0x0000007f2e007804 */ /* 0x000fe20000000000 */
[----:B-1----:R1:W3:Y:S01]  /*4040*/  SHFL.IDX PT, R50, R50, R53, 0x1f ;  /* 0x00001f3532327589 */ /* 0x0022e200000e0000 */
[----:B------:R-:W-:Y:S11]  /*4050*/  BSSY.RECONVERGENT B0, `(.L_x_41) ;  /* 0x0000021000007945 */ /* 0x000ff60003800200 */
[----:B------:R-:W-:-:S02]  /*4060*/  VOTE.ANY R45, PT, P0 ;  /* 0x00000000002d7806 */ /* 0x000fc400000e0100 */
[----:B0-----:R-:W-:Y:S02]  /*4070*/  VOTE.ANY R48, PT, P1 ;  /* 0x0000000000307806 */ /* 0x001fe400008e0100 */
[----:B------:R-:W-:Y:S02]  /*4080*/  @!P0 LOP3.LUT R45, RZ, R45, RZ, 0x33, !PT ;  /* 0x0000002dff2d8212 */ /* 0x000fe400078e33ff */
[----:B------:R-:W-:Y:S02]  /*4090*/  @!P1 LOP3.LUT R48, RZ, R48, RZ, 0x33, !PT ;  /* 0x00000030ff309212 */ /* 0x000fe400078e33ff */
[----:B------:R-:W-:Y:S02]  /*40a0*/  LOP3.LUT P0, RZ, R46, 0x80, RZ, 0xc0, !PT ;  /* 0x000000802eff7812 */ /* 0x000fe4000780c0ff */
[----:B------:R-:W-:Y:S02]  /*40b0*/  LOP3.LUT R45, R48, R45, RZ, 0xc0, !PT ;  /* 0x0000002d302d7212 */ /* 0x000fe400078ec0ff */
[----:B------:R-:W-:-:S04]  /*40c0*/  VOTE.ANY R48, PT, P2 ;  /* 0x0000000000307806 */ /* 0x000fc800010e0100 */
[----:B------:R-:W-:-:S04]  /*40d0*/  @!P2 LOP3.LUT R48, RZ, R48, RZ, 0x33, !PT ;  /* 0x00000030ff30a212 */ /* 0x000fc800078e33ff */
        /* <DEDUP_REMOVED lines=15> */
[----:B------:R-:W-:Y:S01]  /*41d0*/  LOP3.LUT R59, R48, R45, RZ, 0xc0, !PT ;  /* 0x0000002d303b7212 */ /* 0x000fe200078ec0ff */
[----:B------:R-:W-:-:S03]  /*41e0*/  IMAD.MOV.U32 R48, RZ, RZ, RZ ;  /* 0x000000ffff307224 */ /* 0x000fc600078e00ff */
[----:B------:R-:W0:Y:S01]  /*41f0*/  FLO.U32 R49, R59 ;  /* 0x0000003b00317300 */ /* 0x000e2200000e0000 */
[----:B------:R-:W-:-:S07]  /*4200*/  LOP3.LUT R45, R6, R59, RZ, 0xc0, !PT ;  /* 0x0000003b062d7212 */ /* 0x000fce00078ec0ff */
[----:B------:R-:W4:Y:S01]  /*4210*/  POPC R45, R45 ;  /* 0x0000002d002d7309 */ /* 0x000f220000000000 */
[----:B0-----:R-:W-:-:S13]  /*4220*/  ISETP.NE.AND P0, PT, R0, R49, PT ;  /* 0x000000310000720c */ /* 0x001fda0003f05270 */
[----:B-1-34-:R-:W-:Y:S05]  /*4230*/  @P0 BRA `(.L_x_42) ;  /* 0x0000000000080947 */ /* 0x01afea0003800000 */
[----:B------:R-:W-:-:S05]  /*4240*/  IMAD R46, R46, 0x4, R7 ;  /* 0x000000042e2e7824 */ /* 0x000fca00078e0207 */
[----:B------:R0:W1:Y:S02]  /*4250*/  ATOMS.ADD R48, [R46], R45 ;  /* 0x0000002d2e30738c */ /* 0x0000640000000000 */
.L_x_42:
[----:B------:R-:W-:Y:S05]  /*4260*/  BSYNC.RECONVERGENT B0 ;  /* 0x0000000000007941 */ /* 0x000fea0003800200 */
.L_x_41:
[----:B------:R-:W-:Y:S01]  /*4270*/  R2P PR, R44, 0x7f ;  /* 0x0000007f2c007804 */ /* 0x000fe20000000000 */
[----:B-1----:R1:W3:Y:S01]  /*4280*/  SHFL.IDX PT, R48, R48, R49, 0x1f ;  /* 0x00001f3130307589 */ /* 0x0022e200000e0000 */
[----:B------:R-:W-:Y:S01]  /*4290*/  BSSY.RECONVERGENT B0, `(.L_x_43) ;  /* 0x0000021000007945 */ /* 0x000fe20003800200 */
[----:B------:R-:W-:-:S10]  /*42a0*/  IMAD.MOV.U32 R52, RZ, RZ, RZ ;  /* 0x000000ffff347224 */ /* 0x000fd400078e00ff */
[----:B0-----:R-:W-:Y:S02]  /*42b0*/  VOTE.ANY R46, PT, P0 ;  /* 0x00000000002e7806 */ /* 0x001fe400000e0100 */
[----:B------:R-:W-:Y:S02]  /*42c0*/  VOTE.ANY R53, PT, P1 ;  /* 0x0000000000357806 */ /* 0x000fe400008e0100 */
[----:B------:R-:W-:Y:S02]  /*42d0*/  @!P0 LOP3.LUT R46, RZ, R46, RZ, 0x33, !PT ;  /* 0x0000002eff2e8212 */ /* 0x000fe400078e33ff */
[----:B------:R-:W-:Y:S02]  /*42e0*/  @!P1 LOP3.LUT R53, RZ, R53, RZ, 0x33, !PT ;  /* 0x00000035ff359212 */ /* 0x000fe400078e33ff */
[----:B------:R-:W-:Y:S02]  /*42f0*/  LOP3.LUT P0, RZ, R44, 0x80, RZ, 0xc0, !PT ;  /* 0x000000802cff7812 */ /* 0x000fe4000780c0ff */
[----:B------:R-:W-:-:S02]  /*4300*/  LOP3.LUT R46, R53, R46, RZ, 0xc0, !PT ;  /* 0x0000002e352e7212 */ /* 0x000fc400078ec0ff */
        /* <DEDUP_REMOVED lines=17> */
[----:B------:R-:W-:-:S04]  /*4420*/  LOP3.LUT R59, R53, R46, RZ, 0xc0, !PT ;  /* 0x0000002e353b7212 */ /* 0x000fc800078ec0ff */
[----:B------:R-:W0:Y:S01]  /*4430*/  FLO.U32 R53, R59 ;  /* 0x0000003b00357300 */ /* 0x000e2200000e0000 */
[----:B------:R-:W-:-:S07]  /*4440*/  LOP3.LUT R46, R6, R59, RZ, 0xc0, !PT ;  /* 0x0000003b062e7212 */ /* 0x000fce00078ec0ff */
[----:B------:R-:W4:Y:S01]  /*4450*/  POPC R46, R46 ;  /* 0x0000002e002e7309 */ /* 0x000f220000000000 */
[----:B0-----:R-:W-:-:S13]  /*4460*/  ISETP.NE.AND P0, PT, R0, R53, PT ;  /* 0x000000350000720c */ /* 0x001fda0003f05270 */
[----:B-1-34-:R-:W-:Y:S05]  /*4470*/  @P0 BRA `(.L_x_44) ;  /* 0x0000000000080947 */ /* 0x01afea0003800000 */
[----:B------:R-:W-:-:S05]  /*4480*/  IMAD R49, R44, 0x4, R7 ;  /* 0x000000042c317824 */ /* 0x000fca00078e0207 */
[----:B------:R0:W1:Y:S02]  /*4490*/  ATOMS.ADD R52, [R49], R46 ;  /* 0x0000002e3134738c */ /* 0x0000640000000000 */
.L_x_44:
[----:B------:R-:W-:Y:S05]  /*44a0*/  BSYNC.RECONVERGENT B0 ;  /* 0x0000000000007941 */ /* 0x000fea0003800200 */
.L_x_43:
[----:B------:R-:W-:Y:S01]  /*44b0*/  R2P PR, R42, 0x7f ;  /* 0x0000007f2a007804 */ /* 0x000fe20000000000 */
[----:B------:R-:W-:Y:S01]  /*44c0*/  BSSY.RECONVERGENT B0, `(.L_x_45) ;  /* 0x0000022000007945 */ /* 0x000fe20003800200 */
[----:B------:R-:W-:-:S11]  /*44d0*/  IMAD.MOV.U32 R64, RZ, RZ, RZ ;  /* 0x000000ffff407224 */ /* 0x000fd600078e00ff */
[----:B------:R-:W-:Y:S02]  /*44e0*/  VOTE.ANY R44, PT, P0 ;  /* 0x00000000002c7806 */ /* 0x000fe400000e0100 */
[----:B0-----:R-:W-:Y:S02]  /*44f0*/  VOTE.ANY R49, PT, P1 ;  /* 0x0000000000317806 */ /* 0x001fe400008e0100 */
        /* <DEDUP_REMOVED lines=22> */
[----:B-1----:R0:W1:Y:S02]  /*4660*/  SHFL.IDX PT, R49, R52, R53, 0x1f ;  /* 0x00001f3534317589 */ /* 0x00206400000e0000 */
[----:B------:R-:W3:Y:S01]  /*4670*/  FLO.U32 R59, R61 ;  /* 0x0000003d003b7300 */ /* 0x000ee200000e0000 */
[----:B------:R-:W-:-:S07]  /*4680*/  LOP3.LUT R44, R6, R61, RZ, 0xc0, !PT ;  /* 0x0000003d062c7212 */ /* 0x000fce00078ec0ff */
[----:B------:R-:W4:Y:S01]  /*4690*/  POPC R44, R44 ;  /* 0x0000002c002c7309 */ /* 0x000f220000000000 */
[----:B---3--:R-:W-:-:S13]  /*46a0*/  ISETP.NE.AND P0, PT, R0, R59, PT ;  /* 0x0000003b0000720c */ /* 0x008fda0003f05270 */
[----:B01--4-:R-:W-:Y:S05]  /*46b0*/  @P0 BRA `(.L_x_46) ;  /* 0x0000000000080947 */ /* 0x013fea0003800000 */
[----:B------:R-:W-:-:S05]  /*46c0*/  IMAD R53, R42, 0x4, R7 ;  /* 0x000000042a357824 */ /* 0x000fca00078e0207 */
[----:B------:R0:W1:Y:S02]  /*46d0*/  ATOMS.ADD R64, [R53], R44 ;  /* 0x0000002c3540738c */ /* 0x0000640000000000 */
.L_x_46:
[----:B------:R-:W-:Y:S05]  /*46e0*/  BSYNC.RECONVERGENT B0 ;  /* 0x0000000000007941 */ /* 0x000fea0003800200 */
.L_x_45:
        /* <DEDUP_REMOVED lines=35> */
.L_x_48:
[----:B------:R-:W-:Y:S05]  /*4920*/  BSYNC.RECONVERGENT B0 ;  /* 0x0000000000007941 */ /* 0x000fea0003800200 */
.L_x_47:
[----:B------:R-:W-:Y:S01]  /*4930*/  R2P PR, R38, 0x7f ;  /* 0x0000007f26007804 */ /* 0x000fe20000000000 */
[----:B------:R-:W-:Y:S01]  /*4940*/  IMAD.IADD R40, R55, 0x1, R60 ;  /* 0x0000000137287824 */ /* 0x000fe200078e023c */
[----:B------:R-:W-:Y:S01]  /*4950*/  BSSY.RECONVERGENT B0, `(.L_x_49) ;  /* 0x0000022000007945 */ /* 0x000fe20003800200 */
[----:B------:R-:W-:-:S10]  /*4960*/  IMAD.MOV.U32 R60, RZ, RZ, RZ ;  /* 0x000000ffff3c7224 */ /* 0x000fd400078e00ff */
[----:B------:R-:W-:Y:S02]  /*4970*/  VOTE.ANY R52, PT, P0 ;  /* 0x0000000000347806 */ /* 0x000fe400000e0100 */
[----:B--2---:R-:W-:Y:S02]  /*4980*/  VOTE.ANY R55, PT, P1 ;  /* 0x0000000000377806 */ /* 0x004fe400008e0100 */
        /* <DEDUP_REMOVED lines=22> */
[----:B-1----:R1:W2:Y:S02]  /*4af0*/  SHFL.IDX PT, R55, R54, R61, 0x1f ;  /* 0x00001f3d36377589 */ /* 0x0022a400000e0000 */
[----:B0-----:R-:W0:Y:S01]  /*4b00*/  FLO.U32 R59, R63 ;  /* 0x0000003f003b7300 */ /* 0x001e2200000e0000 */
[----:B------:R-:W-:-:S07]  /*4b10*/  LOP3.LUT R52, R6, R63, RZ, 0xc0, !PT ;  /* 0x0000003f06347212 */ /* 0x000fce00078ec0ff */
[----:B------:R-:W3:Y:S01]  /*4b20*/  POPC R52, R52 ;  /* 0x0000003400347309 */ /* 0x000ee20000000000 */
[----:B0-----:R-:W-:-:S13]  /*4b30*/  ISETP.NE.AND P0, PT, R0, R59, PT ;  /* 0x0000003b0000720c */ /* 0x001fda0003f05270 */
[----:B-123--:R-:W-:Y:S05]  /*4b40*/  @P0 BRA `(.L_x_50) ;  /* 0x0000000000080947 */ /* 0x00efea0003800000 */
[----:B------:R-:W-:-:S05]  /*4b50*/  IMAD R61, R38, 0x4, R7 ;  /* 0x00000004263d7824 */ /* 0x000fca00078e0207 */
[----:B------:R0:W1:Y:S02]  /*4b60*/  ATOMS.ADD R60, [R61], R52 ;  /* 0x000000343d3c738c */ /* 0x0000640000000000 */
.L_x_50:
[----:B------:R-:W-:Y:S05]  /*4b70*/  BSYNC.RECONVERGENT B0 ;  /* 0x0000000000007941 */ /* 0x000fea0003800200 */
.L_x_49:
[----:B------:R-:W-:Y:S01]  /*4b80*/  R2P PR, R26, 0x7f ;  /* 0x0000007f1a007804 */ /* 0x000fe20000000000 */
[----:B------:R-:W-:Y:S01]  /*4b90*/  IMAD.IADD R38, R57, 0x1, R62 ;  /* 0x0000000139267824 */ /* 0x000fe200078e023e */
[----:B------:R-:W-:Y:S01]  /*4ba0*/  BSSY.RECONVERGENT B0, `(.L_x_51) ;  /* 0x0000022000007945 */ /* 0x000fe20003800200 */
[----:B------:R-:W-:-:S10]  /*4bb0*/  IMAD.MOV.U32 R62, RZ, RZ, RZ ;  /* 0x000000ffff3e7224 */ /* 0x000fd400078e00ff */
[----:B------:R-:W-:Y:S02]  /*4bc0*/  VOTE.ANY R54, PT, P0 ;  /* 0x0000000000367806 */ /* 0x000fe400000e0100 */
        /* <DEDUP_REMOVED lines=31> */
.L_x_52:
[----:B------:R-:W-:Y:S05]  /*4dc0*/  BSYNC.RECONVERGENT B0 ;  /* 0x0000000000007941 */ /* 0x000fea0003800200 */
.L_x_51:
[----:B------:R-:W-:Y:S01]  /*4dd0*/  R2P PR, R16, 0x7f ;  /* 0x0000007f10007804 */ /* 0x000fe20000000000 */
[----:B------:R-:W-:Y:S01]  /*4de0*/  IMAD.IADD R26, R51, 0x1, R56 ;  /* 0x00000001331a7824 */ /* 0x000fe200078e0238 */
[----:B------:R-:W-:Y:S11]  /*4df0*/  BSSY.RECONVERGENT B0, `(.L_x_53) ;  /* 0x0000022000007945 */ /* 0x000ff60003800200 */
[----:B0-----:R-:W-:-:S02]  /*4e00*/  VOTE.ANY R59, PT, P0 ;  /* 0x00000000003b7806 */ /* 0x001fc400000e0100 */
[----:B------:R-:W-:Y:S02]  /*4e10*/  VOTE.ANY R56, PT, P1 ;  /* 0x0000000000387806 */ /* 0x000fe400008e0100 */
[----:B------:R-:W-:Y:S02]  /*4e20*/  @!P0 LOP3.LUT R59, RZ, R59, RZ, 0x33, !PT ;  /* 0x0000003bff3b8212 */ /* 0x000fe400078e33ff */
[----:B------:R-:W-:Y:S02]  /*4e30*/  @!P1 LOP3.LUT R56, RZ, R56, RZ, 0x33, !PT ;  /* 0x00000038ff389212 */ /* 0x000fe400078e33ff */
[----:B------:R-:W-:Y:S02]  /*4e40*/  VOTE.ANY R51, PT, P2 ;  /* 0x0000000000337806 */ /* 0x000fe400010e0100 */
[----:B------:R-:W-:Y:S02]  /*4e50*/  LOP3.LUT R56, R56, R59, RZ, 0xc0, !PT ;  /* 0x0000003b38387212 */ /* 0x000fe400078ec0ff */
[----:B------:R-:W-:Y:S01]  /*4e60*/  @!P2 LOP3.LUT R51, RZ, R51, RZ, 0x33, !PT ;  /* 0x00000033ff33a212 */ /* 0x000fe200078e33ff */
[----:B-1----:R0:W1:Y:S01]  /*4e70*/  SHFL.IDX PT, R59, R62, R61, 0x1f ;  /* 0x00001f3d3e3b7589 */ /* 0x00206200000e0000 */
[----:B------:R-:W-:-:S02]  /*4e80*/  LOP3.LUT P0, RZ, R16, 0x80, RZ, 0xc0, !PT ;  /* 0x0000008010ff7812 */ /* 0x000fc4000780c0ff */
        /* <DEDUP_REMOVED lines=17> */
[----:B------:R-:W2:Y:S01]  /*4fa0*/  FLO.U32 R63, R65 ;  /* 0x00000041003f7300 */ /* 0x000ea200000e0000 */
[----:B------:R-:W-:-:S07]  /*4fb0*/  LOP3.LUT R51, R6, R65, RZ, 0xc0, !PT ;  /* 0x0000004106337212 */ /* 0x000fce00078ec0ff */
[----:B------:R-:W3:Y:S01]  /*4fc0*/  POPC R51, R51 ;  /* 0x0000003300337309 */ /* 0x000ee20000000000 */
[----:B--2---:R-:W-:-:S13]  /*4fd0*/  ISETP.NE.AND P0, PT, R0, R63, PT ;  /* 0x0000003f0000720c */ /* 0x004fda0003f05270 */
[----:B01-3--:R-:W-:Y:S05]  /*4fe0*/  @P0 BRA `(.L_x_54) ;  /* 0x0000000000080947 */ /* 0x00bfea0003800000 */
[----:B------:R-:W-:-:S05]  /*4ff0*/  IMAD R16, R16, 0x4, R7 ;  /* 0x0000000410107824 */ /* 0x000fca00078e0207 */
[----:B------:R0:W1:Y:S02]  /*5000*/  ATOMS.ADD R56, [R16], R51 ;  /* 0x000000331038738c */ /* 0x0000640000000000 */
.L_x_54:
[----:B------:R-:W-:Y:S05]  /*5010*/  BSYNC.RECONVERGENT B0 ;  /* 0x0000000000007941 */ /* 0x000fea0003800200 */
.L_x_53:
[----:B------:R-:W-:Y:S01]  /*5020*/  R2P PR, R15, 0x7f ;  /* 0x0000007f0f007804 */ /* 0x000fe20000000000 */
[----:B------:R-:W-:Y:S01]  /*5030*/  IMAD.IADD R50, R47, 0x1, R50 ;  /* 0x000000012f327824 */ /* 0x000fe200078e0232 */
[----:B-1----:R1:W2:Y:S01]  /*5040*/  SHFL.IDX PT, R56, R56, R63, 0x1f ;  /* 0x00001f3f38387589 */ /* 0x0022a200000e0000 */
[----:B------:R-:W-:Y:S01]  /*5050*/  BSSY.RECONVERGENT B0, `(.L_x_55) ;  /* 0x0000021000007945 */ /* 0x000fe20003800200 */
[----:B------:R-:W-:-:S09]  /*5060*/  IMAD.MOV.U32 R60, RZ, RZ, RZ ;  /* 0x000000ffff3c7224 */ /* 0x000fd200078e00ff */
        /* <DEDUP_REMOVED lines=26> */
[----:B------:R-:W3:Y:S01]  /*5210*/  POPC R16, R16 ;  /* 0x0000001000107309 */ /* 0x000ee20000000000 */
[----:B0-----:R-:W-:-:S13]  /*5220*/  ISETP.NE.AND P0, PT, R0, R47, PT ;  /* 0x0000002f0000720c */ /* 0x001fda0003f05270 */
[----:B-123--:R-:W-:Y:S05]  /*5230*/  @P0 BRA `(.L_x_56) ;  /* 0x0000000000080947 */ /* 0x00efea0003800000 */
[----:B------:R-:W-:-:S05]  /*5240*/  IMAD R15, R15, 0x4, R7 ;  /* 0x000000040f0f7824 */ /* 0x000fca00078e0207 */
[----:B------:R0:W1:Y:S02]  /*5250*/  ATOMS.ADD R60, [R15], R16 ;  /* 0x000000100f3c738c */ /* 0x0000640000000000 */
.L_x_56:
[----:B------:R-:W-:Y:S05]  /*5260*/  BSYNC.RECONVERGENT B0 ;  /* 0x0000000000007941 */ /* 0x000fea0003800200 */
.L_x_55:
[----:B------:R-:W-:Y:S01]  /*5270*/  R2P PR, R4, 0x7f ;  /* 0x0000007f04007804 */ /* 0x000fe20000000000 */
[----:B------:R-:W-:Y:S01]  /*5280*/  IMAD.IADD R48, R45, 0x1, R48 ;  /* 0x000000012d307824 */ /* 0x000fe200078e0230 */
[----:B-1----:R1:W2:Y:S01]  /*5290*/  SHFL.IDX PT, R47, R60, R47, 0x1f ;  /* 0x00001f2f3c2f7589 */ /* 0x0022a200000e0000 */
[----:B------:R-:W-:Y:S10]  /*52a0*/  BSSY.RECONVERGENT B0, `(.L_x_57) ;  /* 0x0000021000007945 */ /* 0x000ff40003800200 */
[----:B0-----:R-:W-:-:S02]  /*52b0*/  VOTE.ANY R15, PT, P0 ;  /* 0x00000000000f7806 */ /* 0x001fc400000e0100 */
[----:B------:R-:W-:Y:S02]  /*52c0*/  VOTE.ANY R62, PT, P1 ;  /* 0x00000000003e7806 */ /* 0x000fe400008e0100 */
        /* <DEDUP_REMOVED lines=25> */
[----:B------:R-:W3:Y:S01]  /*5460*/  POPC R15, R15 ;  /* 0x0000000f000f7309 */ /* 0x000ee20000000000 */
[----:B0-----:R-:W-:-:S13]  /*5470*/  ISETP.NE.AND P0, PT, R0, R45, PT ;  /* 0x0000002d0000720c */ /* 0x001fda0003f05270 */
[----:B-123--:R-:W-:Y:S05]  /*5480*/  @P0 BRA `(.L_x_58) ;  /* 0x0000000000080947 */ /* 0x00efea0003800000 */
[----:B------:R-:W-:-:S05]  /*5490*/  IMAD R4, R4, 0x4, R7 ;  /* 0x0000000404047824 */ /* 0x000fca00078e0207 */
[----:B------:R0:W1:Y:S02]  /*54a0*/  ATOMS.ADD R62, [R4], R15 ;  /* 0x0000000f043e738c */ /* 0x0000640000000000 */
.L_x_58:
[----:B------:R-:W-:Y:S05]  /*54b0*/  BSYNC.RECONVERGENT B0 ;  /* 0x0000000000007941 */ /* 0x000fea0003800200 */
.L_x_57:
[----:B------:R-:W-:Y:S01]  /*54c0*/  R2P PR, R8, 0x7f ;  /* 0x0000007f08007804 */ /* 0x000fe20000000000 */
[----:B0-----:R-:W-:Y:S01]  /*54d0*/  IMAD.IADD R4, R46, 0x1, R49 ;  /* 0x000000012e047824 */ /* 0x001fe200078e0231 */
[----:B-1----:R0:W1:Y:S01]  /*54e0*/  SHFL.IDX PT, R62, R62, R45, 0x1f ;  /* 0x00001f2d3e3e7589 */ /* 0x00206200000e0000 */
[----:B------:R-:W-:Y:S10]  /*54f0*/  BSSY.RECONVERGENT B0, `(.L_x_59) ;  /* 0x0000021000007945 */ /* 0x000ff40003800200 */
[----:B------:R-:W-:-:S02]  /*5500*/  VOTE.ANY R60, PT, P0 ;  /* 0x00000000003c7806 */ /* 0x000fc400000e0100 */
[----:B------:R-:W-:Y:S02]  /*5510*/  VOTE.ANY R49, PT, P1 ;  /* 0x0000000000317806 */ /* 0x000fe400008e0100 */
[----:B------:R-:W-:Y:S02]  /*5520*/  @!P0 LOP3.LUT R60, RZ, R60, RZ, 0x33, !PT ;  /* 0x0000003cff3c8212 */ /* 0x000fe400078e33ff */
[----:B------:R-:W-:Y:S02]  /*5530*/  @!P1 LOP3.LUT R49, RZ, R49, RZ, 0x33, !PT ;  /* 0x00000031ff319212 */ /* 0x000fe400078e33ff */
[----:B------:R-:W-:Y:S02]  /*5540*/  VOTE.ANY R46, PT, P2 ;  /* 0x00000000002e7806 */ /* 0x000fe400010e0100 */
[----:B------:R-:W-:Y:S01]  /*5550*/  LOP3.LUT R49, R49, R60, RZ, 0xc0, !PT ;  /* 0x0000003c31317212 */ /* 0x000fe200078ec0ff */
[----:B------:R-:W-:Y:S01]  /*5560*/  IMAD.MOV.U32 R60, RZ, RZ, RZ ;  /* 0x000000ffff3c7224 */ /* 0x000fe200078e00ff */
[----:B------:R-:W-:-:S02]  /*5570*/  @!P2 LOP3.LUT R46, RZ, R46, RZ, 0x33, !PT ;  /* 0x0000002eff2ea212 */ /* 0x000fc400078e33ff */
        /* <DEDUP_REMOVED lines=17> */
[----:B------:R-:W2:Y:S01]  /*5690*/  FLO.U32 R49, R61 ;  /* 0x0000003d00317300 */ /* 0x000ea200000e0000 */
[----:B------:R-:W-:-:S07]  /*56a0*/  LOP3.LUT R46, R6, R61, RZ, 0xc0, !PT ;  /* 0x0000003d062e7212 */ /* 0x000fce00078ec0ff */
[----:B------:R-:W3:Y:S01]  /*56b0*/  POPC R46, R46 ;  /* 0x0000002e002e7309 */ /* 0x000ee20000000000 */
[----:B--2---:R-:W-:-:S13]  /*56c0*/  ISETP.NE.AND P0, PT, R0, R49, PT ;  /* 0x000000310000720c */ /* 0x004fda0003f05270 */
[----:B01-3--:R-:W-:Y:S05]  /*56d0*/  @P0 BRA `(.L_x_60) ;  /* 0x0000000000080947 */ /* 0x00bfea0003800000 */
[----:B------:R-:W-:-:S05]  /*56e0*/  IMAD R45, R8, 0x4, R7 ;  /* 0x00000004082d7824 */ /* 0x000fca00078e0207 */
[----:B------:R0:W1:Y:S02]  /*56f0*/  ATOMS.ADD R60, [R45], R46 ;  /* 0x0000002e2d3c738c */ /* 0x0000640000000000 */
.L_x_60:
[----:B------:R-:W-:Y:S05]  /*5700*/  BSYNC.RECONVERGENT B0 ;  /* 0x0000000000007941 */ /* 0x000fea0003800200 */
.L_x_59:
[----:B------:R-:W-:Y:S01]  /*5710*/  R2P PR, R9, 0x7f ;  /* 0x0000007f09007804 */ /* 0x000fe20000000000 */
[----:B------:R-:W-:Y:S01]  /*5720*/  IMAD.IADD R44, R44, 0x1, R53 ;  /* 0x000000012c2c7824 */ /* 0x000fe200078e0235 */
[----:B-1----:R1:W2:Y:S01]  /*5730*/  SHFL.IDX PT, R49, R60, R49, 0x1f ;  /* 0x00001f313c317589 */ /* 0x0022a200000e0000 */
[----:B------:R-:W-:Y:S01]  /*5740*/  BSSY.RECONVERGENT B0, `(.L_x_61) ;  /* 0x0000021000007945 */ /* 0x000fe20003800200 */
[----:B------:R-:W-:-:S09]  /*5750*/  IMAD.MOV.U32 R64, RZ, RZ, RZ ;  /* 0x000000ffff407224 */ /* 0x000fd200078e00ff */
        /* <DEDUP_REMOVED lines=31> */
.L_x_62:
[----:B------:R-:W-:Y:S05]  /*5950*/  BSYNC.RECONVERGENT B0 ;  /* 0x0000000000007941 */ /* 0x000fea0003800200 */
.L_x_61:
        /* <DEDUP_REMOVED lines=36> */
.L_x_64:
[----:B------:R-:W-:Y:S05]  /*5ba0*/  BSYNC.RECONVERGENT B0 ;  /* 0x0000000000007941 */ /* 0x000fea0003800200 */
.L_x_63:
[----:B------:R-:W-:Y:S01]  /*5bb0*/  R2P PR, R14, 0x7f ;  /* 0x0000007f0e007804 */ /* 0x000fe20000000000 */
[----:B-1----:R1:W2:Y:S01]  /*5bc0*/  SHFL.IDX PT, R60, R60, R55, 0x1f ;  /* 0x00001f373c3c7589 */ /* 0x0022a200000e0000 */
        /* <DEDUP_REMOVED lines=25> */
[----:B-1----:R-:W0:Y:S01]  /*5d60*/  FLO.U32 R55, R9 ;  /* 0x0000000900377300 */ /* 0x002e2200000e0000 */
[----:B------:R-:W-:-:S07]  /*5d70*/  LOP3.LUT R6, R6, R9, RZ, 0xc0, !PT ;  /* 0x0000000906067212 */ /* 0x000fce00078ec0ff */
[----:B------:R1:W3:Y:S01]  /*5d80*/  POPC R61, R6 ;  /* 0x00000006003d7309 */ /* 0x0002e20000000000 */
[----:B0-----:R-:W-:Y:S01]  /*5d90*/  ISETP.NE.AND P0, PT, R0, R55, PT ;  /* 0x000000370000720c */ /* 0x001fe20003f05270 */
[----:B------:R-:W-:-:S12]  /*5da0*/  IMAD.MOV.U32 R0, RZ, RZ, RZ ;  /* 0x000000ffff007224 */ /* 0x000fd800078e00ff */
[----:B-123--:R-:W-:Y:S05]  /*5db0*/  @P0 BRA `(.L_x_66) ;  /* 0x0000000000080947 */ /* 0x00efea0003800000 */
[----:B------:R-:W-:-:S06]  /*5dc0*/  IMAD R0, R14, 0x4, R7 ;  /* 0x000000040e007824 */ /* 0x000fcc00078e0207 */
[----:B------:R0:W1:Y:S02]  /*5dd0*/  ATOMS.ADD R0, [R0], R61 ;  /* 0x0000003d0000738c */ /* 0x0000640000000000 */
.L_x_66:
[----:B------:R-:W-:Y:S05]  /*5de0*/  BSYNC.RECONVERGENT B0 ;  /* 0x0000000000007941 */ /* 0x000fea0003800200 */
.L_x_65:
[----:B-1----:R-:W1:Y:S01]  /*5df0*/  SHFL.IDX PT, R0, R0, R55, 0x1f ;  /* 0x00001f3700007589 */ /* 0x002e6200000e0000 */
[----:B------:R-:W-:Y:S01]  /*5e00*/  IMAD.IADD R14, R54, 0x1, R59 ;  /* 0x00000001360e7824 */ /* 0x000fe200078e023b */
[----:B------:R-:W-:Y:S01]  /*5e10*/  ISETP.NE.AND P0, PT, R58, RZ, PT ;  /* 0x000000ff3a00720c */ /* 0x000fe20003f05270 */
[----:B------:R-:W-:Y:S01]  /*5e20*/  IMAD R10, R40, 0x4, R23 ;  /* 0x00000004280a7824 */ /* 0x000fe200078e0217 */
[----:B------:R-:W-:Y:S01]  /*5e30*/  BAR.SYNC.DEFER_BLOCKING 0x0 ;  /* 0x0000000000007b1d */ /* 0x000fe20000010000 */
[----:B------:R-:W-:Y:S02]  /*5e40*/  IMAD.IADD R54, R8, 0x1, R45 ;  /* 0x0000000108367824 */ /* 0x000fe400078e022d */
[--C-:B------:R-:W-:Y:S02]  /*5e50*/  IMAD R9, R38, 0x4, R23.reuse ;  /* 0x0000000426097824 */ /* 0x100fe400078e0217 */
[--C-:B------:R-:W-:Y:S01]  /*5e60*/  IMAD R8, R26, 0x4, R23.reuse ;  /* 0x000000041a087824 */ /* 0x100fe200078e0217 */
[----:B------:R-:W-:Y:S01]  /*5e70*/  BSSY B1, `(.L_x_67) ;  /* 0x0000057000017945 */ /* 0x000fe20003800000 */
[----:B------:R-:W-:-:S02]  /*5e80*/  IMAD R7, R50, 0x4, R23 ;  /* 0x0000000432077824 */ /* 0x000fc400078e0217 */
[----:B------:R-:W-:Y:S02]  /*5e90*/  IMAD.IADD R52, R52, 0x1, R57 ;  /* 0x0000000134347824 */ /* 0x000fe400078e0239 */
[--C-:B------:R-:W-:Y:S02]  /*5ea0*/  IMAD R6, R48, 0x4, R23.reuse ;  /* 0x0000000430067824 */ /* 0x100fe400078e0217 */
[----:B------:R-:W-:Y:S02]  /*5eb0*/  IMAD R4, R4, 0x4, R23 ;  /* 0x0000000404047824 */ /* 0x000fe400078e0217 */
[----:B------:R-:W-:Y:S02]  /*5ec0*/  IMAD.IADD R56, R51, 0x1, R56 ;  /* 0x0000000133387824 */ /* 0x000fe400078e0238 */
[----:B------:R-:W-:Y:S02]  /*5ed0*/  IMAD.IADD R16, R16, 0x1, R47 ;  /* 0x0000000110107824 */ /* 0x000fe400078e022f */
[----:B------:R-:W-:-:S02]  /*5ee0*/  IMAD.IADD R62, R15, 0x1, R62 ;  /* 0x000000010f3e7824 */ /* 0x000fc400078e023e */
[----:B-1----:R-:W-:Y:S02]  /*5ef0*/  IMAD.IADD R38, R61, 0x1, R0 ;  /* 0x000000013d267824 */ /* 0x002fe400078e0200 */
[----:B------:R-:W-:Y:S01]  /*5f00*/  IMAD R0, R44, 0x4, R23 ;  /* 0x000000042c007824 */ /* 0x000fe200078e0217 */
[----:B------:R1:W-:Y:S01]  /*5f10*/  STS [R10+-0x4], R13 ;  /* 0xfffffc0d0a007388 */ /* 0x0003e20000000800 */
[----:B------:R-:W-:Y:S02]  /*5f20*/  IMAD.IADD R46, R46, 0x1, R49 ;  /* 0x000000012e2e7824 */ /* 0x000fe400078e0231 */
[--C-:B------:R-:W-:Y:S01]  /*5f30*/  IMAD R14, R14, 0x4, R23.reuse ;  /* 0x000000040e0e7824 */ /* 0x100fe200078e0217 */
[----:B------:R2:W-:Y:S01]  /*5f40*/  STS [R9+-0x4], R12 ;  /* 0xfffffc0c09007388 */ /* 0x0005e20000000800 */
[--C-:B------:R-:W-:Y:S02]  /*5f50*/  IMAD R15, R56, 0x4, R23.reuse ;  /* 0x00000004380f7824 */ /* 0x100fe400078e0217 */
[----:B------:R-:W-:Y:S01]  /*5f60*/  IMAD.IADD R60, R53, 0x1, R60 ;  /* 0x00000001353c7824 */ /* 0x000fe200078e023c */
[----:B------:R-:W-:Y:S01]  /*5f70*/  STS [R8+-0x4], R43 ;  /* 0xfffffc2b08007388 */ /* 0x000fe20000000800 */
[----:B------:R-:W-:-:S02]  /*5f80*/  IMAD R16, R16, 0x4, R23 ;  /* 0x0000000410107824 */ /* 0x000fc400078e0217 */
[--C-:B-1----:R-:W-:Y:S01]  /*5f90*/  IMAD R13, R52, 0x4, R23.reuse ;  /* 0x00000004340d7824 */ /* 0x102fe200078e0217 */
[----:B------:R1:W-:Y:S01]  /*5fa0*/  STS [R7+-0x4], R24 ;  /* 0xfffffc1807007388 */ /* 0x0003e20000000800 */
[--C-:B------:R-:W-:Y:S02]  /*5fb0*/  IMAD R26, R46, 0x4, R23.reuse ;  /* 0x000000042e1a7824 */ /* 0x100fe400078e0217 */
[--C-:B--2---:R-:W-:Y:S01]  /*5fc0*/  IMAD R12, R42, 0x4, R23.reuse ;  /* 0x000000042a0c7824 */ /* 0x104fe200078e0217 */
[----:B------:R2:W-:Y:S04]  /*5fd0*/  STS [R6+-0x4], R27 ;  /* 0xfffffc1b06007388 */ /* 0x0005e80000000800 */
[----:B------:R3:W-:Y:S01]  /*5fe0*/  STS [R4+-0x4], R25 ;  /* 0xfffffc1904007388 */ /* 0x0007e20000000800 */
[----:B-1----:R-:W-:-:S03]  /*5ff0*/  IMAD R24, R60, 0x4, R23 ;  /* 0x000000043c187824 */ /* 0x002fc600078e0217 */
[----:B------:R1:W-:Y:S01]  /*6000*/  STS [R0+-0x4], R17 ;  /* 0xfffffc1100007388 */ /* 0x0003e20000000800 */
[----:B--2---:R-:W-:-:S03]  /*6010*/  IMAD R27, R62, 0x4, R23 ;  /* 0x000000043e1b7824 */ /* 0x004fc600078e0217 */
[----:B------:R2:W-:Y:S01]  /*6020*/  STS [R12+-0x4], R41 ;  /* 0xfffffc290c007388 */ /* 0x0005e20000000800 */
[----:B---3--:R-:W-:-:S03]  /*6030*/  IMAD R25, R54, 0x4, R23 ;  /* 0x0000000436197824 */ /* 0x008fc600078e0217 */
[----:B------:R3:W-:Y:S01]  /*6040*/  STS [R13+-0x4], R36 ;  /* 0xfffffc240d007388 */ /* 0x0007e20000000800 */
[----:B-1----:R-:W-:-:S03]  /*6050*/  IMAD R17, R38, 0x4, R23 ;  /* 0x0000000426117824 */ /* 0x002fc600078e0217 */
[----:B------:R3:W-:Y:S01]  /*6060*/  STS [R14+-0x4], R39 ;  /* 0xfffffc270e007388 */ /* 0x0007e20000000800 */
[----:B--2---:R-:W-:-:S03]  /*6070*/  IMAD R41, R3, 0x8, R23 ;  /* 0x0000000803297824 */ /* 0x004fc600078e0217 */
[----:B------:R3:W-:Y:S04]  /*6080*/  STS [R15+-0x4], R34 ;  /* 0xfffffc220f007388 */ /* 0x0007e80000000800 */
[----:B------:R3:W-:Y:S04]  /*6090*/  STS [R16+-0x4], R37 ;  /* 0xfffffc2510007388 */ /* 0x0007e80000000800 */
[----:B------:R3:W-:Y:S04]  /*60a0*/  STS [R27+-0x4], R32 ;  /* 0xfffffc201b007388 */ /* 0x0007e80000000800 */
[----:B------:R3:W-:Y:S04]  /*60b0*/  STS [R26+-0x4], R33 ;  /* 0xfffffc211a007388 */ /* 0x0007e80000000800 */
[----:B------:R3:W-:Y:S04]  /*60c0*/  STS [R25+-0x4], R30 ;  /* 0xfffffc1e19007388 */ /* 0x0007e80000000800 */
[----:B------:R3:W-:Y:S04]  /*60d0*/  STS [R24+-0x4], R31 ;  /* 0xfffffc1f18007388 */ /* 0x0007e80000000800 */
[----:B------:R3:W-:Y:S01]  /*60e0*/  STS [R17+-0x4], R28 ;  /* 0xfffffc1c11007388 */ /* 0x0007e20000000800 */
[----:B------:R-:W-:Y:S05]  /*60f0*/  @P0 BRA `(.L_x_68) ;  /* 0x0000000000b80947 */ /* 0x000fea0003800000 */
[----:B------:R-:W3:Y:S02]  /*6100*/  LDCU.64 UR4, c[0x0][0x398] ;  /* 0x00007300ff0477ac */ /* 0x000ee40008000a00 */
[----:B---3--:R-:W-:-:S04]  /*6110*/  LEA R32, P0, R3, UR4, 0x3 ;  /* 0x0000000403207c11 */ /* 0x008fc8000f8018ff */
[----:B------:R-:W-:-:S05]  /*6120*/  LEA.HI.X R33, R3, UR5, RZ, 0x3, P0 ;  /* 0x0000000503217c11 */ /* 0x000fca00080f1cff */
[----:B------:R-:W2:Y:S01]  /*6130*/  LDG.E.64 R30, desc[UR6][R32.64] ;  /* 0x00000006201e7981 */ /* 0x000ea2000c1e1b00 */
[----:B------:R-:W-:Y:S02]  /*6140*/  SHF.R.S32.HI R37, RZ, 0x1f, R35 ;  /* 0x0000001fff257819 */ /* 0x000fe40000011423 */
[----:B--2---:R-:W-:-:S05]  /*6150*/  IADD3 R30, P0, PT, -R35, R30, RZ ;  /* 0x0000001e231e7210 */ /* 0x004fca0007f1e1ff */
[----:B------:R-:W-:Y:S01]  /*6160*/  IMAD.X R31, R31, 0x1, ~R37, P0 ;  /* 0x000000011f1f7824 */ /* 0x000fe200000e0e25 */
[----:B------:R-:W-:Y:S01]  /*6170*/  ISETP.GE.AND P0, PT, R5, 0x1, PT ;  /* 0x000000010500780c */ /* 0x000fe20003f06270 */
[----:B------:R-:W-:-:S03]  /*6180*/  IMAD.MOV.U32 R37, RZ, RZ, R20 ;  /* 0x000000ffff257224 */ /* 0x000fc600078e0014 */
[----:B------:R1:W-:Y:S09]  /*6190*/  STS.64 [R41+0x6600], R30 ;  /* 0x0066001e29007388 */ /* 0x0003f20000000a00 */
[----:B------:R-:W-:Y:S05]  /*61a0*/  @!P0 BRA `(.L_x_69) ;  /* 0x00000000006c8947 */ /* 0x000fea0003800000 */
[----:B------:R-:W-:Y:S01]  /*61b0*/  BSSY B0, `(.L_x_70) ;  /* 0x0000019000007945 */ /* 0x000fe20003800000 */
[----:B------:R-:W-:Y:S02]  /*61c0*/  IMAD.MOV.U32 R28, RZ, RZ, -0x1 ;  /* 0xffffffffff1c7424 */ /* 0x000fe400078e00ff */
[----:B------:R-:W-:Y:S02]  /*61d0*/  IMAD.MOV.U32 R32, RZ, RZ, R5 ;  /* 0x000000ffff207224 */ /* 0x000fe400078e0005 */
[----:B------:R-:W-:-:S07]  /*61e0*/  IMAD.MOV.U32 R37, RZ, RZ, R20 ;  /* 0x000000ffff257224 */ /* 0x000fce00078e0014 */
.L_x_74:
[----:B-1----:R-:W1:Y:S01]  /*61f0*/  LDC.64 R30, c[0x0][0x380] ;  /* 0x0000e000ff1e7b82 */ /* 0x002e620000000a00 */
[----:B------:R-:W-:Y:S01]  /*6200*/  VIADD R39, R32, 0xffffffff ;  /* 0xffffffff20277836 */ /* 0x000fe20000000000 */
[----:B------:R-:W-:Y:S03]  /*6210*/  BSSY B2, `(.L_x_71) ;  /* 0x0000008000027945 */ /* 0x000fe60003800000 */
[----:B------:R-:W-:-:S04]  /*6220*/  IMAD R33, R39, 0x100, R3 ;  /* 0x0000010027217824 */ /* 0x000fc800078e0203 */
[----:B-1----:R-:W-:-:S07]  /*6230*/  IMAD.WIDE R30, R33, 0x4, R30 ;  /* 0x00000004211e7825 */ /* 0x002fce00078e021e */
.L_x_72:
[----:B------:R-:W-:Y:S05]  /*6240*/  YIELD ;  /* 0x0000000000007946 */ /* 0x000fea0003800000 */
[----:B------:R1:W-:Y:S06]  /*6250*/  MEMBAR.SC.CTA ;  /* 0x0000000000007992 */ /* 0x0003ec0000000000 */
[----:B-1----:R-:W2:Y:S02]  /*6260*/  LDG.E.STRONG.SYS R33, desc[UR6][R30.64] ;  /* 0x000000061e217981 */ /* 0x002ea4000c1f5900 */
[----:B--2---:R-:W-:-:S13]  /*6270*/  ISETP.NE.AND P0, PT, R33, RZ, PT ;  /* 0x000000ff2100720c */ /* 0x004fda0003f05270 */
[----:B------:R-:W-:Y:S05]  /*6280*/  @!P0 BRA `(.L_x_72) ;  /* 0xfffffffc00ec8947 */ /* 0x000fea000383ffff */
[----:B------:R-:W-:Y:S05]  /*6290*/  BSYNC B2 ;  /* 0x0000000000027941 */ /* 0x000fea0003800000 */
.L_x_71:
[----:B------:R-:W-:Y:S01]  /*62a0*/  BSSY.RECONVERGENT B2, `(.L_x_73) ;  /* 0x0000006000027945 */ /* 0x000fe20003800200 */
[C---:B------:R-:W-:Y:S02]  /*62b0*/  ISETP.GT.AND P0, PT, R33.reuse, -0x1, PT ;  /* 0xffffffff2100780c */ /* 0x040fe40003f04270 */
[----:B------:R-:W-:Y:S01]  /*62c0*/  LOP3.LUT R30, R33, 0x3fffffff, RZ, 0xc0, !PT ;  /* 0x3fffffff211e7812 */ /* 0x000fe200078ec0ff */
[----:B------:R-:W-:Y:S05]  /*62d0*/  WARPSYNC.EXCLUSIVE R28 ;  /* 0x000000001c007348 */ /* 0x000fea0003a00000 */
[----:B------:R-:W-:-:S05]  /*62e0*/  IMAD.IADD R37, R30, 0x1, R37 ;  /* 0x000000011e257824 */ /* 0x000fca00078e0225 */
[----:B------:R-:W-:-:S07]  /*62f0*/  VOTE.ANY R28, PT, P0 ;  /* 0x00000000001c7806 */ /* 0x000fce00000e0100 */
[----:B------:R-:W-:Y:S05]  /*6300*/  BSYNC.RECONVERGENT B2 ;  /* 0x0000000000027941 */ /* 0x000fea0003800200 */
.L_x_73:
[----:B------:R-:W-:Y:S01]  /*6310*/  ISETP.GT.U32.AND P1, PT, R32, 0x1, PT ;  /* 0x000000012000780c */ /* 0x000fe20003f24070 */
[----:B------:R-:W-:-:S12]  /*6320*/  IMAD.MOV.U32 R32, RZ, RZ, R39 ;  /* 0x000000ffff207224 */ /* 0x000fd800078e0027 */
[----:B------:R-:W-:Y:S05]  /*6330*/  @P0 BRA P1, `(.L_x_74) ;  /* 0xfffffffc00ac0947 */ /* 0x000fea000083ffff */
[----:B------:R-:W-:Y:S05]  /*6340*/  BSYNC B0 ;  /* 0x0000000000007941 */ /* 0x000fea0003800000 */
.L_x_70:
[----:B------:R2:W3:Y:S02]  /*6350*/  LDS.64 R30, [R41+0x6600] ;  /* 0x00660000291e7984 */ /* 0x0004e40000000a00 */
.L_x_69:
[----:B------:R-:W4:Y:S01]  /*6360*/  LDC.64 R32, c[0x0][0x380] ;  /* 0x0000e000ff207b82 */ /* 0x000f220000000a00 */
[C---:B------:R-:W-:Y:S01]  /*6370*/  IMAD.IADD R39, R37.reuse, 0x1, -R20 ;  /* 0x0000000125277824 */ /* 0x040fe200078e0a14 */
[----:B------:R-:W-:-:S04]  /*6380*/  LOP3.LUT R37, R37, 0x80000000, RZ, 0xfc, !PT ;  /* 0x8000000025257812 */ /* 0x000fc800078efcff */
[----:B---3--:R-:W-:Y:S01]  /*6390*/  IADD3 R28, P0, PT, R39, R30, RZ ;  /* 0x0000001e271c7210 */ /* 0x008fe20007f1e0ff */
[----:B----4-:R-:W-:-:S03]  /*63a0*/  IMAD.WIDE R32, R29, 0x4, R32 ;  /* 0x000000041d207825 */ /* 0x010fc600078e0220 */
[----:B------:R-:W-:Y:S02]  /*63b0*/  LEA.HI.X.SX32 R29, R39, R31, 0x1, P0 ;  /* 0x0000001f271d7211 */ /* 0x000fe400000f0eff */
[----:B------:R4:W-:Y:S04]  /*63c0*/  STG.E.STRONG.SYS desc[UR6][R32.64], R37 ;  /* 0x0000002520007986 */ /* 0x0009e8000c115906 */
[----:B------:R4:W-:Y:S03]  /*63d0*/  STS.64 [R41+0x6600], R28 ;  /* 0x0066001c29007388 */ /* 0x0009e60000000a00 */
.L_x_68:
[----:B------:R-:W-:Y:S05]  /*63e0*/  BSYNC B1 ;  /* 0x0000000000017941 */ /* 0x000fea0003800000 */
.L_x_67:
[----:B---34-:R-:W3:Y:S01]  /*63f0*/  LDC R28, c[0x0][0x3c0] ;  /* 0x0000f000ff1c7b82 */ /* 0x018ee20000000800 */
[----:B------:R-:W-:-:S07]  /*6400*/  VIADD R29, R18, 0x1980 ;  /* 0x00001980121d7836 */ /* 0x000fce0000000000 */
[----:B------:R-:W4:Y:S01]  /*6410*/  LDC.64 R32, c[0x0][0x390] ;  /* 0x0000e400ff207b82 */ /* 0x000f220000000a00 */
[----:B---3--:R-:W-:Y:S02]  /*6420*/  ISETP.GE.AND P0, PT, R29, R28, PT ;  /* 0x0000001c1d00720c */ /* 0x008fe40003f06270 */
[----:B----4-:R-:W-:-:S04]  /*6430*/  ISETP.EQ.U32.AND P1, PT, R32, RZ, PT ;  /* 0x000000ff2000720c */ /* 0x010fc80003f22070 */
[----:B------:R-:W-:-:S04]  /*6440*/  ISETP.EQ.OR.EX P0, PT, R33, RZ, !P0, P1 ;  /* 0x000000ff2100720c */ /* 0x000fc80004702710 */
[----:B------:R-:W-:-:S13]  /*6450*/  ISETP.GT.U32.OR P0, PT, R3, 0xff, P0 ;  /* 0x000000ff0300780c */ /* 0x000fda0000704470 */
[----:B------:R-:W-:Y:S05]  /*6460*/  @P0 BRA `(.L_x_75) ;  /* 0x0000000000200947 */ /* 0x000fea0003800000 */
[----:B-1----:R-:W1:Y:S01]  /*6470*/  LDS.64 R30, [R41+0x6600] ;  /* 0x00660000291e7984 */ /* 0x002e620000000a00 */
[C---:B------:R-:W-:Y:S02]  /*6480*/  LEA R32, P2, R3.reuse, R32, 0x3 ;  /* 0x0000002003207211 */ /* 0x040fe400078418ff */
[--C-:B------:R-:W-:Y:S02]  /*6490*/  SHF.R.S32.HI R37, RZ, 0x1f, R20.reuse ;  /* 0x0000001fff257819 */ /* 0x100fe40000011414 */
[----:B------:R-:W-:Y:S02]  /*64a0*/  LEA.HI.X R33, R3, R33, RZ, 0x3, P2 ;  /* 0x0000002103217211 */ /* 0x000fe400010f1cff */
[----:B-1----:R-:W-:Y:S02]  /*64b0*/  IADD3 R30, P0, P1, R30, R35, R20 ;  /* 0x000000231e1e7210 */ /* 0x002fe4000791e014 */
[----:B------:R-:W-:-:S04]  /*64c0*/  SHF.R.S32.HI R35, RZ, 0x1f, R35 ;  /* 0x0000001fff237819 */ /* 0x000fc80000011423 */
[----:B------:R-:W-:-:S05]  /*64d0*/  IADD3.X R31, PT, PT, R31, R35, R37, P0, P1 ;  /* 0x000000231f1f7210 */ /* 0x000fca00007e2425 */
[----:B------:R3:W-:Y:S02]  /*64e0*/  STG.E.64 desc[UR6][R32.64], R30 ;  /* 0x0000001e20007986 */ /* 0x0007e4000c101b06 */
.L_x_75:
[----:B------:R-:W-:Y:S01]  /*64f0*/  ISETP.GT.AND P0, PT, R29, R28, PT ;  /* 0x0000001c1d00720c */ /* 0x000fe20003f04270 */
[----:B------:R-:W-:Y:S05]  /*6500*/  WARPSYNC.ALL ;  /* 0x0000000000007948 */ /* 0x000fea0003800000 */
[----:B------:R-:W-:Y:S07]  /*6510*/  BAR.SYNC.DEFER_BLOCKING 0x0 ;  /* 0x0000000000007b1d */ /* 0x000fee0000010000 */
[----:B------:R-:W-:Y:S05]  /*6520*/  @P0 BRA `(.L_x_76) ;  /* 0x0000001000500947 */ /* 0x000fea0003800000 */
[----:B------:R-:W4:Y:S01]  /*6530*/  LDS R29, [R22] ;  /* 0x00000000161d7984 */ /* 0x000f220000000800 */
[----:B------:R-:W5:Y:S01]  /*6540*/  LDCU UR4, c[0x0][0x3c4] ;  /* 0x00007880ff0477ac */ /* 0x000f620008000800 */
[----:B------:R-:W0:Y:S01]  /*6550*/  LDCU.64 UR8, c[0x0][0x3a0] ;  /* 0x00007400ff0877ac */ /* 0x000e220008000a00 */
[----:B----4-:R-:W-:-:S04]  /*6560*/  ISETP.NE.AND P1, PT, R29, 0x7fffffff, PT ;  /* 0x7fffffff1d00780c */ /* 0x010fc80003f25270 */
[C---:B------:R-:W-:Y:S02]  /*6570*/  SEL R20, R29.reuse, 0x80000000, P1 ;  /* 0x800000001d147807 */ /* 0x040fe40000800000 */
[----:B------:R-:W-:Y:S02]  /*6580*/  ISETP.GT.AND P1, PT, R29, -0x1, PT ;  /* 0xffffffff1d00780c */ /* 0x000fe40003f24270 */
[----:B-----5:R-:W-:-:S04]  /*6590*/  SHF.R.U32.HI R20, RZ, UR4, R20 ;  /* 0x00000004ff147c19 */ /* 0x020fc80008011614 */
[----:B------:R-:W-:-:S05]  /*65a0*/  LOP3.LUT R20, R20, R19, RZ, 0x30, !PT ;  /* 0x0000001314147212 */ /* 0x000fca00078e30ff */
[----:B-1-3--:R-:W-:Y:S02]  /*65b0*/  IMAD R31, R20, 0x8, R23 ;  /* 0x00000008141f7824 */ /* 0x00afe400078e0217 */
[----:B------:R-:W-:-:S04]  /*65c0*/  IMAD.MOV.U32 R20, RZ, RZ, -0x1 ;  /* 0xffffffffff147424 */ /* 0x000fc800078e00ff */
[----:B------:R-:W1:Y:S02]  /*65d0*/  LDS.64 R30, [R31+0x6600] ;  /* 0x006600001f1e7984 */ /* 0x000e640000000a00 */
[----:B-1----:R-:W-:Y:S02]  /*65e0*/  IADD3 R33, P2, PT, R30, R3, RZ ;  /* 0x000000031e217210 */ /* 0x002fe40007f5e0ff */
[----:B------:R-:W-:-:S03]  /*65f0*/  SEL R30, R20, 0x80000000, P1 ;  /* 0x80000000141e7807 */ /* 0x000fc60000800000 */
[----:B------:R-:W-:Y:S01]  /*6600*/  IMAD.X R34, RZ, RZ, R31, P2 ;  /* 0x000000ffff227224 */ /* 0x000fe200010e061f */
[C---:B0-----:R-:W-:Y:S02]  /*6610*/  LEA R32, P2, R33.reuse, UR8, 0x2 ;  /* 0x0000000821207c11 */ /* 0x041fe4000f8410ff */
[----:B------:R-:W-:Y:S02]  /*6620*/  LOP3.LUT R29, R30, R29, RZ, 0x3c, !PT ;  /* 0x0000001d1e1d7212 */ /* 0x000fe400078e3cff */
[----:B------:R-:W-:-:S05]  /*6630*/  LEA.HI.X R33, R33, UR9, R34, 0x2, P2 ;  /* 0x0000000921217c11 */ /* 0x000fca00090f1422 */
[----:B------:R-:W-:Y:S01]  /*6640*/  STG.E desc[UR6][R32.64], R29 ;  /* 0x0000001d20007986 */ /* 0x000fe2000c101906 */
[----:B------:R-:W-:-:S03]  /*6650*/  NOP ;  /* 0x0000000000007918 */ /* 0x000fc60000000000 */
[----:B------:R-:W0:Y:S02]  /*6660*/  LDS R34, [R22+0x600] ;  /* 0x0006000016227984 */ /* 0x000e240000000800 */
[----:B0-----:R-:W-:-:S04]  /*6670*/  ISETP.NE.AND P1, PT, R34, 0x7fffffff, PT ;  /* 0x7fffffff2200780c */ /* 0x001fc80003f25270 */
[C---:B------:R-:W-:Y:S02]  /*6680*/  SEL R30, R34.reuse, 0x80000000, P1 ;  /* 0x80000000221e7807 */ /* 0x040fe40000800000 */
[----:B------:R-:W-:Y:S02]  /*6690*/  ISETP.GT.AND P1, PT, R34, -0x1, PT ;  /* 0xffffffff2200780c */ /* 0x000fe40003f24270 */
[----:B------:R-:W-:Y:S02]  /*66a0*/  SHF.R.U32.HI R30, RZ, UR4, R30 ;  /* 0x00000004ff1e7c19 */ /* 0x000fe4000801161e */
[----:B------:R-:W-:Y:S02]  /*66b0*/  SEL R29, R20, 0x80000000, P1 ;  /* 0x80000000141d7807 */ /* 0x000fe40000800000 */
[----:B------:R-:W-:Y:S02]  /*66c0*/  LOP3.LUT R30, R30, R19, RZ, 0x30, !PT ;  /* 0x000000131e1e7212 */ /* 0x000fe400078e30ff */
[----:B------:R-:W-:-:S03]  /*66d0*/  LOP3.LUT R29, R29, R34, RZ, 0x3c, !PT ;  /* 0x000000221d1d7212 */ /* 0x000fc600078e3cff */
[----:B------:R-:W-:-:S06]  /*66e0*/  IMAD R30, R30, 0x8, R23 ;  /* 0x000000081e1e7824 */ /* 0x000fcc00078e0217 */
[----:B------:R-:W0:Y:S02]  /*66f0*/  LDS.64 R30, [R30+0x6600] ;  /* 0x006600001e1e7984 */ /* 0x000e240000000a00 */
[----:B0-----:R-:W-:-:S05]  /*6700*/  IADD3 R35, P2, PT, R30, R3, RZ ;  /* 0x000000031e237210 */ /* 0x001fca0007f5e0ff */
[----:B------:R-:W-:Y:S01]  /*6710*/  IMAD.X R36, RZ, RZ, R31, P2 ;  /* 0x000000ffff247224 */ /* 0x000fe200010e061f */
[----:B------:R-:W-:-:S04]  /*6720*/  LEA R32, P2, R35, UR8, 0x2 ;  /* 0x0000000823207c11 */ /* 0x000fc8000f8410ff */
        /* <DEDUP_REMOVED lines=231> */
[----:B------:R-:W-:-:S04]  /*75a0*/  SHF.R.U32.HI R30, RZ, UR4, R30 ;  /* 0x00000004ff1e7c19 */ /* 0x000fc8000801161e */
[----:B------:R-:W-:-:S05]  /*75b0*/  LOP3.LUT R30, R30, R19, RZ, 0x30, !PT ;  /* 0x000000131e1e7212 */ /* 0x000fca00078e30ff */
[----:B------:R-:W-:Y:S01]  /*75c0*/  IMAD R35, R30, 0x8, R23 ;  /* 0x000000081e237824 */ /* 0x000fe200078e0217 */
[----:B------:R-:W-:-:S04]  /*75d0*/  SEL R23, R20, 0x80000000, P1 ;  /* 0x8000000014177807 */ /* 0x000fc80000800000 */
[----:B------:R-:W0:Y:S01]  /*75e0*/  LDS.64 R30, [R35+0x6600] ;  /* 0x00660000231e7984 */ /* 0x000e220000000a00 */
[----:B------:R-:W-:Y:S02]  /*75f0*/  LOP3.LUT R23, R23, R34, RZ, 0x3c, !PT ;  /* 0x0000002217177212 */ /* 0x000fe400078e3cff */
[----:B0-----:R-:W-:-:S05]  /*7600*/  IADD3 R36, P2, PT, R30, R3, RZ ;  /* 0x000000031e247210 */ /* 0x001fca0007f5e0ff */
[----:B------:R-:W-:Y:S01]  /*7610*/  IMAD.X R31, RZ, RZ, R31, P2 ;  /* 0x000000ffff1f7224 */ /* 0x000fe200010e061f */
[----:B------:R-:W-:-:S04]  /*7620*/  LEA R30, P2, R36, UR8, 0x2 ;  /* 0x00000008241e7c11 */ /* 0x000fc8000f8410ff */
[----:B------:R-:W-:-:S05]  /*7630*/  LEA.HI.X R31, R36, UR9, R31, 0x2, P2 ;  /* 0x00000009241f7c11 */ /* 0x000fca00090f141f */
[----:B------:R0:W-:Y:S01]  /*7640*/  STG.E desc[UR6][R30.64+0x6000], R23 ;  /* 0x006000171e007986 */ /* 0x0001e2000c101906 */
[----:B------:R-:W-:Y:S01]  /*7650*/  NOP ;  /* 0x0000000000007918 */ /* 0x000fe20000000000 */
[----:B------:R-:W-:Y:S05]  /*7660*/  BRA `(.L_x_77) ;  /* 0x0000001800607947 */ /* 0x000fea0003800000 */
.L_x_76:
[----:B------:R-:W-:Y:S01]  /*7670*/  IMAD R29, R5, -0x1980, R28 ;  /* 0xffffe680051d7824 */ /* 0x000fe200078e021c */
[----:B------:R-:W-:Y:S01]  /*7680*/  BSSY.RECONVERGENT B0, `(.L_x_78) ;  /* 0x000001e000007945 */ /* 0x000fe20003800200 */
[C---:B------:R-:W-:Y:S02]  /*7690*/  VIADD R20, R3.reuse, 0x180 ;  /* 0x0000018003147836 */ /* 0x040fe40000000000 */
[C---:B-1-3--:R-:W-:Y:S01]  /*76a0*/  VIADD R30, R3.reuse, 0x300 ;  /* 0x00000300031e7836 */ /* 0x04afe20000000000 */
[CC--:B------:R-:W-:Y:S01]  /*76b0*/  ISETP.GE.AND P1, PT, R3.reuse, R29.reuse, PT ;  /* 0x0000001d0300720c */ /* 0x0c0fe20003f26270 */
[C---:B------:R-:W-:Y:S01]  /*76c0*/  VIADD R32, R3.reuse, 0x480 ;  /* 0x0000048003207836 */ /* 0x040fe20000000000 */
[-C--:B------:R-:W-:Y:S01]  /*76d0*/  ISETP.GE.AND P5, PT, R20, R29.reuse, PT ;  /* 0x0000001d1400720c */ /* 0x080fe20003fa6270 */
[C---:B------:R-:W-:Y:S01]  /*76e0*/  VIADD R20, R3.reuse, 0x600 ;  /* 0x0000060003147836 */ /* 0x040fe20000000000 */
[-C--:B------:R-:W-:Y:S01]  /*76f0*/  ISETP.GE.AND P4, PT, R30, R29.reuse, PT ;  /* 0x0000001d1e00720c */ /* 0x080fe20003f86270 */
[----:B------:R-:W-:Y:S01]  /*7700*/  VIADD R34, R3, 0x780 ;  /* 0x0000078003227836 */ /* 0x000fe20000000000 */
[----:B------:R-:W-:-:S02]  /*7710*/  ISETP.GE.AND P3, PT, R32, R29, PT ;  /* 0x0000001d2000720c */ /* 0x000fc40003f66270 */
[----:B------:R-:W-:-:S05]  /*7720*/  ISETP.GE.AND P2, PT, R20, R29, PT ;  /* 0x0000001d1400720c */ /* 0x000fca0003f46270 */
[----:B------:R-:W-:Y:S08]  /*7730*/  @P1 BRA `(.L_x_79) ;  /* 0x0000000000481947 */ /* 0x000ff00003800000 */
[----:B------:R-:W1:Y:S01]  /*7740*/  LDS R20, [R22] ;  /* 0x0000000016147984 */ /* 0x000e620000000800 */
[----:B------:R-:W3:Y:S01]  /*7750*/  LDCU UR4, c[0x0][0x3c4] ;  /* 0x00007880ff0477ac */ /* 0x000ee20008000800 */
[----:B------:R-:W-:Y:S01]  /*7760*/  IMAD.MOV.U32 R33, RZ, RZ, -0x1 ;  /* 0xffffffffff217424 */ /* 0x000fe200078e00ff */
[----:B-1----:R-:W-:-:S04]  /*7770*/  ISETP.NE.AND P1, PT, R20, 0x7fffffff, PT ;  /* 0x7fffffff1400780c */ /* 0x002fc80003f25270 */
[C---:B------:R-:W-:Y:S02]  /*7780*/  SEL R30, R20.reuse, 0x80000000, P1 ;  /* 0x80000000141e7807 */ /* 0x040fe40000800000 */
[----:B------:R-:W-:Y:S02]  /*7790*/  ISETP.GT.AND P1, PT, R20, -0x1, PT ;  /* 0xffffffff1400780c */ /* 0x000fe40003f24270 */
[----:B---3--:R-:W-:Y:S01]  /*77a0*/  SHF.R.U32.HI R30, RZ, UR4, R30 ;  /* 0x00000004ff1e7c19 */ /* 0x008fe2000801161e */
[----:B------:R-:W1:Y:S01]  /*77b0*/  LDCU.64 UR4, c[0x0][0x3a0] ;  /* 0x00007400ff0477ac */ /* 0x000e620008000a00 */
[----:B------:R-:W-:Y:S02]  /*77c0*/  SEL R33, R33, 0x80000000, P1 ;  /* 0x8000000021217807 */ /* 0x000fe40000800000 */
[----:B------:R-:W-:Y:S02]  /*77d0*/  LOP3.LUT R30, R30, R19, RZ, 0x30, !PT ;  /* 0x000000131e1e7212 */ /* 0x000fe400078e30ff */
[----:B------:R-:W-:-:S03]  /*77e0*/  LOP3.LUT R33, R33, R20, RZ, 0x3c, !PT ;  /* 0x0000001421217212 */ /* 0x000fc600078e3cff */
[----:B------:R-:W-:-:S05]  /*77f0*/  IMAD R32, R30, 0x8, R23 ;  /* 0x000000081e207824 */ /* 0x000fca00078e0217 */
[----:B------:R-:W3:Y:S02]  /*7800*/  LDS.64 R30, [R32+0x6600] ;  /* 0x00660000201e7984 */ /* 0x000ee40000000a00 */
[----:B---3--:R-:W-:-:S04]  /*7810*/  IADD3 R35, P6, PT, R30, R3, RZ ;  /* 0x000000031e237210 */ /* 0x008fc80007fde0ff */
[----:B-1----:R-:W-:Y:S01]  /*7820*/  LEA R30, P1, R35, UR4, 0x2 ;  /* 0x00000004231e7c11 */ /* 0x002fe2000f8210ff */
[----:B------:R-:W-:-:S05]  /*7830*/  IMAD.X R36, RZ, RZ, R31, P6 ;  /* 0x000000ffff247224 */ /* 0x000fca00030e061f */
[----:B------:R-:W-:-:S05]  /*7840*/  LEA.HI.X R31, R35, UR5, R36, 0x2, P1 ;  /* 0x00000005231f7c11 */ /* 0x000fca00088f1424 */
[----:B------:R1:W-:Y:S02]  /*7850*/  STG.E desc[UR6][R30.64], R33 ;  /* 0x000000211e007986 */ /* 0x0003e4000c101906 */
.L_x_79:
[----:B------:R-:W-:Y:S05]  /*7860*/  BSYNC.RECONVERGENT B0 ;  /* 0x0000000000007941 */ /* 0x000fea0003800200 */
.L_x_78:
[----:B------:R-:W-:Y:S01]  /*7870*/  NOP ;  /* 0x0000000000007918 */ /* 0x000fe20000000000 */
[----:B------:R-:W-:Y:S01]  /*7880*/  BSSY.RECONVERGENT B0, `(.L_x_80) ;  /* 0x0000016000007945 */ /* 0x000fe20003800200 */
[----:B------:R-:W-:Y:S01]  /*7890*/  ISETP.GE.AND P1, PT, R34, R29, PT ;  /* 0x0000001d2200720c */ /* 0x000fe20003f26270 */
[----:B------:R-:W-:Y:S02]  /*78a0*/  VIADD R34, R3, 0x900 ;  /* 0x0000090003227836 */ /* 0x000fe40000000000 */
[----:B------:R-:W-:Y:S10]  /*78b0*/  @P5 BRA `(.L_x_81) ;  /* 0x0000000000485947 */ /* 0x000ff40003800000 */
[----:B------:R-:W3:Y:S01]  /*78c0*/  LDS R20, [R22+0x600] ;  /* 0x0006000016147984 */ /* 0x000ee20000000800 */
[----:B------:R-:W4:Y:S01]  /*78d0*/  LDCU UR4, c[0x0][0x3c4] ;  /* 0x00007880ff0477ac */ /* 0x000f220008000800 */
[----:B-1----:R-:W-:Y:S01]  /*78e0*/  IMAD.MOV.U32 R33, RZ, RZ, -0x1 ;  /* 0xffffffffff217424 */ /* 0x002fe200078e00ff */
[----:B---3--:R-:W-:-:S04]  /*78f0*/  ISETP.NE.AND P5, PT, R20, 0x7fffffff, PT ;  /* 0x7fffffff1400780c */ /* 0x008fc80003fa5270 */
[C---:B------:R-:W-:Y:S02]  /*7900*/  SEL R30, R20.reuse, 0x80000000, P5 ;  /* 0x80000000141e7807 */ /* 0x040fe40002800000 */
[----:B------:R-:W-:Y:S02]  /*7910*/  ISETP.GT.AND P5, PT, R20, -0x1, PT ;  /* 0xffffffff1400780c */ /* 0x000fe40003fa4270 */
[----:B----4-:R-:W-:Y:S01]  /*7920*/  SHF.R.U32.HI R30, RZ, UR4, R30 ;  /* 0x00000004ff1e7c19 */ /* 0x010fe2000801161e */
        /* <DEDUP_REMOVED lines=11> */
.L_x_81:
[----:B------:R-:W-:Y:S05]  /*79e0*/  BSYNC.RECONVERGENT B0 ;  /* 0x0000000000007941 */ /* 0x000fea0003800200 */
.L_x_80:
[----:B------:R-:W-:Y:S01]  /*79f0*/  NOP ;  /* 0x0000000000007918 */ /* 0x000fe20000000000 */
[----:B------:R-:W-:Y:S01]  /*7a00*/  BSSY.RECONVERGENT B0, `(.L_x_82) ;  /* 0x0000016000007945 */ /* 0x000fe20003800200 */
[----:B------:R-:W-:Y:S01]  /*7a10*/  ISETP.GE.AND P5, PT, R34, R29, PT ;  /* 0x0000001d2200720c */ /* 0x000fe20003fa6270 */
[----:B------:R-:W-:Y:S02]  /*7a20*/  VIADD R34, R3, 0xa80 ;  /* 0x00000a8003227836 */ /* 0x000fe40000000000 */
[----:B------:R-:W-:Y:S10]  /*7a30*/  @P4 BRA `(.L_x_83) ;  /* 0x0000000000484947 */ /* 0x000ff40003800000 */
[----:B------:R-:W4:Y:S01]  /*7a40*/  LDS R20, [R22+0xc00] ;  /* 0x000c000016147984 */ /* 0x000f220000000800 */
[----:B------:R-:W5:Y:S01]  /*7a50*/  LDCU UR4, c[0x0][0x3c4] ;  /* 0x00007880ff0477ac */ /* 0x000f620008000800 */
[----:B-1-3--:R-:W-:Y:S01]  /*7a60*/  IMAD.MOV.U32 R33, RZ, RZ, -0x1 ;  /* 0xffffffffff217424 */ /* 0x00afe200078e00ff */
[----:B----4-:R-:W-:-:S04]  /*7a70*/  ISETP.NE.AND P4, PT, R20, 0x7fffffff, PT ;  /* 0x7fffffff1400780c */ /* 0x010fc80003f85270 */
[C---:B------:R-:W-:Y:S02]  /*7a80*/  SEL R30, R20.reuse, 0x80000000, P4 ;  /* 0x80000000141e7807 */ /* 0x040fe40002000000 */
[----:B------:R-:W-:Y:S02]  /*7a90*/  ISETP.GT.AND P4, PT, R20, -0x1, PT ;  /* 0xffffffff1400780c */ /* 0x000fe40003f84270 */
[----:B-----5:R-:W-:Y:S01]  /*7aa0*/  SHF.R.U32.HI R30, RZ, UR4, R30 ;  /* 0x00000004ff1e7c19 */ /* 0x020fe2000801161e */
        /* <DEDUP_REMOVED lines=11> */
.L_x_83:
[----:B------:R-:W-:Y:S05]  /*7b60*/  BSYNC.RECONVERGENT B0 ;  /* 0x0000000000007941 */ /* 0x000fea0003800200 */
.L_x_82:
[----:B------:R-:W-:Y:S01]  /*7b70*/  NOP ;  /* 0x0000000000007918 */ /* 0x000fe20000000000 */
[----:B------:R-:W-:Y:S01]  /*7b80*/  BSSY.RECONVERGENT B0, `(.L_x_84) ;  /* 0x0000016000007945 */ /* 0x000fe20003800200 */
[----:B------:R-:W-:Y:S02]  /*7b90*/  ISETP.GE.AND P4, PT, R34, R29, PT ;  /* 0x0000001d2200720c */ /* 0x000fe40003f86270 */
[----:B------:R-:W-:Y:S01]  /*7ba0*/  LOP3.LUT R34, R3, 0xc00, RZ, 0xfc, !PT ;  /* 0x00000c0003227812 */ /* 0x000fe200078efcff */
[----:B------:R-:W-:Y:S10]  /*7bb0*/  @P3 BRA `(.L_x_85) ;  /* 0x0000000000483947 */ /* 0x000ff40003800000 */
[----:B------:R-:W5:Y:S01]  /*7bc0*/  LDS R20, [R22+0x1200] ;  /* 0x0012000016147984 */ /* 0x000f620000000800 */
[----:B------:R-:W0:Y:S01]  /*7bd0*/  LDCU UR4, c[0x0][0x3c4] ;  /* 0x00007880ff0477ac */ /* 0x000e220008000800 */
[----:B-1-34-:R-:W-:Y:S01]  /*7be0*/  IMAD.MOV.U32 R33, RZ, RZ, -0x1 ;  /* 0xffffffffff217424 */ /* 0x01afe200078e00ff */
[----:B-----5:R-:W-:-:S04]  /*7bf0*/  ISETP.NE.AND P3, PT, R20, 0x7fffffff, PT ;  /* 0x7fffffff1400780c */ /* 0x020fc80003f65270 */
[C---:B------:R-:W-:Y:S02]  /*7c00*/  SEL R30, R20.reuse, 0x80000000, P3 ;  /* 0x80000000141e7807 */ /* 0x040fe40001800000 */
[----:B------:R-:W-:Y:S02]  /*7c10*/  ISETP.GT.AND P3, PT, R20, -0x1, PT ;  /* 0xffffffff1400780c */ /* 0x000fe40003f64270 */
[----:B0-----:R-:W-:Y:S01]  /*7c20*/  SHF.R.U32.HI R30, RZ, UR4, R30 ;  /* 0x00000004ff1e7c19 */ /* 0x001fe2000801161e */
[----:B------:R-:W0:Y:S01]  /*7c30*/  LDCU.64 UR4, c[0x0][0x3a0] ;  /* 0x00007400ff0477ac */ /* 0x000e220008000a00 */
[----:B------:R-:W-:Y:S02]  /*7c40*/  SEL R33, R33, 0x80000000, P3 ;  /* 0x8000000021217807 */ /* 0x000fe40001800000 */
[----:B------:R-:W-:Y:S02]  /*7c50*/  LOP3.LUT R30, R30, R19, RZ, 0x30, !PT ;  /* 0x000000131e1e7212 */ /* 0x000fe400078e30ff */
[----:B------:R-:W-:-:S03]  /*7c60*/  LOP3.LUT R33, R33, R20, RZ, 0x3c, !PT ;  /* 0x0000001421217212 */ /* 0x000fc600078e3cff */
[----:B------:R-:W-:-:S05]  /*7c70*/  IMAD R32, R30, 0x8, R23 ;  /* 0x000000081e207824 */ /* 0x000fca00078e0217 */
[----:B------:R-:W1:Y:S02]  /*7c80*/  LDS.64 R30, [R32+0x6600] ;  /* 0x00660000201e7984 */ /* 0x000e640000000a00 */
[----:B-1----:R-:W-:-:S04]  /*7c90*/  IADD3 R35, P6, PT, R30, R3, RZ ;  /* 0x000000031e237210 */ /* 0x002fc80007fde0ff */
[----:B0-----:R-:W-:Y:S01]  /*7ca0*/  LEA R30, P3, R35, UR4, 0x2 ;  /* 0x00000004231e7c11 */ /* 0x001fe2000f8610ff */
[----:B------:R-:W-:-:S05]  /*7cb0*/  IMAD.X R36, RZ, RZ, R31, P6 ;  /* 0x000000ffff247224 */ /* 0x000fca00030e061f */
[----:B------:R-:W-:-:S05]  /*7cc0*/  LEA.HI.X R31, R35, UR5, R36, 0x2, P3 ;  /* 0x00000005231f7c11 */ /* 0x000fca00098f1424 */
[----:B------:R0:W-:Y:S02]  /*7cd0*/  STG.E desc[UR6][R30.64+0x1200], R33 ;  /* 0x001200211e007986 */ /* 0x0001e4000c101906 */
.L_x_85:
[----:B------:R-:W-:Y:S05]  /*7ce0*/  BSYNC.RECONVERGENT B0 ;  /* 0x0000000000007941 */ /* 0x000fea0003800200 */
.L_x_84:
[----:B------:R-:W-:Y:S01]  /*7cf0*/  NOP ;  /* 0x0000000000007918 */ /* 0x000fe20000000000 */
[----:B------:R-:W-:Y:S01]  /*7d00*/  BSSY.RECONVERGENT B0, `(.L_x_86) ;  /* 0x0000016000007945 */ /* 0x000fe20003800200 */
[----:B------:R-:W-:Y:S01]  /*7d10*/  ISETP.GE.AND P3, PT, R34, R29, PT ;  /* 0x0000001d2200720c */ /* 0x000fe20003f66270 */
[----:B------:R-:W-:Y:S02]  /*7d20*/  VIADD R34, R3, 0xd80 ;  /* 0x00000d8003227836 */ /* 0x000fe40000000000 */
[----:B------:R-:W-:Y:S10]  /*7d30*/  @P2 BRA `(.L_x_87) ;  /* 0x0000000000482947 */ /* 0x000ff40003800000 */
[----:B------:R-:W5:Y:S01]  /*7d40*/  LDS R20, [R22+0x1800] ;  /* 0x0018000016147984 */ /* 0x000f620000000800 */
[----:B------:R-:W2:Y:S01]  /*7d50*/  LDCU UR4, c[0x0][0x3c4] ;  /* 0x00007880ff0477ac */ /* 0x000ea20008000800 */
[----:B01-34-:R-:W-:Y:S01]  /*7d60*/  IMAD.MOV.U32 R33, RZ, RZ, -0x1 ;  /* 0xffffffffff217424 */ /* 0x01bfe200078e00ff */
[----:B-----5:R-:W-:-:S04]  /*7d70*/  ISETP.NE.AND P2, PT, R20, 0x7fffffff, PT ;  /* 0x7fffffff1400780c */ /* 0x020fc80003f45270 */
[C---:B------:R-:W-:Y:S02]  /*7d80*/  SEL R30, R20.reuse, 0x80000000, P2 ;  /* 0x80000000141e7807 */ /* 0x040fe40001000000 */
[----:B------:R-:W-:Y:S02]  /*7d90*/  ISETP.GT.AND P2, PT, R20, -0x1, PT ;  /* 0xffffffff1400780c */ /* 0x000fe40003f44270 */
[----:B--2---:R-:W-:Y:S01]  /*7da0*/  SHF.R.U32.HI R30, RZ, UR4, R30 ;  /* 0x00000004ff1e7c19 */ /* 0x004fe2000801161e */
        /* <DEDUP_REMOVED lines=11> */
.L_x_87:
[----:B------:R-:W-:Y:S05]  /*7e60*/  BSYNC.RECONVERGENT B0 ;  /* 0x0000000000007941 */ /* 0x000fea0003800200 */
.L_x_86:
        /* <DEDUP_REMOVED lines=23> */
.L_x_89:
[----:B------:R-:W-:Y:S05]  /*7fe0*/  BSYNC.RECONVERGENT B0 ;  /* 0x0000000000007941 */ /* 0x000fea0003800200 */
.L_x_88:
        /* <DEDUP_REMOVED lines=23> */
.L_x_91:
[----:B------:R-:W-:Y:S05]  /*8160*/  BSYNC.RECONVERGENT B0 ;  /* 0x0000000000007941 */ /* 0x000fea0003800200 */
.L_x_90:
        /* <DEDUP_REMOVED lines=23> */
.L_x_93:
[----:B------:R-:W-:Y:S05]  /*82e0*/  BSYNC.RECONVERGENT B0 ;  /* 0x0000000000007941 */ /* 0x000fea0003800200 */
.L_x_92:
        /* <DEDUP_REMOVED lines=23> */
.L_x_95:
[----:B------:R-:W-:Y:S05]  /*8460*/  BSYNC.RECONVERGENT B0 ;  /* 0x0000000000007941 */ /* 0x000fea0003800200 */
.L_x_94:
        /* <DEDUP_REMOVED lines=23> */
.L_x_97:
[----:B------:R-:W-:Y:S05]  /*85e0*/  BSYNC.RECONVERGENT B0 ;  /* 0x0000000000007941 */ /* 0x000fea0003800200 */
.L_x_96:
        /* <DEDUP_REMOVED lines=23> */
.L_x_99:
[----:B------:R-:W-:Y:S05]  /*8760*/  BSYNC.RECONVERGENT B0 ;  /* 0x0000000000007941 */ /* 0x000fea0003800200 */
.L_x_98:
[----:B------:R-:W-:Y:S01]  /*8770*/  NOP ;  /* 0x0000000000007918 */ /* 0x000fe20000000000 */
[----:B------:R-:W-:Y:S01]  /*8780*/  BSSY.RECONVERGENT B0, `(.L_x_100) ;  /* 0x0000016000007945 */ /* 0x000fe20003800200 */
[----:B------:R-:W-:Y:S02]  /*8790*/  ISETP.GE.AND P1, PT, R34, R29, PT ;  /* 0x0000001d2200720c */ /* 0x000fe40003f26270 */
[----:B------:R-:W-:Y:S01]  /*87a0*/  LOP3.LUT R34, R3, 0x1800, RZ, 0xfc, !PT ;  /* 0x0000180003227812 */ /* 0x000fe200078efcff */
        /* <DEDUP_REMOVED lines=19> */
.L_x_101:
[----:B------:R-:W-:Y:S05]  /*88e0*/  BSYNC.RECONVERGENT B0 ;  /* 0x0000000000007941 */ /* 0x000fea0003800200 */
.L_x_100:
[----:B------:R-:W-:Y:S01]  /*88f0*/  NOP ;  /* 0x0000000000007918 */ /* 0x000fe20000000000 */
[----:B------:R-:W-:Y:S01]  /*8900*/  BSSY.RECONVERGENT B0, `(.L_x_102) ;  /* 0x0000015000007945 */ /* 0x000fe20003800200 */
[----:B------:R-:W-:-:S03]  /*8910*/  ISETP.GE.AND P5, PT, R34, R29, PT ;  /* 0x0000001d2200720c */ /* 0x000fc60003fa6270 */
        /* <DEDUP_REMOVED lines=19> */
.L_x_103:
[----:B------:R-:W-:Y:S05]  /*8a50*/  BSYNC.RECONVERGENT B0 ;  /* 0x0000000000007941 */ /* 0x000fea0003800200 */
.L_x_102:
[----:B------:R-:W-:Y:S01]  /*8a60*/  NOP ;  /* 0x0000000000007918 */ /* 0x000fe20000000000 */
[----:B------:R-:W-:Y:S04]  /*8a70*/  BSSY.RECONVERGENT B0, `(.L_x_104) ;  /* 0x0000014000007945 */ /* 0x000fe80003800200 */
[----:B------:R-:W-:Y:S05]  /*8a80*/  @P3 BRA `(.L_x_105) ;  /* 0x0000000000483947 */ /* 0x000fea0003800000 */
        /* <DEDUP_REMOVED lines=13> */
[----:B-1----:R-:W-:-:S05]  /*8b60*/  IADD3 R32, P4, PT, R30, R3, RZ ;  /* 0x000000031e207210 */ /* 0x002fca0007f9e0ff */
[----:B------:R-:W-:Y:S01]  /*8b70*/  IMAD.X R31, RZ, RZ, R31, P4 ;  /* 0x000000ffff1f7224 */ /* 0x000fe200020e061f */
[----:B0-----:R-:W-:-:S04]  /*8b80*/  LEA R30, P4, R32, UR4, 0x2 ;  /* 0x00000004201e7c11 */ /* 0x001fc8000f8810ff */
[----:B------:R-:W-:-:S05]  /*8b90*/  LEA.HI.X R31, R32, UR5, R31, 0x2, P4 ;  /* 0x00000005201f7c11 */ /* 0x000fca000a0f141f */
[----:B------:R0:W-:Y:S04]  /*8ba0*/  STG.E desc[UR6][R30.64+0x4e00], R33 ;  /* 0x004e00211e007986 */ /* 0x0001e8000c101906 */
.L_x_105:
[----:B------:R-:W-:Y:S05]  /*8bb0*/  BSYNC.RECONVERGENT B0 ;  /* 0x0000000000007941 */ /* 0x000fea0003800200 */
.L_x_104:
        /* <DEDUP_REMOVED lines=21> */
.L_x_107:
[----:B------:R-:W-:Y:S05]  /*8d10*/  BSYNC.RECONVERGENT B0 ;  /* 0x0000000000007941 */ /* 0x000fea0003800200 */
.L_x_106:
        /* <DEDUP_REMOVED lines=21> */
.L_x_109:
[----:B------:R-:W-:Y:S05]  /*8e70*/  BSYNC.RECONVERGENT B0 ;  /* 0x0000000000007941 */ /* 0x000fea0003800200 */
.L_x_108:
[----:B------:R-:W-:Y:S01]  /*8e80*/  NOP ;  /* 0x0000000000007918 */ /* 0x000fe20000000000 */
[----:B------:R-:W-:Y:S04]  /*8e90*/  BSSY.RECONVERGENT B0, `(.L_x_110) ;  /* 0x0000014000007945 */ /* 0x000fe80003800200 */
[----:B------:R-:W-:Y:S05]  /*8ea0*/  @P5 BRA `(.L_x_111) ;  /* 0x0000000000485947 */ /* 0x000fea0003800000 */
[----:B------:R-:W5:Y:S01]  /*8eb0*/  LDS R20, [R22+0x6000] ;  /* 0x0060000016147984 */ /* 0x000f620000000800 */
[----:B------:R-:W0:Y:S01]  /*8ec0*/  LDCU UR4, c[0x0][0x3c4] ;  /* 0x00007880ff0477ac */ /* 0x000e220008000800 */
[----:B-----5:R-:W-:-:S04]  /*8ed0*/  ISETP.NE.AND P1, PT, R20, 0x7fffffff, PT ;  /* 0x7fffffff1400780c */ /* 0x020fc80003f25270 */
[C---:B------:R-:W-:Y:S02]  /*8ee0*/  SEL R29, R20.reuse, 0x80000000, P1 ;  /* 0x80000000141d7807 */ /* 0x040fe40000800000 */
[----:B------:R-:W-:Y:S02]  /*8ef0*/  ISETP.GT.AND P1, PT, R20, -0x1, PT ;  /* 0xffffffff1400780c */ /* 0x000fe40003f24270 */
[----:B01-34-:R-:W-:Y:S01]  /*8f00*/  SHF.R.U32.HI R30, RZ, UR4, R29 ;  /* 0x00000004ff1e7c19 */ /* 0x01bfe2000801161d */
[----:B------:R-:W0:Y:S01]  /*8f10*/  LDCU.64 UR4, c[0x0][0x3a0] ;  /* 0x00007400ff0477ac */ /* 0x000e220008000a00 */
[----:B------:R-:W-:Y:S02]  /*8f20*/  IMAD.MOV.U32 R29, RZ, RZ, -0x1 ;  /* 0xffffffffff1d7424 */ /* 0x000fe400078e00ff */
[----:B------:R-:W-:-:S03]  /*8f30*/  LOP3.LUT R30, R30, R19, RZ, 0x30, !PT ;  /* 0x000000131e1e7212 */ /* 0x000fc600078e30ff */
[----:B------:R-:W-:Y:S02]  /*8f40*/  SEL R29, R29, 0x80000000, P1 ;  /* 0x800000001d1d7807 */ /* 0x000fe40000800000 */
[----:B------:R-:W-:Y:S02]  /*8f50*/  IMAD R23, R30, 0x8, R23 ;  /* 0x000000081e177824 */ /* 0x000fe400078e0217 */
[----:B------:R-:W-:-:S03]  /*8f60*/  LOP3.LUT R29, R29, R20, RZ, 0x3c, !PT ;  /* 0x000000141d1d7212 */ /* 0x000fc600078e3cff */
[----:B------:R-:W1:Y:S02]  /*8f70*/  LDS.64 R30, [R23+0x6600] ;  /* 0x00660000171e7984 */ /* 0x000e640000000a00 */
[----:B-1----:R-:W-:-:S05]  /*8f80*/  IADD3 R32, P2, PT, R30, R3, RZ ;  /* 0x000000031e207210 */ /* 0x002fca0007f5e0ff */
[----:B------:R-:W-:Y:S01]  /*8f90*/  IMAD.X R31, RZ, RZ, R31, P2 ;  /* 0x000000ffff1f7224 */ /* 0x000fe200010e061f */
[----:B0-----:R-:W-:-:S04]  /*8fa0*/  LEA R30, P2, R32, UR4, 0x2 ;  /* 0x00000004201e7c11 */ /* 0x001fc8000f8410ff */
[----:B------:R-:W-:-:S05]  /*8fb0*/  LEA.HI.X R31, R32, UR5, R31, 0x2, P2 ;  /* 0x00000005201f7c11 */ /* 0x000fca00090f141f */
[----:B------:R0:W-:Y:S04]  /*8fc0*/  STG.E desc[UR6][R30.64+0x6000], R29 ;  /* 0x0060001d1e007986 */ /* 0x0001e8000c101906 */
.L_x_111:
[----:B------:R-:W-:Y:S05]  /*8fd0*/  BSYNC.RECONVERGENT B0 ;  /* 0x0000000000007941 */ /* 0x000fea0003800200 */
.L_x_110:
[----:B------:R-:W-:Y:S01]  /*8fe0*/  NOP ;  /* 0x0000000000007918 */ /* 0x000fe20000000000 */
.L_x_77:
[----:B01-34-:R-:W0:Y:S01]  /*8ff0*/  LDS R30, [R22+0x1200] ;  /* 0x00120000161e7984 */ /* 0x01be220000000800 */
[----:B------:R-:W1:Y:S03]  /*9000*/  LDCU UR4, c[0x0][0x3c4] ;  /* 0x00007880ff0477ac */ /* 0x000e660008000800 */
[----:B------:R-:W3:Y:S04]  /*9010*/  LDS R20, [R22] ;  /* 0x0000000016147984 */ /* 0x000ee80000000800 */
[----:B------:R-:W4:Y:S04]  /*9020*/  LDS R23, [R22+0x600] ;  /* 0x0006000016177984 */ /* 0x000f280000000800 */
[----:B------:R-:W5:Y:S04]  /*9030*/  LDS R29, [R22+0xc00] ;  /* 0x000c0000161d7984 */ /* 0x000f680000000800 */
[----:B------:R-:W2:Y:S04]  /*9040*/  LDS R31, [R22+0x1800] ;  /* 0x00180000161f7984 */ /* 0x000ea80000000800 */
[----:B------:R-:W1:Y:S04]  /*9050*/  LDS R36, [R22+0x3600] ;  /* 0x0036000016247984 */ /* 0x000e680000000800 */
[----:B------:R-:W1:Y:S04]  /*9060*/  LDS R32, [R22+0x1e00] ;  /* 0x001e000016207984 */ /* 0x000e680000000800 */
[----:B------:R-:W1:Y:S04]  /*9070*/  LDS R33, [R22+0x2400] ;  /* 0x0024000016217984 */ /* 0x000e680000000800 */
[----:B------:R-:W1:Y:S04]  /*9080*/  LDS R34, [R22+0x2a00] ;  /* 0x002a000016227984 */ /* 0x000e680000000800 */
[----:B------:R-:W1:Y:S04]  /*9090*/  LDS R35, [R22+0x3000] ;  /* 0x0030000016237984 */ /* 0x000e680000000800 */
[----:B------:R-:W1:Y:S01]  /*90a0*/  LDS R38, [R22+0x3c00] ;  /* 0x003c000016267984 */ /* 0x000e620000000800 */
[----:B0-----:R-:W-:-:S03]  /*90b0*/  ISETP.NE.AND P2, PT, R30, 0x7fffffff, PT ;  /* 0x7fffffff1e00780c */ /* 0x001fc60003f45270 */
[----:B------:R-:W0:Y:S01]  /*90c0*/  LDS R47, [R22+0x6000] ;  /* 0x00600000162f7984 */ /* 0x000e220000000800 */
[----:B---3--:R-:W-:Y:S02]  /*90d0*/  ISETP.NE.AND P5, PT, R20, 0x7fffffff, PT ;  /* 0x7fffffff1400780c */ /* 0x008fe40003fa5270 */
[----:B------:R-:W-:Y:S01]  /*90e0*/  SEL R30, R30, 0x80000000, P2 ;  /* 0x800000001e1e7807 */ /* 0x000fe20001000000 */
[----:B------:R-:W3:Y:S01]  /*90f0*/  LDS R40, [R22+0x4200] ;  /* 0x0042000016287984 */ /* 0x000ee20000000800 */
[----:B----4-:R-:W-:Y:S02]  /*9100*/  ISETP.NE.AND P4, PT, R23, 0x7fffffff, PT ;  /* 0x7fffffff1700780c */ /* 0x010fe40003f85270 */
[----:B------:R-:W-:Y:S01]  /*9110*/  SEL R20, R20, 0x80000000, P5 ;  /* 0x8000000014147807 */ /* 0x000fe20002800000 */
[----:B------:R-:W4:Y:S01]  /*9120*/  LDS R42, [R22+0x4800] ;  /* 0x00480000162a7984 */ /* 0x000f220000000800 */
[----:B-----5:R-:W-:Y:S02]  /*9130*/  ISETP.NE.AND P3, PT, R29, 0x7fffffff, PT ;  /* 0x7fffffff1d00780c */ /* 0x020fe40003f65270 */
[----:B------:R-:W-:Y:S01]  /*9140*/  SEL R23, R23, 0x80000000, P4 ;  /* 0x8000000017177807 */ /* 0x000fe20002000000 */
[----:B------:R-:W5:Y:S01]  /*9150*/  LDS R44, [R22+0x4e00] ;  /* 0x004e0000162c7984 */ /* 0x000f620000000800 */
[----:B--2---:R-:W-:-:S02]  /*9160*/  ISETP.NE.AND P1, PT, R31, 0x7fffffff, PT ;  /* 0x7fffffff1f00780c */ /* 0x004fc40003f25270 */
[----:B------:R-:W-:Y:S01]  /*9170*/  SEL R29, R29, 0x80000000, P3 ;  /* 0x800000001d1d7807 */ /* 0x000fe20001800000 */
[----:B------:R-:W2:Y:S01]  /*9180*/  LDS R45, [R22+0x5400] ;  /* 0x00540000162d7984 */ /* 0x000ea20000000800 */
[----:B-1----:R-:W-:Y:S02]  /*9190*/  ISETP.NE.AND P2, PT, R36, 0x7fffffff, PT ;  /* 0x7fffffff2400780c */ /* 0x002fe40003f45270 */
[----:B------:R-:W-:Y:S01]  /*91a0*/  SEL R31, R31, 0x80000000, P1 ;  /* 0x800000001f1f7807 */ /* 0x000fe20000800000 */
[----:B------:R-:W1:Y:S01]  /*91b0*/  LDS R46, [R22+0x5a00] ;  /* 0x005a0000162e7984 */ /* 0x000e620000000800 */
[----:B------:R-:W-:Y:S02]  /*91c0*/  ISETP.NE.AND P6, PT, R32, 0x7fffffff, PT ;  /* 0x7fffffff2000780c */ /* 0x000fe40003fc5270 */
[----:B------:R-:W-:Y:S02]  /*91d0*/  SEL R37, R36, 0x80000000, P2 ;  /* 0x8000000024257807 */ /* 0x000fe40001000000 */
[----:B------:R-:W-:-:S02]  /*91e0*/  ISETP.NE.AND P5, PT, R33, 0x7fffffff, PT ;  /* 0x7fffffff2100780c */ /* 0x000fc40003fa5270 */
[----:B------:R-:W-:Y:S02]  /*91f0*/  SEL R32, R32, 0x80000000, P6 ;  /* 0x8000000020207807 */ /* 0x000fe40003000000 */
[C---:B------:R-:W-:Y:S02]  /*9200*/  ISETP.NE.AND P4, PT, R34.reuse, 0x7fffffff, PT ;  /* 0x7fffffff2200780c */ /* 0x040fe40003f85270 */
[----:B------:R-:W-:Y:S02]  /*9210*/  SEL R33, R33, 0x80000000, P5 ;  /* 0x8000000021217807 */ /* 0x000fe40002800000 */
[----:B------:R-:W-:Y:S02]  /*9220*/  ISETP.NE.AND P3, PT, R35, 0x7fffffff, PT ;  /* 0x7fffffff2300780c */ /* 0x000fe40003f65270 */
[----:B------:R-:W-:Y:S02]  /*9230*/  SEL R34, R34, 0x80000000, P4 ;  /* 0x8000000022227807 */ /* 0x000fe40002000000 */
[----:B------:R-:W-:-:S02]  /*9240*/  ISETP.NE.AND P1, PT, R38, 0x7fffffff, PT ;  /* 0x7fffffff2600780c */ /* 0x000fc40003f25270 */
[----:B------:R-:W-:Y:S02]  /*9250*/  SEL R35, R35, 0x80000000, P3 ;  /* 0x8000000023237807 */ /* 0x000fe40001800000 */
[C---:B0-----:R-:W-:Y:S02]  /*9260*/  ISETP.NE.AND P2, PT, R47.reuse, 0x7fffffff, PT ;  /* 0x7fffffff2f00780c */ /* 0x041fe40003f45270 */
[----:B------:R-:W-:Y:S02]  /*9270*/  SEL R39, R38, 0x80000000, P1 ;  /* 0x8000000026277807 */ /* 0x000fe40000800000 */
[----:B---3--:R-:W-:Y:S02]  /*9280*/  ISETP.NE.AND P6, PT, R40, 0x7fffffff, PT ;  /* 0x7fffffff2800780c */ /* 0x008fe40003fc5270 */
[----:B------:R-:W-:Y:S02]  /*9290*/  SEL R49, R47, 0x80000000, P2 ;  /* 0x800000002f317807 */ /* 0x000fe40001000000 */
[----:B----4-:R-:W-:-:S02]  /*92a0*/  ISETP.NE.AND P5, PT, R42, 0x7fffffff, PT ;  /* 0x7fffffff2a00780c */ /* 0x010fc40003fa5270 */
[----:B------:R-:W-:Y:S02]  /*92b0*/  SEL R41, R40, 0x80000000, P6 ;  /* 0x8000000028297807 */ /* 0x000fe40003000000 */
[----:B-----5:R-:W-:Y:S02]  /*92c0*/  ISETP.NE.AND P4, PT, R44, 0x7fffffff, PT ;  /* 0x7fffffff2c00780c */ /* 0x020fe40003f85270 */
[----:B------:R-:W-:Y:S02]  /*92d0*/  SEL R43, R42, 0x80000000, P5 ;  /* 0x800000002a2b7807 */ /* 0x000fe40002800000 */
[----:B--2---:R-:W-:Y:S02]  /*92e0*/  ISETP.NE.AND P3, PT, R45, 0x7fffffff, PT ;  /* 0x7fffffff2d00780c */ /* 0x004fe40003f65270 */
[----:B------:R-:W-:Y:S02]  /*92f0*/  SEL R44, R44, 0x80000000, P4 ;  /* 0x800000002c2c7807 */ /* 0x000fe40002000000 */
[----:B-1----:R-:W-:-:S02]  /*9300*/  ISETP.NE.AND P1, PT, R46, 0x7fffffff, PT ;  /* 0x7fffffff2e00780c */ /* 0x002fc40003f25270 */
[----:B------:R-:W-:Y:S02]  /*9310*/  SEL R45, R45, 0x80000000, P3 ;  /* 0x800000002d2d7807 */ /* 0x000fe40001800000 */
[----:B------:R-:W-:Y:S02]  /*9320*/  SEL R47, R46, 0x80000000, P1 ;  /* 0x800000002e2f7807 */ /* 0x000fe40000800000 */
[----:B------:R-:W-:Y:S02]  /*9330*/  SHF.R.U32.HI R30, RZ, UR4, R30 ;  /* 0x00000004ff1e7c19 */ /* 0x000fe4000801161e */
[----:B------:R-:W-:Y:S02]  /*9340*/  SHF.R.U32.HI R32, RZ, UR4, R32 ;  /* 0x00000004ff207c19 */ /* 0x000fe40008011620 */
[----:B------:R-:W-:Y:S02]  /*9350*/  SHF.R.U32.HI R34, RZ, UR4, R34 ;  /* 0x00000004ff227c19 */ /* 0x000fe40008011622 */
[----:B------:R-:W-:-:S02]  /*9360*/  SHF.R.U32.HI R20, RZ, UR4, R20 ;  /* 0x00000004ff147c19 */ /* 0x000fc40008011614 */
[----:B------:R-:W-:Y:S02]  /*9370*/  SHF.R.U32.HI R22, RZ, UR4, R23 ;  /* 0x00000004ff167c19 */ /* 0x000fe40008011617 */
[----:B------:R-:W-:Y:S02]  /*9380*/  SHF.R.U32.HI R42, RZ, UR4, R29 ;  /* 0x00000004ff2a7c19 */ /* 0x000fe4000801161d */
        /* <DEDUP_REMOVED lines=11> */
[-C--:B------:R-:W-:Y:S02]  /*9440*/  LOP3.LUT R41, R30, R19.reuse, RZ, 0x30, !PT ;  /* 0x000000131e297212 */ /* 0x080fe400078e30ff */
[-C--:B------:R-:W-:Y:S02]  /*9450*/  LOP3.LUT R39, R32, R19.reuse, RZ, 0x30, !PT ;  /* 0x0000001320277212 */ /* 0x080fe400078e30ff */
[-C--:B------:R-:W-:Y:S02]  /*9460*/  LOP3.LUT R37, R34, R19.reuse, RZ, 0x30, !PT ;  /* 0x0000001322257212 */ /* 0x080fe400078e30ff */
[-C--:B------:R-:W-:Y:S02]  /*9470*/  LOP3.LUT R44, R20, R19.reuse, RZ, 0x30, !PT ;  /* 0x00000013142c7212 */ /* 0x080fe400078e30ff */
[----:B------:R-:W-:-:S02]  /*9480*/  LOP3.LUT R43, R22, R19, RZ, 0x30, !PT ;  /* 0x00000013162b7212 */ /* 0x000fc400078e30ff */
[-C--:B------:R-:W-:Y:S02]  /*9490*/  LOP3.LUT R42, R42, R19.reuse, RZ, 0x30, !PT ;  /* 0x000000132a2a7212 */ /* 0x080fe400078e30ff */
        /* <DEDUP_REMOVED lines=10> */
[----:B------:R-:W-:Y:S01]  /*9540*/  LOP3.LUT R45, R58, R19, RZ, 0x30, !PT ;  /* 0x000000133a2d7212 */ /* 0x000fe200078e30ff */
[----:B------:R-:W-:Y:S06]  /*9550*/  @P0 BRA `(.L_x_112) ;  /* 0x0000000000640947 */ /* 0x000fec0003800000 */
[----:B------:R-:W0:Y:S01]  /*9560*/  LDCU.64 UR4, c[0x0][0x3b8] ;  /* 0x00007700ff0477ac */ /* 0x000e220008000a00 */
[----:B------:R-:W-:Y:S01]  /*9570*/  IMAD R11, R5, 0x1980, RZ ;  /* 0x00001980050b7824 */ /* 0x000fe200078e02ff */
[----:B------:R-:W-:-:S04]  /*9580*/  LOP3.LUT R2, R21, 0x1f, R3, 0xf8, !PT ;  /* 0x0000001f15027812 */ /* 0x000fc800078ef803 */
[----:B------:R-:W-:-:S04]  /*9590*/  IADD3 R3, P1, PT, R11, R2, RZ ;  /* 0x000000020b037210 */ /* 0x000fc80007f3e0ff */
[----:B------:R-:W-:Y:S02]  /*95a0*/  LEA.HI.X.SX32 R18, R11, RZ, 0x1, P1 ;  /* 0x000000ff0b127211 */ /* 0x000fe400008f0eff */
        /* <DEDUP_REMOVED lines=20> */
.L_x_112:
[--C-:B------:R-:W-:Y:S01]  /*96f0*/  IMAD.IADD R60, R28, 0x1, -R18.reuse ;  /* 0x000000011c3c7824 */ /* 0x100fe200078e0a12 */
[----:B------:R-:W0:Y:S01]  /*9700*/  LDCU.64 UR4, c[0x0][0x3b8] ;  /* 0x00007700ff0477ac */ /* 0x000e220008000a00 */
[C---:B------:R-:W-:Y:S01]  /*9710*/  VIADD R3, R11.reuse, 0x20 ;  /* 0x000000200b037836 */ /* 0x040fe20000000000 */
[----:B------:R-:W-:Y:S01]  /*9720*/  SHF.R.S32.HI R62, RZ, 0x1f, R18 ;  /* 0x0000001fff3e7819 */ /* 0x000fe20000011412 */
[----:B------:R-:W-:Y:S01]  /*9730*/  VIADD R19, R11, 0xa0 ;  /* 0x000000a00b137836 */ /* 0x000fe20000000000 */
[----:B------:R-:W-:Y:S02]  /*9740*/  IADD3 R64, P2, PT, R18, R11, RZ ;  /* 0x0000000b12407210 */ /* 0x000fe40007f5e0ff */
[-C--:B------:R-:W-:Y:S01]  /*9750*/  ISETP.GE.AND P5, PT, R3, R60.reuse, PT ;  /* 0x0000003c0300720c */ /* 0x080fe20003fa6270 */
[C---:B------:R-:W-:Y:S01]  /*9760*/  VIADD R3, R11.reuse, 0x40 ;  /* 0x000000400b037836 */ /* 0x040fe20000000000 */
[----:B------:R-:W-:Y:S01]  /*9770*/  ISETP.GE.AND P6, PT, R11, R60, PT ;  /* 0x0000003c0b00720c */ /* 0x000fe20003fc6270 */
[----:B------:R-:W-:-:S03]  /*9780*/  IMAD.X R65, RZ, RZ, R62, P2 ;  /* 0x000000ffff417224 */ /* 0x000fc600010e063e */
[----:B------:R-:W-:Y:S01]  /*9790*/  ISETP.GE.AND P1, PT, R3, R60, PT ;  /* 0x0000003c0300720c */ /* 0x000fe20003f26270 */
[----:B------:R-:W-:-:S05]  /*97a0*/  VIADD R3, R11, 0x60 ;  /* 0x000000600b037836 */ /* 0x000fca0000000000 */
[----:B------:R-:W-:Y:S01]  /*97b0*/  ISETP.GE.AND P4, PT, R3, R60, PT ;  /* 0x0000003c0300720c */ /* 0x000fe20003f86270 */
[----:B------:R-:W-:Y:S01]  /*97c0*/  VIADD R3, R11, 0x80 ;  /* 0x000000800b037836 */ /* 0x000fe20000000000 */
[----:B0-----:R-:W-:-:S04]  /*97d0*/  LEA R2, P2, R64, UR4, 0x2 ;  /* 0x0000000440027c11 */ /* 0x001fc8000f8410ff */
[----:B------:R-:W-:Y:S02]  /*97e0*/  ISETP.GE.AND P3, PT, R3, R60, PT ;  /* 0x0000003c0300720c */ /* 0x000fe40003f66270 */
[----:B------:R-:W-:-:S04]  /*97f0*/  SHF.L.U64.HI R3, R64, 0x2, R65 ;  /* 0x0000000240037819 */ /* 0x000fc80000010241 */
[----:B------:R-:W-:Y:S02]  /*9800*/  IADD3.X R3, PT, PT, R3, UR5, RZ, P2, !PT ;  /* 0x0000000503037c10 */ /* 0x000fe400097fe4ff */
[-C--:B------:R-:W-:Y:S01]  /*9810*/  ISETP.GE.AND P2, PT, R19, R60.reuse, PT ;  /* 0x0000003c1300720c */ /* 0x080fe20003f46270 */
[----:B------:R-:W-:Y:S02]  /*9820*/  VIADD R19, R11, 0xc0 ;  /* 0x000000c00b137836 */ /* 0x000fe40000000000 */
[----:B------:R-:W5:Y:S03]  /*9830*/  @!P6 LDG.E R63, desc[UR6][R2.64] ;  /* 0x00000006023fe981 */ /* 0x000f66000c1e1900 */
[-C--:B------:R-:W-:Y:S01]  /*9840*/  ISETP.GE.AND P6, PT, R19, R60.reuse, PT ;  /* 0x0000003c1300720c */ /* 0x080fe20003fc6270 */
[----:B------:R-:W-:Y:S01]  /*9850*/  VIADD R19, R11, 0xe0 ;  /* 0x000000e00b137836 */ /* 0x000fe20000000000 */
[----:B------:R-:W5:Y:S04]  /*9860*/  @!P5 LDG.E R56, desc[UR6][R2.64+0x80] ;  /* 0x000080060238d981 */ /* 0x000f68000c1e1900 */
[-C--:B------:R-:W-:Y:S01]  /*9870*/  ISETP.GE.AND P5, PT, R19, R60.reuse, PT ;  /* 0x0000003c1300720c */ /* 0x080fe20003fa6270 */
[----:B------:R-:W-:Y:S01]  /*9880*/  VIADD R19, R11, 0x100 ;  /* 0x000001000b137836 */ /* 0x000fe20000000000 */
[----:B------:R-:W5:Y:S04]  /*9890*/  @!P1 LDG.E R61, desc[UR6][R2.64+0x100] ;  /* 0x00010006023d9981 */ /* 0x000f68000c1e1900 */
[----:B------:R-:W-:Y:S01]  /*98a0*/  ISETP.GE.AND P1, PT, R19, R60, PT ;  /* 0x0000003c1300720c */ /* 0x000fe20003f26270 */
[----:B------:R-:W5:Y:S01]  /*98b0*/  @!P2 LDG.E R57, desc[UR6][R2.64+0x280] ;  /* 0x000280060239a981 */ /* 0x000f62000c1e1900 */
[----:B------:R-:W-:-:S03]  /*98c0*/  VIADD R21, R11, 0x120 ;  /* 0x000001200b157836 */ /* 0x000fc60000000000 */
[----:B------:R-:W5:Y:S04]  /*98d0*/  @!P4 LDG.E R54, desc[UR6][R2.64+0x180] ;  /* 0x000180060236c981 */ /* 0x000f68000c1e1900 */
[----:B------:R-:W5:Y:S04]  /*98e0*/  @!P3 LDG.E R59, desc[UR6][R2.64+0x200] ;  /* 0x00020006023bb981 */ /* 0x000f68000c1e1900 */
[C---:B------:R-:W-:Y:S01]  /*98f0*/  @!P1 LEA R18, P2, R64.reuse, UR4, 0x2 ;  /* 0x0000000440129c11 */ /* 0x040fe2000f8410ff */
[----:B------:R-:W5:Y:S03]  /*9900*/  @!P6 LDG.E R55, desc[UR6][R2.64+0x300] ;  /* 0x000300060237e981 */ /* 0x000f66000c1e1900 */
[----:B------:R-:W-:Y:S01]  /*9910*/  @!P1 LEA.HI.X R19, R64, UR5, R65, 0x2, P2 ;  /* 0x0000000540139c11 */ /* 0x000fe200090f1441 */
[----:B------:R0:W5:Y:S04]  /*9920*/  @!P5 LDG.E R53, desc[UR6][R2.64+0x380] ;  /* 0x000380060235d981 */ /* 0x000168000c1e1900 */
[----:B------:R1:W5:Y:S01]  /*9930*/  @!P1 LDG.E R52, desc[UR6][R18.64+0x400] ;  /* 0x0004000612349981 */ /* 0x000362000c1e1900 */
[----:B------:R-:W-:Y:S01]  /*9940*/  ISETP.GE.AND P1, PT, R21, R60, PT ;  /* 0x0000003c1500720c */ /* 0x000fe20003f26270 */
[----:B0-----:R-:W-:-:S12]  /*9950*/  VIADD R3, R11, 0x140 ;  /* 0x000001400b037836 */ /* 0x001fd80000000000 */
[----:B------:R-:W-:-:S04]  /*9960*/  @!P1 LEA R20, P2, R64, UR4, 0x2 ;  /* 0x0000000440149c11 */ /* 0x000fc8000f8410ff */
[----:B------:R-:W-:-:S05]  /*9970*/  @!P1 LEA.HI.X R21, R64, UR5, R65, 0x2, P2 ;  /* 0x0000000540159c11 */ /* 0x000fca00090f1441 */
[----:B------:R0:W5:Y:S01]  /*9980*/  @!P1 LDG.E R51, desc[UR6][R20.64+0x480] ;  /* 0x0004800614339981 */ /* 0x000162000c1e1900 */
[----:B------:R-:W-:Y:S01]  /*9990*/  ISETP.GE.AND P1, PT, R3, R60, PT ;  /* 0x0000003c0300720c */ /* 0x000fe20003f26270 */
[----:B-1----:R-:W-:-:S12]  /*99a0*/  VIADD R19, R11, 0x160 ;  /* 0x000001600b137836 */ /* 0x002fd80000000000 */
[----:B------:R-:W-:-:S04]  /*99b0*/  @!P1 LEA R2, P2, R64, UR4, 0x2 ;  /* 0x0000000440029c11 */ /* 0x000fc8000f8410ff */
[----:B------:R-:W-:-:S05]  /*99c0*/  @!P1 LEA.HI.X R3, R64, UR5, R65, 0x2, P2 ;  /* 0x0000000540039c11 */ /* 0x000fca00090f1441 */
[----:B------:R1:W5:Y:S01]  /*99d0*/  @!P1 LDG.E R50, desc[UR6][R2.64+0x500] ;  /* 0x0005000602329981 */ /* 0x000362000c1e1900 */
[----:B------:R-:W-:Y:S01]  /*99e0*/  ISETP.GE.AND P1, PT, R19, R60, PT ;  /* 0x0000003c1300720c */ /* 0x000fe20003f26270 */
[----:B0-----:R-:W-:-:S12]  /*99f0*/  VIADD R21, R11, 0x180 ;  /* 0x000001800b157836 */ /* 0x001fd80000000000 */
[----:B------:R-:W-:-:S04]  /*9a00*/  @!P1 LEA R18, P2, R64, UR4, 0x2 ;  /* 0x0000000440129c11 */ /* 0x000fc8000f8410ff */
[----:B------:R-:W-:-:S05]  /*9a10*/  @!P1 LEA.HI.X R19, R64, UR5, R65, 0x2, P2 ;  /* 0x0000000540139c11 */ /* 0x000fca00090f1441 */
[----:B------:R-:W5:Y:S01]  /*9a20*/  @!P1 LDG.E R49, desc[UR6][R18.64+0x580] ;  /* 0x0005800612319981 */ /* 0x000f62000c1e1900 */
[----:B------:R-:W-:Y:S01]  /*9a30*/  ISETP.GE.AND P1, PT, R21, R60, PT ;  /* 0x0000003c1500720c */ /* 0x000fe20003f26270 */
[----:B-1----:R-:W-:-:S12]  /*9a40*/  VIADD R3, R11, 0x1a0 ;  /* 0x000001a00b037836 */ /* 0x002fd80000000000 */
[----:B------:R-:W-:-:S04]  /*9a50*/  @!P1 LEA R20, P2, R64, UR4, 0x2 ;  /* 0x0000000440149c11 */ /* 0x000fc8000f8410ff */
[----:B------:R-:W-:-:S05]  /*9a60*/  @!P1 LEA.HI.X R21, R64, UR5, R65, 0x2, P2 ;  /* 0x0000000540159c11 */ /* 0x000fca00090f1441 */
[----:B------:R0:W5:Y:S01]  /*9a70*/  @!P1 LDG.E R48, desc[UR6][R20.64+0x600] ;  /* 0x0006000614309981 */ /* 0x000162000c1e1900 */
[----:B------:R-:W-:Y:S01]  /*9a80*/  ISETP.GE.AND P1, PT, R3, R60, PT ;  /* 0x0000003c0300720c */ /* 0x000fe20003f26270 */
[----:B0-----:R-:W-:-:S05]  /*9a90*/  VIADD R21, R11, 0x200 ;  /* 0x000002000b157836 */ /* 0x001fca0000000000 */
[----:B------:R-:W-:-:S07]  /*9aa0*/  ISETP.GE.AND P3, PT, R21, R60, PT ;  /* 0x0000003c1500720c */ /* 0x000fce0003f66270 */
[----:B------:R-:W-:Y:S01]  /*9ab0*/  @!P1 LEA R22, P2, R64, UR4, 0x2 ;  /* 0x0000000440169c11 */ /* 0x000fe2000f8410ff */
[----:B------:R-:W-:-:S03]  /*9ac0*/  VIADD R3, R11, 0x1c0 ;  /* 0x000001c00b037836 */ /* 0x000fc60000000000 */
[----:B------:R-:W-:-:S05]  /*9ad0*/  @!P1 LEA.HI.X R23, R64, UR5, R65, 0x2, P2 ;  /* 0x0000000540179c11 */ /* 0x000fca00090f1441 */
[----:B------:R-:W5:Y:S01]  /*9ae0*/  @!P1 LDG.E R47, desc[UR6][R22.64+0x680] ;  /* 0x00068006162f9981 */ /* 0x000f62000c1e1900 */
[----:B------:R-:W0:Y:S01]  /*9af0*/  @!P3 S2R R20, SR_TID.X ;  /* 0x000000000014b919 */ /* 0x000e220000002100 */
[----:B------:R-:W-:Y:S01]  /*9b00*/  ISETP.GE.AND P1, PT, R3, R60, PT ;  /* 0x0000003c0300720c */ /* 0x000fe20003f26270 */
[----:B------:R-:W-:-:S12]  /*9b10*/  VIADD R3, R11, 0x1e0 ;  /* 0x000001e00b037836 */ /* 0x000fd80000000000 */
[----:B------:R-:W-:-:S04]  /*9b20*/  @!P1 LEA R18, P2, R64, UR4, 0x2 ;  /* 0x0000000440129c11 */ /* 0x000fc8000f8410ff */
[----:B------:R-:W-:Y:S02]  /*9b30*/  @!P1 LEA.HI.X R19, R64, UR5, R65, 0x2, P2 ;  /* 0x0000000540139c11 */ /* 0x000fe400090f1441 */
[----:B------:R-:W-:-:S03]  /*9b40*/  ISETP.GE.AND P2, PT, R3, R60, PT ;  /* 0x0000003c0300720c */ /* 0x000fc60003f46270 */
[----:B------:R1:W5:Y:S01]  /*9b50*/  @!P1 LDG.E R46, desc[UR6][R18.64+0x700] ;  /* 0x00070006122e9981 */ /* 0x000362000c1e1900 */
[C---:B0-----:R-:W-:Y:S02]  /*9b60*/  @!P3 LOP3.LUT R21, R20.reuse, 0x3e0, RZ, 0xc0, !PT ;  /* 0x000003e01415b812 */ /* 0x041fe400078ec0ff */
[----:B------:R-:W-:Y:S01]  /*9b70*/  @!P3 LOP3.LUT R20, R20, 0x1f, RZ, 0xc0, !PT ;  /* 0x0000001f1414b812 */ /* 0x000fe200078ec0ff */
[----:B-1----:R-:W-:-:S06]  /*9b80*/  @!P3 IMAD R19, R5, 0x1980, RZ ;  /* 0x000019800513b824 */ /* 0x002fcc00078e02ff */
[----:B------:R-:W-:Y:S01]  /*9b90*/  @!P2 LEA R2, P1, R64, UR4, 0x2 ;  /* 0x000000044002ac11 */ /* 0x000fe2000f8210ff */
[----:B------:R-:W-:-:S03]  /*9ba0*/  @!P3 IMAD R20, R21, 0x11, R20 ;  /* 0x000000111514b824 */ /* 0x000fc600078e0214 */
[----:B------:R-:W-:Y:S02]  /*9bb0*/  @!P2 LEA.HI.X R3, R64, UR5, R65, 0x2, P1 ;  /* 0x000000054003ac11 */ /* 0x000fe400088f1441 */
[----:B------:R-:W-:-:S03]  /*9bc0*/  @!P3 IADD3 R20, P1, PT, R19, R20, RZ ;  /* 0x000000141314b210 */ /* 0x000fc60007f3e0ff */
[----:B------:R1:W5:Y:S02]  /*9bd0*/  @!P2 LDG.E R11, desc[UR6][R2.64+0x780] ;  /* 0x00078006020ba981 */ /* 0x000364000c1e1900 */
[----:B------:R-:W-:Y:S01]  /*9be0*/  @!P3 IMAD.X R19, RZ, RZ, R62, P1 ;  /* 0x000000ffff13b224 */ /* 0x000fe200008e063e */
[----:B------:R-:W-:-:S04]  /*9bf0*/  @!P3 LEA R18, P1, R20, UR4, 0x2 ;  /* 0x000000041412bc11 */ /* 0x000fc8000f8210ff */
[----:B------:R-:W-:-:S05]  /*9c00*/  @!P3 LEA.HI.X R19, R20, UR5, R19, 0x2, P1 ;  /* 0x000000051413bc11 */ /* 0x000fca00088f1413 */
[----:B------:R1:W5:Y:S04]  /*9c10*/  @!P3 LDG.E R58, desc[UR6][R18.64+0x800] ;  /* 0x00080006123ab981 */ /* 0x000368000c1e1900 */
.L_x_113:
[----:B------:R-:W-:Y:S08]  /*9c20*/  BAR.SYNC.DEFER_BLOCKING 0x0 ;  /* 0x0000000000007b1d */ /* 0x000ff00000010000 */
[----:B------:R-:W2:Y:S01]  /*9c30*/  S2UR UR5, SR_CgaCtaId ;  /* 0x00000000000579c3 */ /* 0x000ea20000008800 */
[----:B------:R-:W-:Y:S01]  /*9c40*/  UMOV UR4, 0x400 ;  /* 0x0000040000047882 */ /* 0x000fe20000000000 */
[----:B01----:R-:W0:Y:S01]  /*9c50*/  S2R R2, SR_TID.X ;  /* 0x0000000000027919 */ /* 0x003e220000002100 */
[----:B-----5:R1:W-:Y:S04]  /*9c60*/  STS [R10+-0x4], R63 ;  /* 0xfffffc3f0a007388 */ /* 0x0203e80000000800 */
[----:B------:R1:W-:Y:S01]  /*9c70*/  STS [R9+-0x4], R56 ;  /* 0xfffffc3809007388 */ /* 0x0003e20000000800 */
[----:B--2---:R-:W-:-:S03]  /*9c80*/  ULEA UR4, UR5, UR4, 0x18 ;  /* 0x0000000405047291 */ /* 0x004fc6000f8ec0ff */
[----:B------:R1:W-:Y:S04]  /*9c90*/  STS [R8+-0x4], R61 ;  /* 0xfffffc3d08007388 */ /* 0x0003e80000000800 */
[----:B------:R1:W-:Y:S04]  /*9ca0*/  STS [R7+-0x4], R54 ;  /* 0xfffffc3607007388 */ /* 0x0003e80000000800 */
[----:B------:R1:W-:Y:S01]  /*9cb0*/  STS [R6+-0x4], R59 ;  /* 0xfffffc3b06007388 */ /* 0x0003e20000000800 */
[----:B0-----:R-:W-:-:S03]  /*9cc0*/  LEA R3, R2, UR4, 0x2 ;  /* 0x0000000402037c11 */ /* 0x001fc6000f8e10ff */
[----:B------:R1:W-:Y:S04]  /*9cd0*/  STS [R4+-0x4], R57 ;  /* 0xfffffc3904007388 */ /* 0x0003e80000000800 */
        /* <DEDUP_REMOVED lines=10> */
[----:B------:R1:W-:Y:S01]  /*9d80*/  STS [R17+-0x4], R58 ;  /* 0xfffffc3a11007388 */ /* 0x0003e20000000800 */
[----:B------:R-:W-:Y:S06]  /*9d90*/  BAR.SYNC.DEFER_BLOCKING 0x0 ;  /* 0x0000000000007b1d */ /* 0x000fec0000010000 */
[----:B------:R-:W-:Y:S05]  /*9da0*/  @P0 BRA `(.L_x_114) ;  /* 0x00000008006c0947 */ /* 0x000fea0003800000 */
[----:B------:R-:W-:Y:S01]  /*9db0*/  LEA R44, R44, UR4, 0x3 ;  /* 0x000000042c2c7c11 */ /* 0x000fe2000f8e18ff */
[----:B-1----:R-:W-:Y:S01]  /*9dc0*/  LDS R11, [R3] ;  /* 0x00000000030b7984 */ /* 0x002fe20000000800 */
[----:B------:R-:W0:Y:S01]  /*9dd0*/  LDCU.64 UR8, c[0x0][0x3b0] ;  /* 0x00007600ff0877ac */ /* 0x000e220008000a00 */
[----:B------:R-:W-:Y:S02]  /*9de0*/  LEA R43, R43, UR4, 0x3 ;  /* 0x000000042b2b7c11 */ /* 0x000fe4000f8e18ff */
[----:B------:R-:W1:Y:S01]  /*9df0*/  LDS.64 R4, [R44+0x6600] ;  /* 0x006600002c047984 */ /* 0x000e620000000a00 */
[----:B------:R-:W-:Y:S02]  /*9e00*/  LEA R42, R42, UR4, 0x3 ;  /* 0x000000042a2a7c11 */ /* 0x000fe4000f8e18ff */
[----:B------:R-:W-:Y:S02]  /*9e10*/  LEA R41, R41, UR4, 0x3 ;  /* 0x0000000429297c11 */ /* 0x000fe4000f8e18ff */
[----:B------:R-:W-:-:S02]  /*9e20*/  LEA R40, R40, UR4, 0x3 ;  /* 0x0000000428287c11 */ /* 0x000fc4000f8e18ff */
[----:B------:R-:W-:Y:S02]  /*9e30*/  LEA R39, R39, UR4, 0x3 ;  /* 0x0000000427277c11 */ /* 0x000fe4000f8e18ff */
[----:B------:R-:W-:Y:S02]  /*9e40*/  LEA R38, R38, UR4, 0x3 ;  /* 0x0000000426267c11 */ /* 0x000fe4000f8e18ff */
[----:B------:R-:W-:Y:S02]  /*9e50*/  LEA R37, R37, UR4, 0x3 ;  /* 0x0000000425257c11 */ /* 0x000fe4000f8e18ff */
        /* <DEDUP_REMOVED lines=9> */
[----:B-1----:R-:W-:-:S05]  /*9ef0*/  IADD3 R0, P0, PT, R4, R2, RZ ;  /* 0x0000000204007210 */ /* 0x002fca0007f1e0ff */
[----:B------:R-:W-:Y:S01]  /*9f00*/  IMAD.X R5, RZ, RZ, R5, P0 ;  /* 0x000000ffff057224 */ /* 0x000fe200000e0605 */
[----:B0-----:R-:W-:-:S04]  /*9f10*/  LEA R6, P0, R0, UR8, 0x2 ;  /* 0x0000000800067c11 */ /* 0x001fc8000f8010ff */
[----:B------:R-:W-:-:S05]  /*9f20*/  LEA.HI.X R7, R0, UR9, R5, 0x2, P0 ;  /* 0x0000000900077c11 */ /* 0x000fca00080f1405 */
[----:B------:R-:W-:Y:S01]  /*9f30*/  STG.E desc[UR6][R6.64], R11 ;  /* 0x0000000b06007986 */ /* 0x000fe2000c101906 */
[----:B------:R-:W-:-:S03]  /*9f40*/  NOP ;  /* 0x0000000000007918 */ /* 0x000fc60000000000 */
[----:B------:R-:W0:Y:S04]  /*9f50*/  LDS.64 R4, [R43+0x6600] ;  /* 0x006600002b047984 */ /* 0x000e280000000a00 */
[----:B------:R-:W1:Y:S01]  /*9f60*/  LDS R13, [R3+0x600] ;  /* 0x00060000030d7984 */ /* 0x000e620000000800 */
[----:B0-----:R-:W-:-:S05]  /*9f70*/  IADD3 R0, P0, PT, R4, R2, RZ ;  /* 0x0000000204007210 */ /* 0x001fca0007f1e0ff */
[----:B------:R-:W-:Y:S01]  /*9f80*/  IMAD.X R5, RZ, RZ, R5, P0 ;  /* 0x000000ffff057224 */ /* 0x000fe200000e0605 */
[----:B------:R-:W-:-:S04]  /*9f90*/  LEA R8, P0, R0, UR8, 0x2 ;  /* 0x0000000800087c11 */ /* 0x000fc8000f8010ff */
[----:B------:R-:W-:-:S05]  /*9fa0*/  LEA.HI.X R9, R0, UR9, R5, 0x2, P0 ;  /* 0x0000000900097c11 */ /* 0x000fca00080f1405 */
[----:B-1----:R-:W-:Y:S01]  /*9fb0*/  STG.E desc[UR6][R8.64+0x600], R13 ;  /* 0x0006000d08007986 */ /* 0x002fe2000c101906 */
        /* <DEDUP_REMOVED lines=120> */
[----:B------:R-:W-:Y:S01]  /*a740*/  NOP ;  /* 0x0000000000007918 */ /* 0x000fe20000000000 */
[----:B------:R-:W-:Y:S05]  /*a750*/  EXIT ;  /* 0x000000000000794d */ /* 0x000fea0003800000 */
.L_x_114:
[----:B-1----:R-:W-:Y:S01]  /*a760*/  LEA R7, R44, UR4, 0x3 ;  /* 0x000000042c077c11 */ /* 0x002fe2000f8e18ff */
[----:B------:R-:W-:Y:S01]  /*a770*/  IMAD R5, R5, -0x1980, R28 ;  /* 0xffffe68005057824 */ /* 0x000fe200078e021c */
[----:B------:R-:W-:Y:S02]  /*a780*/  LEA R43, R43, UR4, 0x3 ;  /* 0x000000042b2b7c11 */ /* 0x000fe4000f8e18ff */
[----:B------:R-:W-:Y:S02]  /*a790*/  LEA R41, R41, UR4, 0x3 ;  /* 0x0000000429297c11 */ /* 0x000fe4000f8e18ff */
[----:B------:R-:W0:Y:S01]  /*a7a0*/  LDS.64 R6, [R7+0x6600] ;  /* 0x0066000007067984 */ /* 0x000e220000000a00 */
[----:B------:R-:W-:Y:S02]  /*a7b0*/  ISETP.GE.AND P1, PT, R2, R5, PT ;  /* 0x000000050200720c */ /* 0x000fe40003f26270 */
[----:B------:R-:W-:Y:S02]  /*a7c0*/  LEA R39, R39, UR4, 0x3 ;  /* 0x0000000427277c11 */ /* 0x000fe4000f8e18ff */
[----:B------:R-:W-:-:S02]  /*a7d0*/  LEA R37, R37, UR4, 0x3 ;  /* 0x0000000425257c11 */ /* 0x000fc4000f8e18ff */
[----:B------:R-:W-:Y:S02]  /*a7e0*/  LEA R35, R35, UR4, 0x3 ;  /* 0x0000000423237c11 */ /* 0x000fe4000f8e18ff */
[----:B------:R-:W-:Y:S02]  /*a7f0*/  LEA R33, R33, UR4, 0x3 ;  /* 0x0000000421217c11 */ /* 0x000fe4000f8e18ff */
[----:B------:R-:W-:Y:S02]  /*a800*/  LEA R31, R31, UR4, 0x3 ;  /* 0x000000041f1f7c11 */ /* 0x000fe4000f8e18ff */
[----:B------:R-:W-:Y:S01]  /*a810*/  LEA R45, R45, UR4, 0x3 ;  /* 0x000000042d2d7c11 */ /* 0x000fe2000f8e18ff */
[----:B------:R-:W1:Y:S01]  /*a820*/  @!P1 LDS R13, [R3] ;  /* 0x00000000030d9984 */ /* 0x000e620000000800 */
[----:B------:R-:W2:Y:S01]  /*a830*/  @!P1 LDC.64 R8, c[0x0][0x3b0] ;  /* 0x0000ec00ff089b82 */ /* 0x000ea20000000a00 */
[----:B0-----:R-:W-:-:S05]  /*a840*/  @!P1 IADD3 R0, P0, PT, R6, R2, RZ ;  /* 0x0000000206009210 */ /* 0x001fca0007f1e0ff */
[----:B------:R-:W-:Y:S01]  /*a850*/  @!P1 IMAD.X R6, RZ, RZ, R7, P0 ;  /* 0x000000ffff069224 */ /* 0x000fe200000e0607 */
[----:B--2---:R-:W-:-:S04]  /*a860*/  @!P1 LEA R8, P0, R0, R8, 0x2 ;  /* 0x0000000800089211 */ /* 0x004fc800078010ff */
[----:B------:R-:W-:Y:S01]  /*a870*/  @!P1 LEA.HI.X R9, R0, R9, R6, 0x2, P0 ;  /* 0x0000000900099211 */ /* 0x000fe200000f1406 */
[----:B------:R-:W-:-:S04]  /*a880*/  VIADD R0, R2, 0x180 ;  /* 0x0000018002007836 */ /* 0x000fc80000000000 */
[----:B-1----:R-:W-:Y:S01]  /*a890*/  @!P1 STG.E desc[UR6][R8.64], R13 ;  /* 0x0000000d08009986 */ /* 0x002fe2000c101906 */
[----:B------:R-:W-:-:S03]  /*a8a0*/  NOP ;  /* 0x0000000000007918 */ /* 0x000fc60000000000 */
[----:B------:R-:W0:Y:S01]  /*a8b0*/  LDS.64 R6, [R43+0x6600] ;  /* 0x006600002b067984 */ /* 0x000e220000000a00 */
[----:B------:R-:W-:-:S13]  /*a8c0*/  ISETP.GE.AND P1, PT, R0, R5, PT ;  /* 0x000000050000720c */ /* 0x000fda0003f26270 */
[----:B------:R-:W1:Y:S01]  /*a8d0*/  @!P1 LDS R15, [R3+0x600] ;  /* 0x00060000030f9984 */ /* 0x000e620000000800 */
[----:B------:R-:W2:Y:S01]  /*a8e0*/  @!P1 LDC.64 R10, c[0x0][0x3b0] ;  /* 0x0000ec00ff0a9b82 */ /* 0x000ea20000000a00 */
[----:B0-----:R-:W-:-:S05]  /*a8f0*/  @!P1 IADD3 R0, P0, PT, R6, R2, RZ ;  /* 0x0000000206009210 */ /* 0x001fca0007f1e0ff */
[----:B------:R-:W-:Y:S01]  /*a900*/  @!P1 IMAD.X R6, RZ, RZ, R7, P0 ;  /* 0x000000ffff069224 */ /* 0x000fe200000e0607 */
[----:B--2---:R-:W-:Y:S02]  /*a910*/  @!P1 LEA R10, P0, R0, R10, 0x2 ;  /* 0x0000000a000a9211 */ /* 0x004fe400078010ff */
[----:B------:R-:W-:Y:S02]  /*a920*/  LEA R7, R42, UR4, 0x3 ;  /* 0x000000042a077c11 */ /* 0x000fe4000f8e18ff */
        /* <DEDUP_REMOVED lines=69> */
[----:B------:R-:W-:Y:S02]  /*ad80*/  @!P1 LEA.HI.X R11, R0, R11, R6, 0x2, P0 ;  /* 0x0000000b000b9211 */ /* 0x000fe400000f1406 */
[----:B------:R-:W-:-:S03]  /*ad90*/  LOP3.LUT R0, R2, 0xc00, RZ, 0xfc, !PT ;  /* 0x00000c0002007812 */ /* 0x000fc600078efcff */
        /* <DEDUP_REMOVED lines=88> */
[C---:B--2---:R-:W-:Y:S02]  /*b320*/  @!P1 LEA R10, P0, R0.reuse, R10, 0x2 ;  /* 0x0000000a000a9211 */ /* 0x044fe400078010ff */
        /* <DEDUP_REMOVED lines=9> */
[----:B0-----:R-:W-:-:S05]  /*b3c0*/  IADD3 R2, P0, PT, R6, R2, RZ ;  /* 0x0000000206027210 */ /* 0x001fca0007f1e0ff */
[----:B------:R-:W-:Y:S01]  /*b3d0*/  IMAD.X R6, RZ, RZ, R7, P0 ;  /* 0x000000ffff067224 */ /* 0x000fe200000e0607 */
[----:B--2---:R-:W-:-:S04]  /*b3e0*/  @!P1 LEA R4, P0, R2, R4, 0x2 ;  /* 0x0000000402049211 */ /* 0x004fc800078010ff */
[----:B------:R-:W-:-:S05]  /*b3f0*/  @!P1 LEA.HI.X R5, R2, R5, R6, 0x2, P0 ;  /* 0x0000000502059211 */ /* 0x000fca00000f1406 */
[----:B-1----:R-:W-:Y:S01]  /*b400*/  @!P1 STG.E desc[UR6][R4.64+0x6000], R3 ;  /* 0x0060000304009986 */ /* 0x002fe2000c101906 */
[----:B------:R-:W-:Y:S01]  /*b410*/  NOP ;  /* 0x0000000000007918 */ /* 0x000fe20000000000 */
[----:B------:R-:W-:Y:S05]  /*b420*/  EXIT ;  /* 0x000000000000794d */ /* 0x000fea0003800000 */
.L_x_30:
[----:B------:R-:W-:Y:S02]  /*b430*/  IMAD.MOV.U32 R72, RZ, RZ, R57 ;  /* 0x000000ffff487224 */ /* 0x000fe400078e0039 */
[----:B------:R-:W-:Y:S02]  /*b440*/  IMAD.MOV.U32 R65, RZ, RZ, 0x1 ;  /* 0x00000001ff417424 */ /* 0x000fe400078e00ff */
[----:B------:R-:W-:Y:S02]  /*b450*/  IMAD.MOV.U32 R74, RZ, RZ, RZ ;  /* 0x000000ffff4a7224 */ /* 0x000fe400078e00ff */
[----:B------:R-:W-:-:S07]  /*b460*/  IMAD.MOV.U32 R63, RZ, RZ, -0x1 ;  /* 0xffffffffff3f7424 */ /* 0x000fce00078e00ff */
[----:B------:R-:W-:Y:S05]  /*b470*/  WARPSYNC.COLLECTIVE R63, `(.L_x_115) ;  /* 0x000000003f087348 */ /* 0x000fea0003c00000 */
[----:B------:R0:W1:Y:S02]  /*b480*/  SHFL.UP P0, R70, R72, R65, R74 ;  /* 0x0400004148467389 */ /* 0x000064000000004a */
[----:B01----:R-:W-:Y:S05]  /*b490*/  ENDCOLLECTIVE ;  /* 0x000000000000791b */ /* 0x003fea0003800000 */
.L_x_115:
[----:B------:R-:W-:Y:S02]  /*b4a0*/  IMAD.MOV.U32 R65, RZ, RZ, 0x2 ;  /* 0x00000002ff417424 */ /* 0x000fe400078e00ff */
[----:B------:R-:W-:-:S04]  /*b4b0*/  IMAD.MOV.U32 R66, RZ, RZ, R70 ;  /* 0x000000ffff427224 */ /* 0x000fc800078e0046 */
[----:B------:R-:W-:-:S04]  /*b4c0*/  @P0 IMAD.IADD R66, R57, 0x1, R66 ;  /* 0x0000000139420824 */ /* 0x000fc800078e0242 */
[----:B------:R-:W-:-:S07]  /*b4d0*/  IMAD.MOV.U32 R72, RZ, RZ, R66 ;  /* 0x000000ffff487224 */ /* 0x000fce00078e0042 */
[----:B------:R-:W-:Y:S05]  /*b4e0*/  WARPSYNC.COLLECTIVE R63, `(.L_x_116) ;  /* 0x000000003f087348 */ /* 0x000fea0003c00000 */
[----:B------:R0:W1:Y:S02]  /*b4f0*/  SHFL.UP P0, R70, R72, R65, R74 ;  /* 0x0400004148467389 */ /* 0x000064000000004a */
[----:B01----:R-:W-:Y:S05]  /*b500*/  ENDCOLLECTIVE ;  /* 0x000000000000791b */ /* 0x003fea0003800000 */
.L_x_116:
[----:B------:R-:W-:Y:S02]  /*b510*/  IMAD.MOV.U32 R65, RZ, RZ, 0x4 ;  /* 0x00000004ff417424 */ /* 0x000fe400078e00ff */
[----:B------:R-:W-:-:S04]  /*b520*/  IMAD.MOV.U32 R59, RZ, RZ, R70 ;  /* 0x000000ffff3b7224 */ /* 0x000fc800078e0046 */
[----:B------:R-:W-:-:S04]  /*b530*/  @P0 IMAD.IADD R59, R66, 0x1, R59 ;  /* 0x00000001423b0824 */ /* 0x000fc800078e023b */
[----:B------:R-:W-:-:S07]  /*b540*/  IMAD.MOV.U32 R72, RZ, RZ, R59 ;  /* 0x000000ffff487224 */ /* 0x000fce00078e003b */
[----:B------:R-:W-:Y:S05]  /*b550*/  WARPSYNC.COLLECTIVE R63, `(.L_x_117) ;  /* 0x000000003f087348 */ /* 0x000fea0003c00000 */
[----:B------:R0:W1:Y:S02]  /*b560*/  SHFL.UP P0, R70, R72, R65, R74 ;  /* 0x0400004148467389 */ /* 0x000064000000004a */
[----:B01----:R-:W-:Y:S05]  /*b570*/  ENDCOLLECTIVE ;  /* 0x000000000000791b */ /* 0x003fea0003800000 */
.L_x_117:
[----:B------:R-:W-:Y:S02]  /*b580*/  IMAD.MOV.U32 R65, RZ, RZ, 0x8 ;  /* 0x00000008ff417424 */ /* 0x000fe400078e00ff */
[----:B------:R-:W-:-:S04]  /*b590*/  IMAD.MOV.U32 R68, RZ, RZ, R70 ;  /* 0x000000ffff447224 */ /* 0x000fc800078e0046 */
[----:B------:R-:W-:-:S04]  /*b5a0*/  @P0 IMAD.IADD R68, R59, 0x1, R68 ;  /* 0x000000013b440824 */ /* 0x000fc800078e0244 */
[----:B------:R-:W-:-:S07]  /*b5b0*/  IMAD.MOV.U32 R72, RZ, RZ, R68 ;  /* 0x000000ffff487224 */ /* 0x000fce00078e0044 */
[----:B------:R-:W-:Y:S05]  /*b5c0*/  WARPSYNC.COLLECTIVE R63, `(.L_x_118) ;  /* 0x000000003f087348 */ /* 0x000fea0003c00000 */
[----:B------:R0:W1:Y:S02]  /*b5d0*/  SHFL.UP P0, R70, R72, R65, R74 ;  /* 0x0400004148467389 */ /* 0x000064000000004a */
[----:B01----:R-:W-:Y:S05]  /*b5e0*/  ENDCOLLECTIVE ;  /* 0x000000000000791b */ /* 0x003fea0003800000 */
.L_x_118:
[----:B------:R-:W-:Y:S02]  /*b5f0*/  IMAD.MOV.U32 R65, RZ, RZ, 0x10 ;  /* 0x00000010ff417424 */ /* 0x000fe400078e00ff */
[----:B------:R-:W-:-:S04]  /*b600*/  IMAD.MOV.U32 R61, RZ, RZ, R70 ;  /* 0x000000ffff3d7224 */ /* 0x000fc800078e0046 */
[----:B------:R-:W-:-:S04]  /*b610*/  @P0 IMAD.IADD R61, R68, 0x1, R61 ;  /* 0x00000001443d0824 */ /* 0x000fc800078e023d */
[----:B------:R-:W-:-:S07]  /*b620*/  IMAD.MOV.U32 R72, RZ, RZ, R61 ;  /* 0x000000ffff487224 */ /* 0x000fce00078e003d */
[----:B------:R-:W-:Y:S05]  /*b630*/  WARPSYNC.COLLECTIVE R63, `(.L_x_119) ;  /* 0x000000003f087348 */ /* 0x000fea0003c00000 */
[----:B------:R0:W1:Y:S02]  /*b640*/  SHFL.UP P0, R70, R72, R65, R74 ;  /* 0x0400004148467389 */ /* 0x000064000000004a */
[----:B01----:R-:W-:Y:S05]  /*b650*/  ENDCOLLECTIVE ;  /* 0x000000000000791b */ /* 0x003fea0003800000 */
.L_x_119:
[----:B------:R-:W-:Y:S05]  /*b660*/  BRA `(.L_x_120) ;  /* 0xffffff7c00107947 */ /* 0x000fea000383ffff */
.L_x_121:
[----:B------:R-:W-:-:S00]  /*b670*/  BRA `(.L_x_121) ;  /* 0xfffffffc00fc7947 */ /* 0x000fc0000383ffff */
[----:B------:R-:W-:-:S00]  /*b680*/  NOP ;  /* 0x0000000000007918 */ /* 0x000fc00000000000 */
[----:B------:R-:W-:-:S00]  /*b690*/  NOP ;  /* 0x0000000000007918 */ /* 0x000fc00000000000 */
[----:B------:R-:W-:-:S00]  /*b6a0*/  NOP ;  /* 0x0000000000007918 */ /* 0x000fc00000000000 */
[----:B------:R-:W-:-:S00]  /*b6b0*/  NOP ;  /* 0x0000000000007918 */ /* 0x000fc00000000000 */
[----:B------:R-:W-:-:S00]  /*b6c0*/  NOP ;  /* 0x0000000000007918 */ /* 0x000fc00000000000 */
[----:B------:R-:W-:-:S00]  /*b6d0*/  NOP ;  /* 0x0000000000007918 */ /* 0x000fc00000000000 */
[----:B------:R-:W-:-:S00]  /*b6e0*/  NOP ;  /* 0x0000000000007918 */ /* 0x000fc00000000000 */
[----:B------:R-:W-:-:S00]  /*b6f0*/  NOP ;  /* 0x0000000000007918 */ /* 0x000fc00000000000 */
.L_x_477:


//--------------------- .text._ZN3cub18CUB_300001_SM_10006detail10radix_sort33DeviceRadixSortExclusiveSumKernelINS1_5radix10policy_hubIffyE10Policy1000EyEEvPT0_ --------------------------
	.section	.text._ZN3cub18CUB_300001_SM_10006detail10radix_sort33DeviceRadixSortExclusiveSumKernelINS1_5radix10policy_hubIffyE10Policy1000EyEEvPT0_,"ax",@progbits
	.align	128
        .global         _ZN3cub18CUB_300001_SM_10006detail10radix_sort33DeviceRadixSortExclusiveSumKernelINS1_5radix10policy_hubIffyE10Policy1000EyEEvPT0_
        .type           _ZN3cub18CUB_300001_SM_10006detail10radix_sort33DeviceRadixSortExclusiveSumKernelINS1_5radix10policy_hubIffyE10Policy1000EyEEvPT0_,@function
        .size           _ZN3cub18CUB_300001_SM_10006detail10radix_sort33DeviceRadixSortExclusiveSumKernelINS1_5radix10policy_hubIffyE10Policy1000EyEEvPT0_,(.L_x_478 - _ZN3cub18CUB_300001_SM_10006detail10radix_sort33DeviceRadixSortExclusiveSumKernelINS1_5radix10policy_hubIffyE10Policy1000EyEEvPT0_)
        .other          _ZN3cub18CUB_300001_SM_10006detail10radix_sort33DeviceRadixSortExclusiveSumKernelINS1_5radix10policy_hubIffyE10Policy1000EyEEvPT0_,@"STO_CUDA_ENTRY STV_DEFAULT"
_ZN3cub18CUB_300001_SM_10006detail10radix_sort33DeviceRadixSortExclusiveSumKernelINS1_5radix10policy_hubIffyE10Policy1000EyEEvPT0_:
.text._ZN3cub18CUB_300001_SM_10006detail10radix_sort33DeviceRadixSortExclusiveSumKernelINS1_5radix10policy_hubIffyE10Policy1000EyEEvPT0_:
[----:B------:R-:W-:Y:S01]  /*0000*/  LDC R1, c[0x0][0x37c] ;  /* 0x0000df00ff017b82 */ /* 0x000fe20000000800 */
[----:B------:R-:W0:Y:S07]  /*0010*/  S2R R18, SR_TID.X ;  /* 0x0000000000127919 */ /* 0x000e2e0000002100 */
[----:B------:R-:W1:Y:S01]  /*0020*/  LDC.64 R16, c[0x0][0x380] ;  /* 0x0000e000ff107b82 */ /* 0x000e620000000a00 */
[----:B------:R-:W2:Y:S01]  /*0030*/  LDCU.64 UR4, c[0x0][0x358] ;  /* 0x00006b00ff0477ac */ /* 0x000ea20008000a00 */
[----:B------:R-:W3:Y:S01]  /*0040*/  S2R R5, SR_CTAID.X ;  /* 0x0000000000057919 */ /* 0x000ee20000002500 */
[----:B0-----:R-:W-:Y:S01]  /*0050*/  ISETP.GT.U32.AND P1, PT, R18, 0xff, PT ;  /* 0x000000ff1200780c */ /* 0x001fe20003f24070 */
[----:B---3--:R-:W-:-:S04]  /*0060*/  IMAD R5, R5, 0x100, R18 ;  /* 0x0000010005057824 */ /* 0x008fc800078e0212 */
[----:B-1----:R-:W-:-:S08]  /*0070*/  IMAD.WIDE R16, R5, 0x8, R16 ;  /* 0x0000000805107825 */ /* 0x002fd000078e0210 */
[----:B--2---:R-:W2:Y:S01]  /*0080*/  @!P1 LDG.E.64 R2, desc[UR4][R16.64] ;  /* 0x0000000410029981 */ /* 0x004ea2000c1e1b00 */
[----:B------:R-:W-:Y:S02]  /*0090*/  MOV R0, 0x400 ;  /* 0x0000040000007802 */ /* 0x000fe40000000f00 */
[C---:B------:R-:W-:Y:S01]  /*00a0*/  ISETP.GT.U32.AND P0, PT, R18.reuse, 0x1f, PT ;  /* 0x0000001f1200780c */ /* 0x040fe20003f04070 */
[----:B------:R-:W0:Y:S02]  /*00b0*/  S2R R5, SR_CgaCtaId ;  /* 0x0000000000057919 */ /* 0x000e240000008800 */
[----:B0-----:R-:W-:Y:S02]  /*00c0*/  LEA R5, R5, R0, 0x18 ;  /* 0x0000000005057211 */ /* 0x001fe400078ec0ff */
[----:B------:R-:W-:-:S05]  /*00d0*/  LEA.HI R0, R18, R18, RZ, 0x1d ;  /* 0x0000001212007211 */ /* 0x000fca00078fe8ff */
[----:B------:R-:W-:-:S05]  /*00e0*/  IMAD R0, R0, 0x8, R5 ;  /* 0x0000000800007824 */ /* 0x000fca00078e0205 */
[----:B--2---:R0:W-:Y:S01]  /*00f0*/  STS.64 [R0+0x10], R2 ;  /* 0x0000100200007388 */ /* 0x0041e20000000a00 */
[----:B------:R-:W-:Y:S06]  /*0100*/  BAR.SYNC.DEFER_BLOCKING 0x0 ;  /* 0x0000000000007b1d */ /* 0x000fec0000010000 */
[----:B------:R-:W-:Y:S05]  /*0110*/  @P0 BRA `(.L_x_122) ;  /* 0x0000000400240947 */ /* 0x000fea0003800000 */
[----:B------:R-:W-:Y:S01]  /*0120*/  IMAD R18, R18, 0x48, R5 ;  /* 0x0000004812127824 */ /* 0x000fe200078e0205 */
[----:B------:R-:W-:-:S04]  /*0130*/  UMOV UR6, 0xffffffff ;  /* 0xffffffff00067882 */ /* 0x000fc80000000000 */
[----:B------:R-:W-:Y:S04]  /*0140*/  LDS.64 R14, [R18+0x10] ;  /* 0x00001000120e7984 */ /* 0x000fe80000000a00 */
[----:B------:R-:W-:Y:S04]  /*0150*/  LDS.64 R12, [R18+0x18] ;  /* 0x00001800120c7984 */ /* 0x000fe80000000a00 */
[----:B------:R-:W1:Y:S04]  /*0160*/  LDS.64 R10, [R18+0x20] ;  /* 0x00002000120a7984 */ /* 0x000e680000000a00 */
[----:B------:R-:W-:Y:S04]  /*0170*/  LDS.64 R8, [R18+0x28] ;  /* 0x0000280012087984 */ /* 0x000fe80000000a00 */
[----:B------:R-:W2:Y:S04]  /*0180*/  LDS.64 R6, [R18+0x30] ;  /* 0x0000300012067984 */ /* 0x000ea80000000a00 */
[----:B------:R-:W-:Y:S04]  /*0190*/  LDS.64 R4, [R18+0x38] ;  /* 0x0000380012047984 */ /* 0x000fe80000000a00 */
[----:B0-----:R-:W0:Y:S04]  /*01a0*/  LDS.64 R2, [R18+0x40] ;  /* 0x0000400012027984 */ /* 0x001e280000000a00 */
[----:B------:R-:W3:Y:S01]  /*01b0*/  LDS.64 R20, [R18+0x48] ;  /* 0x0000480012147984 */ /* 0x000ee20000000a00 */
[----:B-1----:R-:W-:-:S04]  /*01c0*/  IADD3 R19, P3, P4, R10, R12, R14 ;  /* 0x0000000c0a137210 */ /* 0x002fc80007c7e00e */
[----:B------:R-:W-:Y:S02]  /*01d0*/  IADD3.X R23, PT, PT, R11, R13, R15, P3, P4 ;  /* 0x0000000d0b177210 */ /* 0x000fe40001fe840f */
[----:B--2---:R-:W-:-:S04]  /*01e0*/  IADD3 R19, P0, P2, R6, R19, R8 ;  /* 0x0000001306137210 */ /* 0x004fc80007a1e008 */
[----:B------:R-:W-:Y:S02]  /*01f0*/  IADD3.X R23, PT, PT, R7, R23, R9, P0, P2 ;  /* 0x0000001707177210 */ /* 0x000fe400007e4409 */
[----:B0-----:R-:W-:-:S04]  /*0200*/  IADD3 R19, P3, P4, R2, R19, R4 ;  /* 0x0000001302137210 */ /* 0x001fc80007c7e004 */
[----:B---3--:R-:W-:Y:S02]  /*0210*/  IADD3 R20, P0, PT, R20, R19, RZ ;  /* 0x0000001314147210 */ /* 0x008fe40007f1e0ff */
[----:B------:R-:W-:-:S05]  /*0220*/  IADD3.X R19, PT, PT, R3, R23, R5, P3, P4 ;  /* 0x0000001703137210 */ /* 0x000fca0001fe8405 */
[----:B------:R-:W-:Y:S01]  /*0230*/  IMAD.X R19, R21, 0x1, R19, P0 ;  /* 0x0000000115137824 */ /* 0x000fe200000e0613 */
[----:B------:R-:W-:Y:S06]  /*0240*/  BRA.DIV UR6, `(.L_x_123) ;  /* 0x0000000206f07947 */ /* 0x000fec000b800000 */
[----:B------:R-:W0:Y:S04]  /*0250*/  SHFL.UP PT, R27, R20, 0x1, RZ ;  /* 0x04200000141b7989 */ /* 0x000e2800000e00ff */
[----:B------:R-:W1:Y:S01]  /*0260*/  SHFL.UP P0, R25, R19, 0x1, RZ ;  /* 0x0420000013197989 */ /* 0x000e6200000000ff */
[----:B0-----:R-:W-:-:S04]  /*0270*/  IADD3 R22, P2, PT, R27, R20, RZ ;  /* 0x000000141b167210 */ /* 0x001fc80007f5e0ff */
[----:B-1----:R-:W-:Y:S01]  /*0280*/  SEL R27, R22, R27, P0 ;  /* 0x0000001b161b7207 */ /* 0x002fe20000000000 */
[----:B------:R-:W-:-:S04]  /*0290*/  IMAD.X R26, R25, 0x1, R19, P2 ;  /* 0x00000001191a7824 */ /* 0x000fc800010e0613 */
[----:B------:R-:W0:Y:S01]  /*02a0*/  SHFL.UP PT, R28, R27, 0x2, RZ ;  /* 0x044000001b1c7989 */ /* 0x000e2200000e00ff */
[----:B------:R-:W-:-:S05]  /*02b0*/  SEL R26, R26, R25, P0 ;  /* 0x000000191a1a7207 */ /* 0x000fca0000000000 */
[----:B------:R-:W1:Y:S01]  /*02c0*/  SHFL.UP P0, R25, R26, 0x2, RZ ;  /* 0x044000001a197989 */ /* 0x000e6200000000ff */
[----:B0-----:R-:W-:-:S05]  /*02d0*/  IADD3 R21, P2, PT, R28, R27, RZ ;  /* 0x0000001b1c157210 */ /* 0x001fca0007f5e0ff */
[----:B-1----:R-:W-:Y:S01]  /*02e0*/  IMAD.X R22, R25, 0x1, R26, P2 ;  /* 0x0000000119167824 */ /* 0x002fe200010e061a */
[----:B------:R-:W-:-:S04]  /*02f0*/  SEL R28, R21, R28, P0 ;  /* 0x0000001c151c7207 */ /* 0x000fc80000000000 */
[----:B------:R-:W-:Y:S01]  /*0300*/  SEL R29, R22, R25, P0 ;  /* 0x00000019161d7207 */ /* 0x000fe20000000000 */
        /* <DEDUP_REMOVED lines=12> */
[----:B------:R0:W1:Y:S04]  /*03d0*/  SHFL.UP PT, R28, R27, 0x10, RZ ;  /* 0x060000001b1c7989 */ /* 0x00006800000e00ff */
[----:B------:R0:W2:Y:S02]  /*03e0*/  SHFL.UP P0, R25, R26, 0x10, RZ ;  /* 0x060000001a197989 */ /* 0x0000a400000000ff */
.L_x_134:
[----:B-1----:R-:W-:-:S04]  /*03f0*/  IADD3 R21, P2, PT, R28, R27, RZ ;  /* 0x0000001b1c157210 */ /* 0x002fc80007f5e0ff */
[----:B--2---:R-:W-:Y:S01]  /*0400*/  SEL R21, R21, R28, P0 ;  /* 0x0000001c15157207 */ /* 0x004fe20000000000 */
[----:B------:R-:W-:-:S05]  /*0410*/  IMAD.X R22, R25, 0x1, R26, P2 ;  /* 0x0000000119167824 */ /* 0x000fca00010e061a */
[----:B------:R-:W-:Y:S02]  /*0420*/  SEL R22, R22, R25, P0 ;  /* 0x0000001916167207 */ /* 0x000fe40000000000 */
[----:B------:R-:W-:-:S05]  /*0430*/  IADD3 R20, P0, PT, R21, -R20, RZ ;  /* 0x8000001415147210 */ /* 0x000fca0007f1e0ff */
[----:B------:R-:W-:Y:S01]  /*0440*/  IMAD.X R21, R22, 0x1, ~R19, P0 ;  /* 0x0000000116157824 */ /* 0x000fe200000e0e13 */
[----:B------:R-:W-:-:S04]  /*0450*/  IADD3 R14, P0, PT, R14, R20, RZ ;  /* 0x000000140e0e7210 */ /* 0x000fc80007f1e0ff */
[----:B------:R1:W-:Y:S01]  /*0460*/  STS.64 [R18+0x10], R20 ;  /* 0x0000101412007388 */ /* 0x0003e20000000a00 */
[----:B------:R-:W-:Y:S01]  /*0470*/  IMAD.X R15, R15, 0x1, R21, P0 ;  /* 0x000000010f0f7824 */ /* 0x000fe200000e0615 */
        /* <DEDUP_REMOVED lines=17> */
[----:B------:R-:W-:-:S05]  /*0590*/  IMAD.X R3, R3, 0x1, R5, P0 ;  /* 0x0000000103037824 */ /* 0x000fca00000e0605 */
[----:B------:R1:W-:Y:S03]  /*05a0*/  STS.64 [R18+0x48], R2 ;  /* 0x0000480212007388 */ /* 0x0003e60000000a00 */
.L_x_122:
[----:B------:R-:W-:Y:S05]  /*05b0*/  WARPSYNC.ALL ;  /* 0x0000000000007948 */ /* 0x000fea0003800000 */
[----:B------:R-:W-:Y:S06]  /*05c0*/  BAR.SYNC.DEFER_BLOCKING 0x0 ;  /* 0x0000000000007b1d */ /* 0x000fec0000010000 */
[----:B------:R-:W-:Y:S05]  /*05d0*/  @P1 EXIT ;  /* 0x000000000000194d */ /* 0x000fea0003800000 */
[----:B01----:R-:W0:Y:S04]  /*05e0*/  LDS.64 R2, [R0+0x10] ;  /* 0x0000100000027984 */ /* 0x003e280000000a00 */
[----:B0-----:R-:W-:Y:S01]  /*05f0*/  STG.E.64 desc[UR4][R16.64], R2 ;  /* 0x0000000210007986 */ /* 0x001fe2000c101b04 */
[----:B------:R-:W-:Y:S05]  /*0600*/  EXIT ;  /* 0x000000000000794d */ /* 0x000fea0003800000 */
.L_x_123:
[----:B------:R-:W-:Y:S02]  /*0610*/  IMAD.MOV.U32 R24, RZ, RZ, R20 ;  /* 0x000000ffff187224 */ /* 0x000fe400078e0014 */
[----:B------:R-:W-:Y:S02]  /*0620*/  IMAD.MOV.U32 R23, RZ, RZ, 0x1 ;  /* 0x00000001ff177424 */ /* 0x000fe400078e00ff */
[----:B------:R-:W-:Y:S02]  /*0630*/  IMAD.MOV.U32 R22, RZ, RZ, RZ ;  /* 0x000000ffff167224 */ /* 0x000fe400078e00ff */
[----:B------:R-:W-:-:S07]  /*0640*/  IMAD.MOV.U32 R21, RZ, RZ, -0x1 ;  /* 0xffffffffff157424 */ /* 0x000fce00078e00ff */
[----:B------:R-:W-:Y:S05]  /*0650*/  WARPSYNC.COLLECTIVE R21, `(.L_x_124) ;  /* 0x0000000015087348 */ /* 0x000fea0003c00000 */
[----:B------:R0:W1:Y:S02]  /*0660*/  SHFL.UP P0, R25, R24, R23, R22 ;  /* 0x0400001718197389 */ /* 0x0000640000000016 */
[----:B01----:R-:W-:Y:S05]  /*0670*/  ENDCOLLECTIVE ;  /* 0x000000000000791b */ /* 0x003fea0003800000 */
.L_x_124:
[----:B------:R-:W-:Y:S02]  /*0680*/  IMAD.MOV.U32 R24, RZ, RZ, R19 ;  /* 0x000000ffff187224 */ /* 0x000fe400078e0013 */
[----:B------:R-:W-:-:S07]  /*0690*/  IMAD.MOV.U32 R27, RZ, RZ, R25 ;  /* 0x000000ffff1b7224 */ /* 0x000fce00078e0019 */
[----:B------:R-:W-:Y:S05]  /*06a0*/  WARPSYNC.COLLECTIVE R21, `(.L_x_125) ;  /* 0x0000000015087348 */ /* 0x000fea0003c00000 */
[----:B------:R0:W1:Y:S02]  /*06b0*/  SHFL.UP P0, R25, R24, R23, R22 ;  /* 0x0400001718197389 */ /* 0x0000640000000016 */
[----:B01----:R-:W-:Y:S05]  /*06c0*/  ENDCOLLECTIVE ;  /* 0x000000000000791b */ /* 0x003fea0003800000 */
.L_x_125:
[----:B------:R-:W-:Y:S01]  /*06d0*/  IADD3 R26, P2, PT, R27, R20, RZ ;  /* 0x000000141b1a7210 */ /* 0x000fe20007f5e0ff */
[----:B------:R-:W-:-:S03]  /*06e0*/  IMAD.MOV.U32 R23, RZ, RZ, 0x2 ;  /* 0x00000002ff177424 */ /* 0x000fc600078e00ff */
[----:B------:R-:W-:Y:S01]  /*06f0*/  SEL R27, R26, R27, P0 ;  /* 0x0000001b1a1b7207 */ /* 0x000fe20000000000 */
[----:B------:R-:W-:-:S04]  /*0700*/  IMAD.X R26, R25, 0x1, R19, P2 ;  /* 0x00000001191a7824 */ /* 0x000fc800010e0613 */
[----:B------:R-:W-:Y:S01]  /*0710*/  IMAD.MOV.U32 R24, RZ, RZ, R27 ;  /* 0x000000ffff187224 */ /* 0x000fe200078e001b */
[----:B------:R-:W-:-:S07]  /*0720*/  SEL R26, R26, R25, P0 ;  /* 0x000000191a1a7207 */ /* 0x000fce0000000000 */
[----:B------:R-:W-:Y:S05]  /*0730*/  WARPSYNC.COLLECTIVE R21, `(.L_x_126) ;  /* 0x0000000015087348 */ /* 0x000fea0003c00000 */
[----:B------:R0:W1:Y:S02]  /*0740*/  SHFL.UP P0, R25, R24, R23, R22 ;  /* 0x0400001718197389 */ /* 0x0000640000000016 */
[----:B01----:R-:W-:Y:S05]  /*0750*/  ENDCOLLECTIVE ;  /* 0x000000000000791b */ /* 0x003fea0003800000 */
.L_x_126:
[----:B------:R-:W-:Y:S02]  /*0760*/  IMAD.MOV.U32 R24, RZ, RZ, R26 ;  /* 0x000000ffff187224 */ /* 0x000fe400078e001a */
[----:B------:R-:W-:-:S07]  /*0770*/  IMAD.MOV.U32 R28, RZ, RZ, R25 ;  /* 0x000000ffff1c7224 */ /* 0x000fce00078e0019 */
[----:B------:R-:W-:Y:S05]  /*0780*/  WARPSYNC.COLLECTIVE R21, `(.L_x_127) ;  /* 0x0000000015087348 */ /* 0x000fea0003c00000 */
[----:B------:R0:W1:Y:S02]  /*0790*/  SHFL.UP P0, R25, R24, R23, R22 ;  /* 0x0400001718197389 */ /* 0x0000640000000016 */
[----:B01----:R-:W-:Y:S05]  /*07a0*/  ENDCOLLECTIVE ;  /* 0x000000000000791b */ /* 0x003fea0003800000 */
.L_x_127:
        /* <DEDUP_REMOVED lines=9> */
.L_x_128:
[----:B------:R-:W-:Y:S02]  /*0840*/  IMAD.MOV.U32 R24, RZ, RZ, R29 ;  /* 0x000000ffff187224 */ /* 0x000fe400078e001d */
[----:B------:R-:W-:-:S07]  /*0850*/  IMAD.MOV.U32 R27, RZ, RZ, R25 ;  /* 0x000000ffff1b7224 */ /* 0x000fce00078e0019 */
[----:B------:R-:W-:Y:S05]  /*0860*/  WARPSYNC.COLLECTIVE R21, `(.L_x_129) ;  /* 0x0000000015087348 */ /* 0x000fea0003c00000 */
[----:B------:R0:W1:Y:S02]  /*0870*/  SHFL.UP P0, R25, R24, R23, R22 ;  /* 0x0400001718197389 */ /* 0x0000640000000016 */
[----:B01----:R-:W-:Y:S05]  /*0880*/  ENDCOLLECTIVE ;  /* 0x000000000000791b */ /* 0x003fea0003800000 */
.L_x_129:
        /* <DEDUP_REMOVED lines=9> */
.L_x_130:
[----:B------:R-:W-:Y:S02]  /*0920*/  IMAD.MOV.U32 R24, RZ, RZ, R29 ;  /* 0x000000ffff187224 */ /* 0x000fe400078e001d */
[----:B------:R-:W-:-:S07]  /*0930*/  IMAD.MOV.U32 R27, RZ, RZ, R25 ;  /* 0x000000ffff1b7224 */ /* 0x000fce00078e0019 */
[----:B------:R-:W-:Y:S05]  /*0940*/  WARPSYNC.COLLECTIVE R21, `(.L_x_131) ;  /* 0x0000000015087348 */ /* 0x000fea0003c00000 */
[----:B------:R0:W1:Y:S02]  /*0950*/  SHFL.UP P0, R25, R24, R23, R22 ;  /* 0x0400001718197389 */ /* 0x0000640000000016 */
[----:B01----:R-:W-:Y:S05]  /*0960*/  ENDCOLLECTIVE ;  /* 0x000000000000791b */ /* 0x003fea0003800000 */
.L_x_131:
        /* <DEDUP_REMOVED lines=9> */
.L_x_132:
[----:B------:R-:W-:Y:S02]  /*0a00*/  IMAD.MOV.U32 R24, RZ, RZ, R26 ;  /* 0x000000ffff187224 */ /* 0x000fe400078e001a */
[----:B------:R-:W-:-:S07]  /*0a10*/  IMAD.MOV.U32 R28, RZ, RZ, R25 ;  /* 0x000000ffff1c7224 */ /* 0x000fce00078e0019 */
[----:B------:R-:W-:Y:S05]  /*0a20*/  WARPSYNC.COLLECTIVE R21, `(.L_x_133) ;  /* 0x0000000015087348 */ /* 0x000fea0003c00000 */
[----:B------:R0:W1:Y:S02]  /*0a30*/  SHFL.UP P0, R25, R24, R23, R22 ;  /* 0x0400001718197389 */ /* 0x0000640000000016 */
[----:B01----:R-:W-:Y:S05]  /*0a40*/  ENDCOLLECTIVE ;  /* 0x000000000000791b */ /* 0x003fea0003800000 */
.L_x_133:
[----:B------:R-:W-:Y:S05]  /*0a50*/  BRA `(.L_x_134) ;  /* 0xfffffff800647947 */ /* 0x000fea000383ffff */
.L_x_135:
        /* <DEDUP_REMOVED lines=10> */
.L_x_478:


//--------------------- .text._ZN3cub18CUB_300001_SM_10006detail10radix_sort30DeviceRadixSortHistogramKernelINS1_5radix10policy_hubIffyE10Policy1000ELNS0_9SortOrderE0EfyNS1_21identity_decomposer_tEEEvPT2_PKT1_SA_iiT3_ --------------------------
	.section	.text._ZN3cub18CUB_300001_SM_10006detail10radix_sort30DeviceRadixSortHistogramKernelINS1_5radix10policy_hubIffyE10Policy1000ELNS0_9SortOrderE0EfyNS1_21identity_decomposer_tEEEvPT2_PKT1_SA_iiT3_,"ax",@progbits
	.align	128
        .global         _ZN3cub18CUB_300001_SM_10006detail10radix_sort30DeviceRadixSortHistogramKernelINS1_5radix10policy_hubIffyE10Policy1000ELNS0_9SortOrderE0EfyNS1_21identity_decomposer_tEEEvPT2_PKT1_SA_iiT3_
        .type           _ZN3cub18CUB_300001_SM_10006detail10radix_sort30DeviceRadixSortHistogramKernelINS1_5radix10policy_hubIffyE10Policy1000ELNS0_9SortOrderE0EfyNS1_21identity_decomposer_tEEEvPT2_PKT1_SA_iiT3_,@function
        .size           _ZN3cub18CUB_300001_SM_10006detail10radix_sort30DeviceRadixSortHistogramKernelINS1_5radix10policy_hubIffyE10Policy1000ELNS0_9SortOrderE0EfyNS1_21identity_decomposer_tEEEvPT2_PKT1_SA_iiT3_,(.L_x_479 - _ZN3cub18CUB_300001_SM_10006detail10radix_sort30DeviceRadixSortHistogramKernelINS1_5radix10policy_hubIffyE10Policy1000ELNS0_9SortOrderE0EfyNS1_21identity_decomposer_tEEEvPT2_PKT1_SA_iiT3_)
        .other          _ZN3cub18CUB_300001_SM_10006detail10radix_sort30DeviceRadixSortHistogramKernelINS1_5radix10policy_hubIffyE10Policy1000ELNS0_9SortOrderE0EfyNS1_21identity_decomposer_tEEEvPT2_PKT1_SA_iiT3_,@"STO_CUDA_ENTRY STV_DEFAULT"
_ZN3cub18CUB_300001_SM_10006detail10radix_sort30DeviceRadixSortHistogramKernelINS1_5radix10policy_hubIffyE10Policy1000ELNS0_9SortOrderE0EfyNS1_21identity_decomposer_tEEEvPT2_PKT1_SA_iiT3_:
.text._ZN3cub18CUB_300001_SM_10006detail10radix_sort30DeviceRadixSortHistogramKernelINS1_5radix10policy_hubIffyE10Policy1000ELNS0_9SortOrderE0EfyNS1_21identity_decomposer_tEEEvPT2_PKT1_SA_iiT3_:
[----:B------:R-:W-:Y:S01]  /*0000*/  LDC R1, c[0x0][0x37c] ;  /* 0x0000df00ff017b82 */ /* 0x000fe20000000800 */
[----:B------:R-:W0:Y:S02]  /*0010*/  LDCU.64 UR6, c[0x0][0x390] ;  /* 0x00007200ff0677ac */ /* 0x000e240008000a00 */
[----:B0-----:R-:W-:-:S04]  /*0020*/  ISETP.NE.U32.AND P0, PT, RZ, UR6, PT ;  /* 0x00000006ff007c0c */ /* 0x001fc8000bf05070 */
[----:B------:R-:W-:-:S13]  /*0030*/  ISETP.NE.AND.EX P0, PT, RZ, UR7, PT, P0 ;  /* 0x00000007ff007c0c */ /* 0x000fda000bf05300 */
[----:B------:R-:W-:Y:S05]  /*0040*/  @!P0 EXIT ;  /* 0x000000000000894d */ /* 0x000fea0003800000 */
[----:B------:R-:W-:Y:S01]  /*0050*/  UIADD3 UR11, UP0, UPT, UR6, -0x1, URZ ;  /* 0xffffffff060b7890 */ /* 0x000fe2000ff1e0ff */
[----:B------:R-:W0:Y:S01]  /*0060*/  S2R R0, SR_TID.X ;  /* 0x0000000000007919 */ /* 0x000e220000002100 */
[----:B------:R-:W1:Y:S01]  /*0070*/  LDCU.64 UR4, c[0x0][0x398] ;  /* 0x00007300ff0477ac */ /* 0x000e620008000a00 */
[----:B------:R-:W2:Y:S01]  /*0080*/  S2UR UR8, SR_CTAID.X ;  /* 0x00000000000879c3 */ /* 0x000ea20000002500 */
[----:B------:R-:W-:Y:S01]  /*0090*/  UIADD3.X UR12, UPT, UPT, UR7, -0x1, URZ, UP0, !UPT ;  /* 0xffffffff070c7890 */ /* 0x000fe200087fe4ff */
[----:B------:R-:W3:Y:S03]  /*00a0*/  LDCU.64 UR20, c[0x0][0x358] ;  /* 0x00006b00ff1477ac */ /* 0x000ee60008000a00 */
[----:B------:R-:W-:Y:S01]  /*00b0*/  USHF.R.U64 UR11, UR11, 0x1e, UR12 ;  /* 0x0000001e0b0b7899 */ /* 0x000fe2000800120c */
[----:B------:R-:W4:Y:S03]  /*00c0*/  LDCU UR28, c[0x0][0x370] ;  /* 0x00006e00ff1c77ac */ /* 0x000f260008000800 */
[----:B------:R-:W-:-:S02]  /*00d0*/  UIADD3 UR11, UP0, UPT, UR11, 0x1, URZ ;  /* 0x000000010b0b7890 */ /* 0x000fc4000ff1e0ff */
[----:B-1----:R-:W-:Y:S02]  /*00e0*/  UIADD3 UR4, UPT, UPT, UR5, 0x7, -UR4 ;  /* 0x0000000705047890 */ /* 0x002fe4000fffe804 */
[----:B------:R-:W-:Y:S02]  /*00f0*/  ULEA.HI.X UR12, UR12, URZ, URZ, 0x2, UP0 ;  /* 0x000000ff0c0c7291 */ /* 0x000fe400080f14ff */
[----:B------:R-:W-:Y:S02]  /*0100*/  UISETP.LT.U32.AND UP0, UPT, UR11, UR6, UPT ;  /* 0x000000060b00728c */ /* 0x000fe4000bf01070 */
[----:B------:R-:W-:Y:S02]  /*0110*/  USHF.R.S32.HI UR5, URZ, 0x1f, UR4 ;  /* 0x0000001fff057899 */ /* 0x000fe40008011404 */
[----:B------:R-:W-:Y:S02]  /*0120*/  UISETP.LT.U32.AND.EX UP0, UPT, UR12, UR7, UPT, UP0 ;  /* 0x000000070c00728c */ /* 0x000fe4000bf01100 */
[----:B------:R-:W-:-:S02]  /*0130*/  ULEA.HI UR5, UR5, UR4, URZ, 0x3 ;  /* 0x0000000405057291 */ /* 0x000fc4000f8f18ff */
[----:B------:R-:W-:Y:S01]  /*0140*/  USEL UR11, UR11, UR6, UP0 ;  /* 0x000000060b0b7287 */ /* 0x000fe20008000000 */
[----:B0-----:R-:W-:Y:S01]  /*0150*/  VIADD R20, R0, 0x780 ;  /* 0x0000078000147836 */ /* 0x001fe20000000000 */
[----:B------:R-:W-:Y:S02]  /*0160*/  USEL UR12, UR12, UR7, UP0 ;  /* 0x000000070c0c7287 */ /* 0x000fe40008000000 */
[----:B------:R-:W-:Y:S02]  /*0170*/  UISETP.GE.AND UP0, UPT, UR4, 0x8, UPT ;  /* 0x000000080400788c */ /* 0x000fe4000bf06270 */
[----:B------:R-:W-:Y:S02]  /*0180*/  USHF.R.S32.HI UR5, URZ, 0x3, UR5 ;  /* 0x00000003ff057899 */ /* 0x000fe40008011405 */
[----:B--2---:R-:W-:Y:S02]  /*0190*/  USHF.L.U32 UR8, UR8, 0xb, URZ ;  /* 0x0000000b08087899 */ /* 0x004fe400080006ff */
[----:B------:R-:W-:Y:S01]  /*01a0*/  PLOP3.LUT P0, PT, PT, PT, UP0, 0x80, 0x8 ;  /* 0x000000000008781c */ /* 0x000fe20003f0f008 */
[----:B------:R-:W-:-:S02]  /*01b0*/  UIADD3 UR22, UPT, UPT, UR5, -0x1, URZ ;  /* 0xffffffff05167890 */ /* 0x000fc4000fffe0ff */
[----:B------:R-:W-:Y:S01]  /*01c0*/  ULOP3.LUT UR23, UR5, 0xf, URZ, 0xc0, !UPT ;  /* 0x0000000f05177892 */ /* 0x000fe2000f8ec0ff */
[----:B------:R-:W-:Y:S01]  /*01d0*/  ISETP.GT.U32.OR P0, PT, R0, 0xff, !P0 ;  /* 0x000000ff0000780c */ /* 0x000fe20004704470 */
[----:B------:R-:W-:Y:S02]  /*01e0*/  ULOP3.LUT UR24, UR5, 0x7, URZ, 0xc0, !UPT ;  /* 0x0000000705187892 */ /* 0x000fe4000f8ec0ff */
[----:B------:R-:W-:Y:S01]  /*01f0*/  ULOP3.LUT UR25, UR5, 0x3, URZ, 0xc0, !UPT ;  /* 0x0000000305197892 */ /* 0x000fe2000f8ec0ff */
[----:B------:R-:W-:Y:S01]  /*0200*/  P2R R21, PR, RZ, 0x1 ;  /* 0x00000001ff157803 */ /* 0x000fe20000000000 */
[----:B------:R-:W-:Y:S02]  /*0210*/  ULOP3.LUT UR26, UR5, 0xffffff0, URZ, 0xc0, !UPT ;  /* 0x0ffffff0051a7892 */ /* 0x000fe4000f8ec0ff */
[----:B------:R-:W-:Y:S02]  /*0220*/  ULOP3.LUT UR27, UR5, 0xffffff8, URZ, 0xc0, !UPT ;  /* 0x0ffffff8051b7892 */ /* 0x000fe4000f8ec0ff */
[----:B------:R-:W-:Y:S01]  /*0230*/  ULOP3.LUT UR9, UR5, 0x1, URZ, 0xc0, !UPT ;  /* 0x0000000105097892 */ /* 0x000fe2000f8ec0ff */
[----:B------:R-:W-:Y:S01]  /*0240*/  UMOV UR6, URZ ;  /* 0x000000ff00067c82 */ /* 0x000fe20008000000 */
[----:B---34-:R-:W-:-:S10]  /*0250*/  UMOV UR7, URZ ;  /* 0x000000ff00077c82 */ /* 0x018fd40008000000 */
.L_x_219:
[----:B------:R-:W-:Y:S01]  /*0260*/  ISETP.NE.AND P0, PT, R21, RZ, PT ;  /* 0x000000ff1500720c */ /* 0x000fe20003f05270 */
[----:B------:R-:W-:-:S12]  /*0270*/  BSSY.RECONVERGENT B0, `(.L_x_136) ;  /* 0x0000080000007945 */ /* 0x000fd80003800200 */
[----:B012345:R-:W-:Y:S05]  /*0280*/  @P0 BRA `(.L_x_137) ;  /* 0x0000000400f80947 */ /* 0x03ffea0003800000 */
[----:B------:R-:W0:Y:S01]  /*0290*/  S2UR UR5, SR_CgaCtaId ;  /* 0x00000000000579c3 */ /* 0x000e220000008800 */
[----:B------:R-:W-:Y:S01]  /*02a0*/  IMAD.U32 R2, RZ, RZ, UR22 ;  /* 0x00000016ff027e24 */ /* 0x000fe2000f8e00ff */
[----:B------:R-:W-:-:S04]  /*02b0*/  UMOV UR4, 0x400 ;  /* 0x0000040000047882 */ /* 0x000fc80000000000 */
[----:B------:R-:W-:Y:S01]  /*02c0*/  ISETP.GE.U32.AND P1, PT, R2, 0xf, PT ;  /* 0x0000000f0200780c */ /* 0x000fe20003f26070 */
[----:B------:R-:W-:Y:S01]  /*02d0*/  IMAD.MOV.U32 R2, RZ, RZ, RZ ;  /* 0x000000ffff027224 */ /* 0x000fe200078e00ff */
[----:B0-----:R-:W-:-:S06]  /*02e0*/  ULEA UR4, UR5, UR4, 0x18 ;  /* 0x0000000405047291 */ /* 0x001fcc000f8ec0ff */
[----:B------:R-:W-:-:S05]  /*02f0*/  LEA R5, R0, UR4, 0x2 ;  /* 0x0000000400057c11 */ /* 0x000fca000f8e10ff */
[----:B------:R-:W-:Y:S05]  /*0300*/  @!P1 BRA `(.L_x_138) ;  /* 0x00000000005c9947 */ /* 0x000fea0003800000 */
[----:B------:R-:W-:Y:S01]  /*0310*/  VIADD R2, R5, 0x2000 ;  /* 0x0000200005027836 */ /* 0x000fe20000000000 */
[----:B------:R-:W-:-:S12]  /*0320*/  UIADD3 UR4, UPT, UPT, -UR26, URZ, URZ ;  /* 0x000000ff1a047290 */ /* 0x000fd8000fffe1ff */
.L_x_139:
[----:B------:R-:W-:Y:S01]  /*0330*/  UIADD3 UR4, UPT, UPT, UR4, 0x10, URZ ;  /* 0x0000001004047890 */ /* 0x000fe2000fffe0ff */
[----:B------:R-:W-:Y:S03]  /*0340*/  STS [R2+-0x2000], RZ ;  /* 0xffe000ff02007388 */ /* 0x000fe60000000800 */
[----:B------:R-:W-:Y:S01]  /*0350*/  UISETP.NE.AND UP0, UPT, UR4, URZ, UPT ;  /* 0x000000ff0400728c */ /* 0x000fe2000bf05270 */
        /* <DEDUP_REMOVED lines=16> */
[----:B------:R-:W-:Y:S06]  /*0460*/  BRA.U UP0, `(.L_x_139) ;  /* 0xfffffffd00b07547 */ /* 0x000fec000b83ffff */
[----:B------:R-:W-:-:S07]  /*0470*/  IMAD.U32 R2, RZ, RZ, UR26 ;  /* 0x0000001aff027e24 */ /* 0x000fce000f8e00ff */
.L_x_138:
[----:B------:R-:W-:Y:S01]  /*0480*/  ISETP.NE.AND P0, PT, RZ, UR23, PT ;  /* 0x00000017ff007c0c */ /* 0x000fe2000bf05270 */
[----:B------:R-:W-:Y:S02]  /*0490*/  IMAD.U32 R6, RZ, RZ, UR24 ;  /* 0x00000018ff067e24 */ /* 0x000fe4000f8e00ff */
[----:B------:R-:W-:Y:S02]  /*04a0*/  IMAD.U32 R3, RZ, RZ, UR23 ;  /* 0x00000017ff037e24 */ /* 0x000fe4000f8e00ff */
[----:B------:R-:W-:Y:S02]  /*04b0*/  VIADD R6, R6, 0xffffffff ;  /* 0xffffffff06067836 */ /* 0x000fe40000000000 */
[----:B------:R-:W-:-:S06]  /*04c0*/  VIADD R3, R3, 0xffffffff ;  /* 0xffffffff03037836 */ /* 0x000fcc0000000000 */
[----:B------:R-:W-:Y:S05]  /*04d0*/  @!P0 BRA `(.L_x_140) ;  /* 0x00000000007c8947 */ /* 0x000fea0003800000 */
[----:B------:R-:W-:Y:S01]  /*04e0*/  ISETP.GE.U32.AND P2, PT, R3, 0x7, PT ;  /* 0x000000070300780c */ /* 0x000fe20003f46070 */
[----:B------:R-:W-:-:S12]  /*04f0*/  UISETP.NE.AND UP0, UPT, UR24, URZ, UPT ;  /* 0x000000ff1800728c */ /* 0x000fd8000bf05270 */
[----:B------:R-:W-:Y:S05]  /*0500*/  @!P2 BRA `(.L_x_141) ;  /* 0x000000000028a947 */ /* 0x000fea0003800000 */
        /* <DEDUP_REMOVED lines=10> */
.L_x_141:
[----:B------:R-:W-:Y:S05]  /*05b0*/  BRA.U !UP0, `(.L_x_140) ;  /* 0x0000000108447547 */ /* 0x000fea000b800000 */
[----:B------:R-:W-:Y:S01]  /*05c0*/  ISETP.GE.U32.AND P2, PT, R6, 0x3, PT ;  /* 0x000000030600780c */ /* 0x000fe20003f46070 */
[----:B------:R-:W-:-:S12]  /*05d0*/  UISETP.NE.AND UP0, UPT, UR25, URZ, UPT ;  /* 0x000000ff1900728c */ /* 0x000fd8000bf05270 */
[C---:B0-----:R-:W-:Y:S02]  /*05e0*/  @P2 IMAD R4, R2.reuse, 0x400, R5 ;  /* 0x0000040002042824 */ /* 0x041fe400078e0205 */
[----:B------:R-:W-:-:S03]  /*05f0*/  @P2 VIADD R2, R2, 0x4 ;  /* 0x0000000402022836 */ /* 0x000fc60000000000 */
[----:B------:R1:W-:Y:S04]  /*0600*/  @P2 STS [R4], RZ ;  /* 0x000000ff04002388 */ /* 0x0003e80000000800 */
[----:B------:R1:W-:Y:S04]  /*0610*/  @P2 STS [R4+0x400], RZ ;  /* 0x000400ff04002388 */ /* 0x0003e80000000800 */
[----:B------:R1:W-:Y:S04]  /*0620*/  @P2 STS [R4+0x800], RZ ;  /* 0x000800ff04002388 */ /* 0x0003e80000000800 */
[----:B------:R1:W-:Y:S01]  /*0630*/  @P2 STS [R4+0xc00], RZ ;  /* 0x000c00ff04002388 */ /* 0x0003e20000000800 */
[----:B------:R-:W-:Y:S05]  /*0640*/  BRA.U !UP0, `(.L_x_140) ;  /* 0x0000000108207547 */ /* 0x000fea000b800000 */
[----:B------:R-:W-:Y:S01]  /*0650*/  IMAD R2, R2, 0x400, R5 ;  /* 0x0000040002027824 */ /* 0x000fe200078e0205 */
[----:B------:R-:W-:-:S04]  /*0660*/  UISETP.NE.AND UP0, UPT, UR25, 0x1, UPT ;  /* 0x000000011900788c */ /* 0x000fc8000bf05270 */
[----:B------:R2:W-:Y:S05]  /*0670*/  STS [R2], RZ ;  /* 0x000000ff02007388 */ /* 0x0005ea0000000800 */
[----:B------:R-:W-:Y:S05]  /*0680*/  BRA.U !UP0, `(.L_x_140) ;  /* 0x0000000108107547 */ /* 0x000fea000b800000 */
[----:B------:R-:W-:Y:S01]  /*0690*/  UISETP.NE.AND UP0, UPT, UR25, 0x2, UPT ;  /* 0x000000021900788c */ /* 0x000fe2000bf05270 */
[----:B------:R3:W-:Y:S05]  /*06a0*/  STS [R2+0x400], RZ ;  /* 0x000400ff02007388 */ /* 0x0007ea0000000800 */
[----:B------:R-:W-:-:S13]  /*06b0*/  PLOP3.LUT P2, PT, PT, PT, UP0, 0x80, 0x8 ;  /* 0x000000000008781c */ /* 0x000fda0003f4f008 */
[----:B------:R3:W-:Y:S02]  /*06c0*/  @P2 STS [R2+0x800], RZ ;  /* 0x000800ff02002388 */ /* 0x0007e40000000800 */
.L_x_140:
[----:B------:R-:W-:-:S13]  /*06d0*/  ISETP.GT.U32.AND P2, PT, R0, 0x7f, PT ;  /* 0x0000007f0000780c */ /* 0x000fda0003f44070 */
[----:B------:R-:W-:Y:S05]  /*06e0*/  @P2 BRA `(.L_x_137) ;  /* 0x0000000000e02947 */ /* 0x000fea0003800000 */
[----:B--23--:R-:W-:Y:S01]  /*06f0*/  IMAD.MOV.U32 R2, RZ, RZ, RZ ;  /* 0x000000ffff027224 */ /* 0x00cfe200078e00ff */
[----:B------:R-:W-:Y:S06]  /*0700*/  @!P1 BRA `(.L_x_142) ;  /* 0x0000000000589947 */ /* 0x000fec0003800000 */
[----:B------:R-:W-:-:S07]  /*0710*/  IMAD.MOV.U32 R2, RZ, RZ, RZ ;  /* 0x000000ffff027224 */ /* 0x000fce00078e00ff */
.L_x_143:
[C---:B012---:R-:W-:Y:S02]  /*0720*/  IMAD R4, R2.reuse, 0x400, R5 ;  /* 0x0000040002047824 */ /* 0x047fe400078e0205 */
[----:B------:R-:W-:-:S03]  /*0730*/  VIADD R2, R2, 0x10 ;  /* 0x0000001002027836 */ /* 0x000fc60000000000 */
[----:B------:R2:W-:Y:S02]  /*0740*/  STS [R4+0x200], RZ ;  /* 0x000200ff04007388 */ /* 0x0005e40000000800 */
[----:B------:R-:W-:Y:S02]  /*0750*/  ISETP.NE.AND P1, PT, R2, UR26, PT ;  /* 0x0000001a02007c0c */ /* 0x000fe4000bf25270 */
[----:B------:R2:W-:Y:S04]  /*0760*/  STS [R4+0x600], RZ ;  /* 0x000600ff04007388 */ /* 0x0005e80000000800 */
        /* <DEDUP_REMOVED lines=13> */
[----:B------:R2:W-:Y:S01]  /*0840*/  STS [R4+0x3e00], RZ ;  /* 0x003e00ff04007388 */ /* 0x0005e20000000800 */
[----:B------:R-:W-:Y:S05]  /*0850*/  @P1 BRA `(.L_x_143) ;  /* 0xfffffffc00b01947 */ /* 0x000fea000383ffff */
[----:B------:R-:W-:-:S07]  /*0860*/  IMAD.U32 R2, RZ, RZ, UR26 ;  /* 0x0000001aff027e24 */ /* 0x000fce000f8e00ff */
.L_x_142:
[----:B------:R-:W-:Y:S05]  /*0870*/  @!P0 BRA `(.L_x_137) ;  /* 0x00000000007c8947 */ /* 0x000fea0003800000 */
[----:B------:R-:W-:Y:S01]  /*0880*/  ISETP.GE.U32.AND P0, PT, R3, 0x7, PT ;  /* 0x000000070300780c */ /* 0x000fe20003f06070 */
[----:B------:R-:W-:-:S12]  /*0890*/  UISETP.NE.AND UP0, UPT, UR24, URZ, UPT ;  /* 0x000000ff1800728c */ /* 0x000fd8000bf05270 */
[----:B------:R-:W-:Y:S05]  /*08a0*/  @!P0 BRA `(.L_x_144) ;  /* 0x0000000000288947 */ /* 0x000fea0003800000 */
[C---:B------:R-:W-:Y:S02]  /*08b0*/  IMAD R3, R2.reuse, 0x400, R5 ;  /* 0x0000040002037824 */ /* 0x040fe400078e0205 */
[----:B------:R-:W-:-:S03]  /*08c0*/  VIADD R2, R2, 0x8 ;  /* 0x0000000802027836 */ /* 0x000fc60000000000 */
[----:B------:R3:W-:Y:S04]  /*08d0*/  STS [R3+0x200], RZ ;  /* 0x000200ff03007388 */ /* 0x0007e80000000800 */
[----:B------:R3:W-:Y:S04]  /*08e0*/  STS [R3+0x600], RZ ;  /* 0x000600ff03007388 */ /* 0x0007e80000000800 */
[----:B------:R3:W-:Y:S04]  /*08f0*/  STS [R3+0xa00], RZ ;  /* 0x000a00ff03007388 */ /* 0x0007e80000000800 */
[----:B------:R3:W-:Y:S04]  /*0900*/  STS [R3+0xe00], RZ ;  /* 0x000e00ff03007388 */ /* 0x0007e80000000800 */
[----:B------:R3:W-:Y:S04]  /*0910*/  STS [R3+0x1200], RZ ;  /* 0x001200ff03007388 */ /* 0x0007e80000000800 */
[----:B------:R3:W-:Y:S04]  /*0920*/  STS [R3+0x1600], RZ ;  /* 0x001600ff03007388 */ /* 0x0007e80000000800 */
[----:B------:R3:W-:Y:S04]  /*0930*/  STS [R3+0x1a00], RZ ;  /* 0x001a00ff03007388 */ /* 0x0007e80000000800 */
[----:B------:R3:W-:Y:S02]  /*0940*/  STS [R3+0x1e00], RZ ;  /* 0x001e00ff03007388 */ /* 0x0007e40000000800 */
.L_x_144:
[----:B------:R-:W-:Y:S05]  /*0950*/  BRA.U !UP0, `(.L_x_137) ;  /* 0x0000000108447547 */ /* 0x000fea000b800000 */
[----:B------:R-:W-:Y:S01]  /*0960*/  ISETP.GE.U32.AND P0, PT, R6, 0x3, PT ;  /* 0x000000030600780c */ /* 0x000fe20003f06070 */
[----:B------:R-:W-:-:S12]  /*0970*/  UISETP.NE.AND UP0, UPT, UR25, URZ, UPT ;  /* 0x000000ff1900728c */ /* 0x000fd8000bf05270 */
[C---:B---3--:R-:W-:Y:S02]  /*0980*/  @P0 IMAD R3, R2.reuse, 0x400, R5 ;  /* 0x0000040002030824 */ /* 0x048fe400078e0205 */
[----:B------:R-:W-:-:S03]  /*0990*/  @P0 VIADD R2, R2, 0x4 ;  /* 0x0000000402020836 */ /* 0x000fc60000000000 */
[----:B------:R4:W-:Y:S04]  /*09a0*/  @P0 STS [R3+0x200], RZ ;  /* 0x000200ff03000388 */ /* 0x0009e80000000800 */
[----:B------:R4:W-:Y:S04]  /*09b0*/  @P0 STS [R3+0x600], RZ ;  /* 0x000600ff03000388 */ /* 0x0009e80000000800 */
[----:B------:R4:W-:Y:S04]  /*09c0*/  @P0 STS [R3+0xa00], RZ ;  /* 0x000a00ff03000388 */ /* 0x0009e80000000800 */
[----:B------:R4:W-:Y:S01]  /*09d0*/  @P0 STS [R3+0xe00], RZ ;  /* 0x000e00ff03000388 */ /* 0x0009e20000000800 */
[----:B------:R-:W-:Y:S05]  /*09e0*/  BRA.U !UP0, `(.L_x_137) ;  /* 0x0000000108207547 */ /* 0x000fea000b800000 */
[----:B------:R-:W-:Y:S01]  /*09f0*/  IMAD R2, R2, 0x400, R5 ;  /* 0x0000040002027824 */ /* 0x000fe200078e0205 */
[----:B------:R-:W-:-:S04]  /*0a00*/  UISETP.NE.AND UP0, UPT, UR25, 0x1, UPT ;  /* 0x000000011900788c */ /* 0x000fc8000bf05270 */
[----:B------:R3:W-:Y:S05]  /*0a10*/  STS [R2+0x200], RZ ;  /* 0x000200ff02007388 */ /* 0x0007ea0000000800 */
[----:B------:R-:W-:Y:S05]  /*0a20*/  BRA.U !UP0, `(.L_x_137) ;  /* 0x0000000108107547 */ /* 0x000fea000b800000 */
[----:B------:R-:W-:Y:S01]  /*0a30*/  UISETP.NE.AND UP0, UPT, UR25, 0x2, UPT ;  /* 0x000000021900788c */ /* 0x000fe2000bf05270 */
[----:B------:R0:W-:Y:S05]  /*0a40*/  STS [R2+0x600], RZ ;  /* 0x000600ff02007388 */ /* 0x0001ea0000000800 */
[----:B------:R-:W-:-:S13]  /*0a50*/  PLOP3.LUT P0, PT, PT, PT, UP0, 0x80, 0x8 ;  /* 0x000000000008781c */ /* 0x000fda0003f0f008 */
[----:B------:R0:W-:Y:S02]  /*0a60*/  @P0 STS [R2+0xa00], RZ ;  /* 0x000a00ff02000388 */ /* 0x0001e40000000800 */
.L_x_137:
[----:B------:R-:W-:Y:S05]  /*0a70*/  BSYNC.RECONVERGENT B0 ;  /* 0x0000000000007941 */ /* 0x000fea0003800200 */
.L_x_136:
[----:B------:R-:W5:Y:S01]  /*0a80*/  LDCU.64 UR14, c[0x0][0x390] ;  /* 0x00007200ff0e77ac */ /* 0x000f620008000a00 */
[----:B------:R-:W-:Y:S02]  /*0a90*/  USHF.L.U32 UR4, UR6, 0x1e, URZ ;  /* 0x0000001e06047899 */ /* 0x000fe400080006ff */
[----:B------:R-:W-:Y:S02]  /*0aa0*/  USHF.L.U64.HI UR5, UR6, 0x1e, UR7 ;  /* 0x0000001e06057899 */ /* 0x000fe40008010207 */
[----:B-----5:R-:W-:-:S04]  /*0ab0*/  UIADD3 UR4, UP0, UPT, -UR4, UR14, URZ ;  /* 0x0000000e04047290 */ /* 0x020fc8000ff1e1ff */
[----:B------:R-:W-:Y:S02]  /*0ac0*/  UIADD3.X UR5, UPT, UPT, ~UR5, UR15, URZ, UP0, !UPT ;  /* 0x0000000f05057290 */ /* 0x000fe400087fe5ff */
[----:B------:R-:W-:-:S04]  /*0ad0*/  UISETP.LT.U32.AND UP0, UPT, UR4, 0x40000000, UPT ;  /* 0x400000000400788c */ /* 0x000fc8000bf01070 */
[----:B------:R-:W-:-:S04]  /*0ae0*/  UISETP.LT.U32.AND.EX UP0, UPT, UR5, URZ, UPT, UP0 ;  /* 0x000000ff0500728c */ /* 0x000fc8000bf01100 */
[----:B------:R-:W-:Y:S02]  /*0af0*/  USEL UR13, UR4, 0x40000000, UP0 ;  /* 0x40000000040d7887 */ /* 0x000fe40008000000 */
[----:B------:R-:W-:Y:S02]  /*0b00*/  USEL UR14, UR5, URZ, UP0 ;  /* 0x000000ff050e7287 */ /* 0x000fe40008000000 */
[----:B------:R-:W-:-:S04]  /*0b10*/  UISETP.GT.U32.AND UP0, UPT, UR13, UR8, UPT ;  /* 0x000000080d00728c */ /* 0x000fc8000bf04070 */
[----:B------:R-:W-:Y:S01]  /*0b20*/  UISETP.GT.U32.AND.EX UP0, UPT, UR14, URZ, UPT, UP0 ;  /* 0x000000ff0e00728c */ /* 0x000fe2000bf04100 */
[----:B------:R-:W-:Y:S08]  /*0b30*/  BAR.SYNC.DEFER_BLOCKING 0x0 ;  /* 0x0000000000007b1d */ /* 0x000ff00000010000 */
[----:B------:R-:W-:Y:S06]  /*0b40*/  BAR.SYNC.DEFER_BLOCKING 0x0 ;  /* 0x0000000000007b1d */ /* 0x000fec0000010000 */
[----:B------:R-:W-:Y:S05]  /*0b50*/  BRA.U !UP0, `(.L_x_145) ;  /* 0x00000011082c7547 */ /* 0x000fea000b800000 */
[----:B------:R-:W-:Y:S01]  /*0b60*/  UMOV UR10, UR8 ;  /* 0x00000008000a7c82 */ /* 0x000fe20008000000 */
[----:B------:R-:W-:-:S05]  /*0b70*/  UMOV UR5, URZ ;  /* 0x000000ff00057c82 */ /* 0x000fca0008000000 */
.L_x_150:
[----:B-----5:R-:W5:Y:S01]  /*0b80*/  LDCU.64 UR18, c[0x0][0x390] ;  /* 0x00007200ff1277ac */ /* 0x020f620008000a00 */
[----:B------:R-:W-:Y:S02]  /*0b90*/  USHF.L.U32 UR15, UR6, 0x1e, URZ ;  /* 0x0000001e060f7899 */ /* 0x000fe400080006ff */
[----:B------:R-:W-:Y:S02]  /*0ba0*/  USHF.L.U64.HI UR16, UR6, 0x1e, UR7 ;  /* 0x0000001e06107899 */ /* 0x000fe40008010207 */
[----:B------:R-:W-:-:S04]  /*0bb0*/  UIADD3 UR15, UP0, UPT, UR10, UR15, URZ ;  /* 0x0000000f0a0f7290 */ /* 0x000fc8000ff1e0ff */
[----:B------:R-:W-:Y:S02]  /*0bc0*/  UIADD3.X UR16, UPT, UPT, UR5, UR16, URZ, UP0, !UPT ;  /* 0x0000001005107290 */ /* 0x000fe400087fe4ff */
[----:B------:R-:W-:Y:S02]  /*0bd0*/  ULEA UR10, UP0, UR28, UR10, 0xb ;  /* 0x0000000a1c0a7291 */ /* 0x000fe4000f8058ff */
[----:B-----5:R-:W-:Y:S02]  /*0be0*/  UIADD3 UR17, UP1, UPT, -UR15, UR18, URZ ;  /* 0x000000120f117290 */ /* 0x020fe4000ff3e1ff */
[----:B------:R-:W-:Y:S02]  /*0bf0*/  UIADD3.X UR5, UPT, UPT, URZ, UR5, URZ, UP0, !UPT ;  /* 0x00000005ff057290 */ /* 0x000fe400087fe4ff */
[----:B------:R-:W-:Y:S02]  /*0c00*/  UIADD3.X UR4, UPT, UPT, ~UR16, UR19, URZ, UP1, !UPT ;  /* 0x0000001310047290 */ /* 0x000fe40008ffe5ff */
[----:B------:R-:W-:-:S02]  /*0c10*/  UISETP.GE.U32.AND UP1, UPT, UR17, 0x800, UPT ;  /* 0x000008001100788c */ /* 0x000fc4000bf26070 */
[----:B------:R-:W-:Y:S02]  /*0c20*/  UISETP.GE.U32.AND UP0, UPT, UR10, UR13, UPT ;  /* 0x0000000d0a00728c */ /* 0x000fe4000bf06070 */
[----:B------:R-:W-:Y:S02]  /*0c30*/  UISETP.GE.U32.AND.EX UP1, UPT, UR4, URZ, UPT, UP1 ;  /* 0x000000ff0400728c */ /* 0x000fe4000bf26110 */
[----:B------:R-:W-:-:S07]  /*0c40*/  UISETP.GE.U32.AND.EX UP0, UPT, UR5, UR14, UPT, UP0 ;  /* 0x0000000e0500728c */ /* 0x000fce000bf06100 */
[----:B0-----:R-:W-:Y:S05]  /*0c50*/  BRA.U !UP1, `(.L_x_146) ;  /* 0x0000000109587547 */ /* 0x001fea000b800000 */
[----:B------:R-:W0:Y:S01]  /*0c60*/  LDCU.64 UR18, c[0x0][0x388] ;  /* 0x00007100ff1277ac */ /* 0x000e220008000a00 */
[----:B---34-:R-:W-:-:S05]  /*0c70*/  IADD3 R3, P0, PT, R0, UR15, RZ ;  /* 0x0000000f00037c10 */ /* 0x018fca000ff1e0ff */
[----:B012---:R-:W-:Y:S01]  /*0c80*/  IMAD.X R4, RZ, RZ, UR16, P0 ;  /* 0x00000010ff047e24 */ /* 0x007fe200080e06ff */
[----:B------:R-:W-:-:S04]  /*0c90*/  LEA R2, P0, R3, UR18, 0x2 ;  /* 0x0000001203027c11 */ /* 0x000fc8000f8010ff */
        /* <DEDUP_REMOVED lines=18> */
.L_x_146:
[----:B------:R-:W1:Y:S01]  /*0dc0*/  LDCU.64 UR18, c[0x0][0x388] ;  /* 0x00007100ff1277ac */ /* 0x000e620008000a00 */
[C---:B0-23--:R-:W-:Y:S01]  /*0dd0*/  VIADD R2, R0.reuse, 0x80 ;  /* 0x0000008000027836 */ /* 0x04dfe20000000000 */
[C---:B----4-:R-:W-:Y:S01]  /*0de0*/  IADD3 R3, P0, PT, R0.reuse, UR15, RZ ;  /* 0x0000000f00037c10 */ /* 0x050fe2000ff1e0ff */
[C---:B------:R-:W-:Y:S01]  /*0df0*/  VIADD R5, R0.reuse, 0x180 ;  /* 0x0000018000057836 */ /* 0x040fe20000000000 */
[C---:B------:R-:W-:Y:S01]  /*0e00*/  ISETP.GE.AND P1, PT, R0.reuse, UR17, PT ;  /* 0x0000001100007c0c */ /* 0x040fe2000bf26270 */
[----:B------:R-:W-:Y:S01]  /*0e10*/  VIADD R6, R0, 0x100 ;  /* 0x0000010000067836 */ /* 0x000fe20000000000 */
[----:B------:R-:W-:Y:S01]  /*0e20*/  ISETP.GE.AND P2, PT, R2, UR17, PT ;  /* 0x0000001102007c0c */ /* 0x000fe2000bf46270 */
[----:B-1----:R-:W-:Y:S01]  /*0e30*/  IMAD.X R4, RZ, RZ, UR16, P0 ;  /* 0x00000010ff047e24 */ /* 0x002fe200080e06ff */
[----:B------:R-:W-:Y:S01]  /*0e40*/  ISETP.GE.AND P4, PT, R5, UR17, PT ;  /* 0x0000001105007c0c */ /* 0x000fe2000bf86270 */
[----:B------:R-:W-:Y:S01]  /*0e50*/  VIADD R5, R0, 0x200 ;  /* 0x0000020000057836 */ /* 0x000fe20000000000 */
[----:B------:R-:W-:Y:S01]  /*0e60*/  ISETP.GE.AND P3, PT, R6, UR17, PT ;  /* 0x0000001106007c0c */ /* 0x000fe2000bf66270 */
[----:B------:R-:W-:-:S02]  /*0e70*/  IMAD.MOV.U32 R11, RZ, RZ, 0x7fffffff ;  /* 0x7fffffffff0b7424 */ /* 0x000fc400078e00ff */
[----:B------:R-:W-:Y:S01]  /*0e80*/  IMAD.MOV.U32 R10, RZ, RZ, 0x7fffffff ;  /* 0x7fffffffff0a7424 */ /* 0x000fe200078e00ff */
[----:B------:R-:W-:Y:S01]  /*0e90*/  ISETP.GE.AND P5, PT, R5, UR17, PT ;  /* 0x0000001105007c0c */ /* 0x000fe2000bfa6270 */
[----:B------:R-:W-:Y:S01]  /*0ea0*/  VIADD R5, R0, 0x300 ;  /* 0x0000030000057836 */ /* 0x000fe20000000000 */
[----:B------:R-:W-:-:S04]  /*0eb0*/  LEA R2, P0, R3, UR18, 0x2 ;  /* 0x0000001203027c11 */ /* 0x000fc8000f8010ff */
[----:B------:R-:W-:Y:S01]  /*0ec0*/  LEA.HI.X R3, R3, UR19, R4, 0x2, P0 ;  /* 0x0000001303037c11 */ /* 0x000fe200080f1404 */
[----:B------:R-:W-:Y:S02]  /*0ed0*/  VIADD R4, R0, 0x280 ;  /* 0x0000028000047836 */ /* 0x000fe40000000000 */
[----:B------:R-:W-:Y:S02]  /*0ee0*/  IMAD.MOV.U32 R13, RZ, RZ, 0x7fffffff ;  /* 0x7fffffffff0d7424 */ /* 0x000fe400078e00ff */
[----:B------:R1:W5:Y:S01]  /*0ef0*/  @!P2 LDG.E R11, desc[UR20][R2.64+0x200] ;  /* 0x00020014020ba981 */ /* 0x000362000c1e1900 */
[----:B------:R-:W-:Y:S01]  /*0f00*/  ISETP.GE.AND P0, PT, R4, UR17, PT ;  /* 0x0000001104007c0c */ /* 0x000fe2000bf06270 */
[----:B------:R-:W-:Y:S02]  /*0f10*/  VIADD R4, R0, 0x380 ;  /* 0x0000038000047836 */ /* 0x000fe40000000000 */
[----:B------:R1:W5:Y:S01]  /*0f20*/  @!P1 LDG.E R10, desc[UR20][R2.64] ;  /* 0x00000014020a9981 */ /* 0x000362000c1e1900 */
[----:B------:R-:W-:Y:S01]  /*0f30*/  IMAD.MOV.U32 R12, RZ, RZ, 0x7fffffff ;  /* 0x7fffffffff0c7424 */ /* 0x000fe200078e00ff */
[----:B------:R-:W-:-:S02]  /*0f40*/  ISETP.GE.AND P1, PT, R5, UR17, PT ;  /* 0x0000001105007c0c */ /* 0x000fc4000bf26270 */
[----:B------:R-:W-:Y:S01]  /*0f50*/  ISETP.GE.AND P2, PT, R4, UR17, PT ;  /* 0x0000001104007c0c */ /* 0x000fe2000bf46270 */
[C---:B------:R-:W-:Y:S01]  /*0f60*/  VIADD R4, R0.reuse, 0x480 ;  /* 0x0000048000047836 */ /* 0x040fe20000000000 */
[----:B------:R1:W5:Y:S01]  /*0f70*/  @!P4 LDG.E R13, desc[UR20][R2.64+0x600] ;  /* 0x00060014020dc981 */ /* 0x000362000c1e1900 */
[----:B------:R-:W-:Y:S01]  /*0f80*/  IMAD.MOV.U32 R14, RZ, RZ, 0x7fffffff ;  /* 0x7fffffffff0e7424 */ /* 0x000fe200078e00ff */
[----:B------:R-:W-:Y:S02]  /*0f90*/  LOP3.LUT R5, R0, 0x400, RZ, 0xfc, !PT ;  /* 0x0000040000057812 */ /* 0x000fe400078efcff */
[----:B------:R-:W-:Y:S01]  /*0fa0*/  ISETP.GE.AND P4, PT, R4, UR17, PT ;  /* 0x0000001104007c0c */ /* 0x000fe2000bf86270 */
[----:B------:R-:W-:Y:S01]  /*0fb0*/  VIADD R4, R0, 0x500 ;  /* 0x0000050000047836 */ /* 0x000fe20000000000 */
[----:B------:R1:W5:Y:S01]  /*0fc0*/  @!P3 LDG.E R12, desc[UR20][R2.64+0x400] ;  /* 0x00040014020cb981 */ /* 0x000362000c1e1900 */
[----:B------:R-:W-:Y:S01]  /*0fd0*/  ISETP.GE.AND P3, PT, R5, UR17, PT ;  /* 0x0000001105007c0c */ /* 0x000fe2000bf66270 */
[----:B------:R-:W-:-:S02]  /*0fe0*/  IMAD.MOV.U32 R15, RZ, RZ, 0x7fffffff ;  /* 0x7fffffffff0f7424 */ /* 0x000fc400078e00ff */
[----:B------:R-:W-:Y:S01]  /*0ff0*/  IMAD.MOV.U32 R18, RZ, RZ, 0x7fffffff ;  /* 0x7fffffffff127424 */ /* 0x000fe200078e00ff */
[----:B------:R1:W5:Y:S01]  /*1000*/  @!P5 LDG.E R14, desc[UR20][R2.64+0x800] ;  /* 0x00080014020ed981 */ /* 0x000362000c1e1900 */
[----:B------:R-:W-:Y:S01]  /*1010*/  ISETP.GE.AND P5, PT, R4, UR17, PT ;  /* 0x0000001104007c0c */ /* 0x000fe2000bfa6270 */
[C---:B------:R-:W-:Y:S02]  /*1020*/  VIADD R5, R0.reuse, 0x580 ;  /* 0x0000058000057836 */ /* 0x040fe40000000000 */
[----:B------:R-:W-:Y:S01]  /*1030*/  VIADD R4, R0, 0x600 ;  /* 0x0000060000047836 */ /* 0x000fe20000000000 */
[----:B------:R1:W5:Y:S01]  /*1040*/  @!P0 LDG.E R15, desc[UR20][R2.64+0xa00] ;  /* 0x000a0014020f8981 */ /* 0x000362000c1e1900 */
[----:B------:R-:W-:Y:S01]  /*1050*/  IMAD.MOV.U32 R19, RZ, RZ, 0x7fffffff ;  /* 0x7fffffffff137424 */ /* 0x000fe200078e00ff */
[----:B------:R-:W-:Y:S01]  /*1060*/  ISETP.GE.AND P0, PT, R5, UR17, PT ;  /* 0x0000001105007c0c */ /* 0x000fe2000bf06270 */
[----:B------:R-:W-:Y:S01]  /*1070*/  IMAD.MOV.U32 R17, RZ, RZ, 0x7fffffff ;  /* 0x7fffffffff117424 */ /* 0x000fe200078e00ff */
[----:B------:R1:W5:Y:S01]  /*1080*/  @!P1 LDG.E R18, desc[UR20][R2.64+0xc00] ;  /* 0x000c001402129981 */ /* 0x000362000c1e1900 */
[----:B------:R-:W-:Y:S01]  /*1090*/  IMAD.MOV.U32 R16, RZ, RZ, 0x7fffffff ;  /* 0x7fffffffff107424 */ /* 0x000fe200078e00ff */
[----:B------:R-:W-:Y:S01]  /*10a0*/  ISETP.GE.AND P1, PT, R4, UR17, PT ;  /* 0x0000001104007c0c */ /* 0x000fe2000bf26270 */
[C---:B------:R-:W-:Y:S01]  /*10b0*/  VIADD R4, R0.reuse, 0x680 ;  /* 0x0000068000047836 */ /* 0x040fe20000000000 */
[----:B------:R1:W5:Y:S01]  /*10c0*/  @!P2 LDG.E R19, desc[UR20][R2.64+0xe00] ;  /* 0x000e00140213a981 */ /* 0x000362000c1e1900 */
[----:B------:R-:W-:-:S03]  /*10d0*/  VIADD R5, R0, 0x700 ;  /* 0x0000070000057836 */ /* 0x000fc60000000000 */
[----:B------:R1:W5:Y:S01]  /*10e0*/  @!P3 LDG.E R17, desc[UR20][R2.64+0x1000] ;  /* 0x001000140211b981 */ /* 0x000362000c1e1900 */
[----:B------:R-:W-:Y:S02]  /*10f0*/  ISETP.GE.AND P2, PT, R4, UR17, PT ;  /* 0x0000001104007c0c */ /* 0x000fe4000bf46270 */
[----:B------:R-:W-:Y:S01]  /*1100*/  ISETP.GE.AND P3, PT, R5, UR17, PT ;  /* 0x0000001105007c0c */ /* 0x000fe2000bf66270 */
[----:B------:R1:W5:Y:S01]  /*1110*/  @!P4 LDG.E R16, desc[UR20][R2.64+0x1200] ;  /* 0x001200140210c981 */ /* 0x000362000c1e1900 */
[----:B------:R-:W-:Y:S01]  /*1120*/  ISETP.GE.AND P4, PT, R20, UR17, PT ;  /* 0x0000001114007c0c */ /* 0x000fe2000bf86270 */
[----:B------:R-:W-:Y:S02]  /*1130*/  IMAD.MOV.U32 R9, RZ, RZ, 0x7fffffff ;  /* 0x7fffffffff097424 */ /* 0x000fe400078e00ff */
[----:B------:R-:W-:Y:S02]  /*1140*/  IMAD.MOV.U32 R8, RZ, RZ, 0x7fffffff ;  /* 0x7fffffffff087424 */ /* 0x000fe400078e00ff */
[----:B------:R-:W-:-:S02]  /*1150*/  IMAD.MOV.U32 R5, RZ, RZ, 0x7fffffff ;  /* 0x7fffffffff057424 */ /* 0x000fc400078e00ff */
[----:B------:R-:W-:Y:S01]  /*1160*/  IMAD.MOV.U32 R4, RZ, RZ, 0x7fffffff ;  /* 0x7fffffffff047424 */ /* 0x000fe200078e00ff */
[----:B------:R1:W5:Y:S01]  /*1170*/  @!P5 LDG.E R9, desc[UR20][R2.64+0x1400] ;  /* 0x001400140209d981 */ /* 0x000362000c1e1900 */
[----:B------:R-:W-:Y:S02]  /*1180*/  IMAD.MOV.U32 R6, RZ, RZ, 0x7fffffff ;  /* 0x7fffffffff067424 */ /* 0x000fe400078e00ff */
[----:B------:R-:W-:Y:S01]  /*1190*/  IMAD.MOV.U32 R7, RZ, RZ, 0x7fffffff ;  /* 0x7fffffffff077424 */ /* 0x000fe200078e00ff */
[----:B------:R1:W5:Y:S04]  /*11a0*/  @!P0 LDG.E R8, desc[UR20][R2.64+0x1600] ;  /* 0x0016001402088981 */ /* 0x000368000c1e1900 */
[----:B------:R1:W5:Y:S04]  /*11b0*/  @!P1 LDG.E R5, desc[UR20][R2.64+0x1800] ;  /* 0x0018001402059981 */ /* 0x000368000c1e1900 */
[----:B------:R1:W5:Y:S04]  /*11c0*/  @!P2 LDG.E R4, desc[UR20][R2.64+0x1a00] ;  /* 0x001a00140204a981 */ /* 0x000368000c1e1900 */
[----:B------:R1:W5:Y:S04]  /*11d0*/  @!P3 LDG.E R6, desc[UR20][R2.64+0x1c00] ;  /* 0x001c00140206b981 */ /* 0x000368000c1e1900 */
[----:B------:R1:W5:Y:S02]  /*11e0*/  @!P4 LDG.E R7, desc[UR20][R2.64+0x1e00] ;  /* 0x001e00140207c981 */ /* 0x000364000c1e1900 */
.L_x_147:
[----:B01----:R-:W0:Y:S02]  /*11f0*/  LDC.64 R2, c[0x0][0x398] ;  /* 0x0000e600ff027b82 */ /* 0x003e240000000a00 */
[----:B0-----:R-:W-:-:S13]  /*1200*/  ISETP.GT.AND P0, PT, R3, R2, PT ;  /* 0x000000020300720c */ /* 0x001fda0003f04270 */
[----:B------:R-:W-:Y:S05]  /*1210*/  @!P0 BRA `(.L_x_148) ;  /* 0x0000000800788947 */ /* 0x000fea0003800000 */
[----:B------:R-:W-:Y:S01]  /*1220*/  IMAD.MOV.U32 R2, RZ, RZ, -0x1 ;  /* 0xffffffffff027424 */ /* 0x000fe200078e00ff */
[----:B-----5:R-:W-:Y:S01]  /*1230*/  ISETP.GT.AND P0, PT, R10, -0x1, PT ;  /* 0xffffffff0a00780c */ /* 0x020fe20003f04270 */
[----:B------:R-:W0:Y:S01]  /*1240*/  S2UR UR15, SR_CgaCtaId ;  /* 0x00000000000f79c3 */ /* 0x000e220000008800 */
[----:B------:R-:W-:Y:S01]  /*1250*/  ISETP.GT.AND P1, PT, R11, -0x1, PT ;  /* 0xffffffff0b00780c */ /* 0x000fe20003f24270 */
[----:B------:R-:W-:Y:S01]  /*1260*/  UMOV UR4, 0x400 ;  /* 0x0000040000047882 */ /* 0x000fe20000000000 */
[C---:B------:R-:W-:Y:S01]  /*1270*/  SEL R23, R2.reuse, 0x80000000, !P0 ;  /* 0x8000000002177807 */ /* 0x040fe20004000000 */
[----:B------:R-:W1:Y:S01]  /*1280*/  LDCU UR16, c[0x0][0x398] ;  /* 0x00007300ff1077ac */ /* 0x000e620008000800 */
[----:B------:R-:W-:Y:S02]  /*1290*/  SEL R22, R2, 0x80000000, !P1 ;  /* 0x8000000002167807 */ /* 0x000fe40004800000 */
[----:B------:R-:W-:Y:S02]  /*12a0*/  ISETP.GT.AND P0, PT, R14, -0x1, PT ;  /* 0xffffffff0e00780c */ /* 0x000fe40003f04270 */
[----:B------:R-:W-:-:S02]  /*12b0*/  ISETP.GT.AND P1, PT, R15, -0x1, PT ;  /* 0xffffffff0f00780c */ /* 0x000fc40003f24270 */
[----:B------:R-:W-:Y:S02]  /*12c0*/  ISETP.GT.AND P2, PT, R12, -0x1, PT ;  /* 0xffffffff0c00780c */ /* 0x000fe40003f44270 */
[----:B------:R-:W-:Y:S02]  /*12d0*/  ISETP.GT.AND P3, PT, R13, -0x1, PT ;  /* 0xffffffff0d00780c */ /* 0x000fe40003f64270 */
[----:B------:R-:W-:Y:S02]  /*12e0*/  LOP3.LUT R10, R23, R10, RZ, 0x3c, !PT ;  /* 0x0000000a170a7212 */ /* 0x000fe400078e3cff */
[----:B------:R-:W-:Y:S02]  /*12f0*/  LOP3.LUT R11, R22, R11, RZ, 0x3c, !PT ;  /* 0x0000000b160b7212 */ /* 0x000fe400078e3cff */
[C---:B------:R-:W-:Y:S02]  /*1300*/  SEL R23, R2.reuse, 0x80000000, !P0 ;  /* 0x8000000002177807 */ /* 0x040fe40004000000 */
[----:B------:R-:W-:-:S02]  /*1310*/  SEL R22, R2, 0x80000000, !P1 ;  /* 0x8000000002167807 */ /* 0x000fc40004800000 */
[----:B------:R-:W-:Y:S01]  /*1320*/  ISETP.GT.AND P0, PT, R17, -0x1, PT ;  /* 0xffffffff1100780c */ /* 0x000fe20003f04270 */
[----:B0-----:R-:W-:Y:S01]  /*1330*/  ULEA UR15, UR15, UR4, 0x18 ;  /* 0x000000040f0f7291 */ /* 0x001fe2000f8ec0ff */
[----:B------:R-:W-:Y:S02]  /*1340*/  ISETP.GT.AND P1, PT, R16, -0x1, PT ;  /* 0xffffffff1000780c */ /* 0x000fe40003f24270 */
[C---:B------:R-:W-:Y:S01]  /*1350*/  SEL R25, R2.reuse, 0x80000000, !P2 ;  /* 0x8000000002197807 */ /* 0x040fe20005000000 */
[----:B------:R-:W-:Y:S01]  /*1360*/  UMOV UR4, URZ ;  /* 0x000000ff00047c82 */ /* 0x000fe20008000000 */
[----:B------:R-:W-:Y:S02]  /*1370*/  SEL R24, R2, 0x80000000, !P3 ;  /* 0x8000000002187807 */ /* 0x000fe40005800000 */
[----:B------:R-:W-:Y:S02]  /*1380*/  ISETP.GT.AND P2, PT, R18, -0x1, PT ;  /* 0xffffffff1200780c */ /* 0x000fe40003f44270 */
[----:B------:R-:W-:-:S02]  /*1390*/  ISETP.GT.AND P3, PT, R19, -0x1, PT ;  /* 0xffffffff1300780c */ /* 0x000fc40003f64270 */
[----:B------:R-:W-:Y:S02]  /*13a0*/  LOP3.LUT R14, R23, R14, RZ, 0x3c, !PT ;  /* 0x0000000e170e7212 */ /* 0x000fe400078e3cff */
[----:B------:R-:W-:Y:S02]  /*13b0*/  LOP3.LUT R15, R22, R15, RZ, 0x3c, !PT ;  /* 0x0000000f160f7212 */ /* 0x000fe400078e3cff */
[C---:B------:R-:W-:Y:S02]  /*13c0*/  SEL R22, R2.reuse, 0x80000000, !P0 ;  /* 0x8000000002167807 */ /* 0x040fe40004000000 */
[----:B------:R-:W-:Y:S02]  /*13d0*/  SEL R23, R2, 0x80000000, !P1 ;  /* 0x8000000002177807 */ /* 0x000fe40004800000 */
[----:B------:R-:W-:Y:S02]  /*13e0*/  LOP3.LUT R12, R25, R12, RZ, 0x3c, !PT ;  /* 0x0000000c190c7212 */ /* 0x000fe400078e3cff */
[----:B------:R-:W-:-:S02]  /*13f0*/  LOP3.LUT R13, R24, R13, RZ, 0x3c, !PT ;  /* 0x0000000d180d7212 */ /* 0x000fc400078e3cff */
[----:B------:R-:W-:Y:S02]  /*1400*/  ISETP.GT.AND P0, PT, R8, -0x1, PT ;  /* 0xffffffff0800780c */ /* 0x000fe40003f04270 */
[C---:B------:R-:W-:Y:S02]  /*1410*/  SEL R25, R2.reuse, 0x80000000, !P2 ;  /* 0x8000000002197807 */ /* 0x040fe40005000000 */
[C---:B------:R-:W-:Y:S02]  /*1420*/  SEL R24, R2.reuse, 0x80000000, !P3 ;  /* 0x8000000002187807 */ /* 0x040fe40005800000 */
[----:B------:R-:W-:Y:S02]  /*1430*/  ISETP.GT.AND P2, PT, R9, -0x1, PT ;  /* 0xffffffff0900780c */ /* 0x000fe40003f44270 */
[----:B------:R-:W-:Y:S02]  /*1440*/  LOP3.LUT R16, R23, R16, RZ, 0x3c, !PT ;  /* 0x0000001017107212 */ /* 0x000fe400078e3cff */
[----:B------:R-:W-:-:S02]  /*1450*/  SEL R23, R2, 0x80000000, !P0 ;  /* 0x8000000002177807 */ /* 0x000fc40004000000 */
[----:B------:R-:W-:Y:S02]  /*1460*/  LOP3.LUT R19, R24, R19, RZ, 0x3c, !PT ;  /* 0x0000001318137212 */ /* 0x000fe400078e3cff */
[----:B------:R-:W-:Y:S02]  /*1470*/  ISETP.GT.AND P0, PT, R5, -0x1, PT ;  /* 0xffffffff0500780c */ /* 0x000fe40003f04270 */
[----:B------:R-:W-:Y:S02]  /*1480*/  SEL R24, R2, 0x80000000, !P2 ;  /* 0x8000000002187807 */ /* 0x000fe40005000000 */
[----:B------:R-:W-:Y:S02]  /*1490*/  ISETP.GT.AND P1, PT, R4, -0x1, PT ;  /* 0xffffffff0400780c */ /* 0x000fe40003f24270 */
[----:B------:R-:W-:Y:S02]  /*14a0*/  ISETP.GT.AND P2, PT, R6, -0x1, PT ;  /* 0xffffffff0600780c */ /* 0x000fe40003f44270 */
[----:B------:R-:W-:-:S02]  /*14b0*/  LOP3.LUT R17, R22, R17, RZ, 0x3c, !PT ;  /* 0x0000001116117212 */ /* 0x000fc400078e3cff */
[C---:B------:R-:W-:Y:S02]  /*14c0*/  SEL R22, R2.reuse, 0x80000000, !P0 ;  /* 0x8000000002167807 */ /* 0x040fe40004000000 */
[----:B------:R-:W-:Y:S02]  /*14d0*/  LOP3.LUT R18, R25, R18, RZ, 0x3c, !PT ;  /* 0x0000001219127212 */ /* 0x000fe400078e3cff */
[----:B------:R-:W-:Y:S02]  /*14e0*/  LOP3.LUT R8, R23, R8, RZ, 0x3c, !PT ;  /* 0x0000000817087212 */ /* 0x000fe400078e3cff */
[----:B------:R-:W-:Y:S02]  /*14f0*/  ISETP.GT.AND P0, PT, R7, -0x1, PT ;  /* 0xffffffff0700780c */ /* 0x000fe40003f04270 */
[C---:B------:R-:W-:Y:S02]  /*1500*/  SEL R23, R2.reuse, 0x80000000, !P1 ;  /* 0x8000000002177807 */ /* 0x040fe40004800000 */
[----:B------:R-:W-:-:S02]  /*1510*/  SEL R25, R2, 0x80000000, !P2 ;  /* 0x8000000002197807 */ /* 0x000fc40005000000 */
[----:B------:R-:W-:Y:S02]  /*1520*/  ISETP.NE.AND P1, PT, R10, 0x7fffffff, PT ;  /* 0x7fffffff0a00780c */ /* 0x000fe40003f25270 */
[----:B------:R-:W-:Y:S02]  /*1530*/  ISETP.NE.AND P2, PT, R11, 0x7fffffff, PT ;  /* 0x7fffffff0b00780c */ /* 0x000fe40003f45270 */
[----:B------:R-:W-:Y:S02]  /*1540*/  ISETP.NE.AND P3, PT, R12, 0x7fffffff, PT ;  /* 0x7fffffff0c00780c */ /* 0x000fe40003f65270 */
[----:B------:R-:W-:Y:S02]  /*1550*/  ISETP.NE.AND P4, PT, R13, 0x7fffffff, PT ;  /* 0x7fffffff0d00780c */ /* 0x000fe40003f85270 */
[----:B------:R-:W-:Y:S02]  /*1560*/  LOP3.LUT R5, R22, R5, RZ, 0x3c, !PT ;  /* 0x0000000516057212 */ /* 0x000fe400078e3cff */
[----:B------:R-:W-:-:S02]  /*1570*/  SEL R22, R2, 0x80000000, !P0 ;  /* 0x8000000002167807 */ /* 0x000fc40004000000 */
[----:B------:R-:W-:Y:S02]  /*1580*/  SEL R10, R10, 0x80000000, P1 ;  /* 0x800000000a0a7807 */ /* 0x000fe40000800000 */
[----:B------:R-:W-:Y:S02]  /*1590*/  SEL R11, R11, 0x80000000, P2 ;  /* 0x800000000b0b7807 */ /* 0x000fe40001000000 */
[----:B------:R-:W-:Y:S02]  /*15a0*/  SEL R12, R12, 0x80000000, P3 ;  /* 0x800000000c0c7807 */ /* 0x000fe40001800000 */
[----:B------:R-:W-:Y:S02]  /*15b0*/  SEL R13, R13, 0x80000000, P4 ;  /* 0x800000000d0d7807 */ /* 0x000fe40002000000 */
[----:B------:R-:W-:Y:S02]  /*15c0*/  ISETP.NE.AND P5, PT, R14, 0x7fffffff, PT ;  /* 0x7fffffff0e00780c */ /* 0x000fe40003fa5270 */
[----:B------:R-:W-:-:S02]  /*15d0*/  ISETP.NE.AND P0, PT, R15, 0x7fffffff, PT ;  /* 0x7fffffff0f00780c */ /* 0x000fc40003f05270 */
[----:B------:R-:W-:Y:S02]  /*15e0*/  ISETP.NE.AND P1, PT, R18, 0x7fffffff, PT ;  /* 0x7fffffff1200780c */ /* 0x000fe40003f25270 */
[----:B------:R-:W-:Y:S02]  /*15f0*/  ISETP.NE.AND P2, PT, R19, 0x7fffffff, PT ;  /* 0x7fffffff1300780c */ /* 0x000fe40003f45270 */
[----:B------:R-:W-:Y:S02]  /*1600*/  ISETP.NE.AND P3, PT, R17, 0x7fffffff, PT ;  /* 0x7fffffff1100780c */ /* 0x000fe40003f65270 */
[----:B------:R-:W-:Y:S02]  /*1610*/  ISETP.NE.AND P4, PT, R16, 0x7fffffff, PT ;  /* 0x7fffffff1000780c */ /* 0x000fe40003f85270 */
[----:B------:R-:W-:Y:S02]  /*1620*/  LOP3.LUT R9, R24, R9, RZ, 0x3c, !PT ;  /* 0x0000000918097212 */ /* 0x000fe400078e3cff */
[----:B------:R-:W-:-:S02]  /*1630*/  LOP3.LUT R4, R23, R4, RZ, 0x3c, !PT ;  /* 0x0000000417047212 */ /* 0x000fc400078e3cff */
[----:B------:R-:W-:Y:S02]  /*1640*/  LOP3.LUT R6, R25, R6, RZ, 0x3c, !PT ;  /* 0x0000000619067212 */ /* 0x000fe400078e3cff */
[----:B------:R-:W-:Y:S02]  /*1650*/  LOP3.LUT R7, R22, R7, RZ, 0x3c, !PT ;  /* 0x0000000716077212 */ /* 0x000fe400078e3cff */
[----:B------:R-:W-:Y:S02]  /*1660*/  SEL R14, R14, 0x80000000, P5 ;  /* 0x800000000e0e7807 */ /* 0x000fe40002800000 */
[----:B------:R-:W-:Y:S02]  /*1670*/  SEL R15, R15, 0x80000000, P0 ;  /* 0x800000000f0f7807 */ /* 0x000fe40000000000 */
[----:B------:R-:W-:Y:S02]  /*1680*/  SEL R18, R18, 0x80000000, P1 ;  /* 0x8000000012127807 */ /* 0x000fe40000800000 */
[----:B------:R-:W-:-:S02]  /*1690*/  SEL R19, R19, 0x80000000, P2 ;  /* 0x8000000013137807 */ /* 0x000fc40001000000 */
[----:B------:R-:W-:Y:S02]  /*16a0*/  SEL R17, R17, 0x80000000, P3 ;  /* 0x8000000011117807 */ /* 0x000fe40001800000 */
[----:B------:R-:W-:Y:S02]  /*16b0*/  SEL R16, R16, 0x80000000, P4 ;  /* 0x8000000010107807 */ /* 0x000fe40002000000 */
[----:B------:R-:W-:Y:S02]  /*16c0*/  ISETP.NE.AND P5, PT, R9, 0x7fffffff, PT ;  /* 0x7fffffff0900780c */ /* 0x000fe40003fa5270 */
[----:B------:R-:W-:Y:S02]  /*16d0*/  ISETP.NE.AND P0, PT, R8, 0x7fffffff, PT ;  /* 0x7fffffff0800780c */ /* 0x000fe40003f05270 */
[----:B------:R-:W-:Y:S02]  /*16e0*/  ISETP.NE.AND P1, PT, R5, 0x7fffffff, PT ;  /* 0x7fffffff0500780c */ /* 0x000fe40003f25270 */
[----:B------:R-:W-:-:S02]  /*16f0*/  ISETP.NE.AND P2, PT, R4, 0x7fffffff, PT ;  /* 0x7fffffff0400780c */ /* 0x000fc40003f45270 */
[----:B------:R-:W-:Y:S02]  /*1700*/  ISETP.NE.AND P3, PT, R6, 0x7fffffff, PT ;  /* 0x7fffffff0600780c */ /* 0x000fe40003f65270 */
[----:B------:R-:W-:Y:S02]  /*1710*/  ISETP.NE.AND P4, PT, R7, 0x7fffffff, PT ;  /* 0x7fffffff0700780c */ /* 0x000fe40003f85270 */
[----:B------:R-:W-:Y:S02]  /*1720*/  SEL R9, R9, 0x80000000, P5 ;  /* 0x8000000009097807 */ /* 0x000fe40002800000 */
[----:B------:R-:W-:Y:S02]  /*1730*/  SEL R8, R8, 0x80000000, P0 ;  /* 0x8000000008087807 */ /* 0x000fe40000000000 */
[----:B------:R-:W-:Y:S02]  /*1740*/  SEL R5, R5, 0x80000000, P1 ;  /* 0x8000000005057807 */ /* 0x000fe40000800000 */
[----:B------:R-:W-:-:S02]  /*1750*/  SEL R4, R4, 0x80000000, P2 ;  /* 0x8000000004047807 */ /* 0x000fc40001000000 */
[----:B------:R-:W-:Y:S02]  /*1760*/  SEL R6, R6, 0x80000000, P3 ;  /* 0x8000000006067807 */ /* 0x000fe40001800000 */
[----:B-1----:R-:W-:-:S07]  /*1770*/  SEL R7, R7, 0x80000000, P4 ;  /* 0x8000000007077807 */ /* 0x002fce0002000000 */
.L_x_149:
[----:B------:R-:W-:Y:S01]  /*1780*/  IMAD R22, RZ, RZ, -UR16 ;  /* 0x80000010ff167e24 */ /* 0x000fe2000f8e02ff */
[----:B0-----:R-:W-:Y:S01]  /*1790*/  SHF.R.U32.HI R25, RZ, UR16, R10 ;  /* 0x00000010ff197c19 */ /* 0x001fe2000801160a */
[----:B------:R-:W-:Y:S01]  /*17a0*/  ULEA UR17, UR4, UR15, 0xa ;  /* 0x0000000f04117291 */ /* 0x000fe2000f8e50ff */
[----:B------:R-:W-:Y:S01]  /*17b0*/  SHF.R.U32.HI R27, RZ, UR16, R12 ;  /* 0x00000010ff1b7c19 */ /* 0x000fe2000801160c */
[----:B------:R-:W-:Y:S01]  /*17c0*/  UIADD3 UR4, UPT, UPT, UR4, 0x1, URZ ;  /* 0x0000000104047890 */ /* 0x000fe2000fffe0ff */
[----:B------:R-:W-:Y:S02]  /*17d0*/  VIADDMNMX R23, R22, R3, 0x8, PT ;  /* 0x0000000816177446 */ /* 0x000fe40003800103 */
[----:B------:R-:W-:Y:S02]  /*17e0*/  SHF.R.U32.HI R29, RZ, UR16, R13 ;  /* 0x00000010ff1d7c19 */ /* 0x000fe4000801160d */
[----:B------:R-:W-:Y:S02]  /*17f0*/  SHF.L.U32 R22, R2, R23, RZ ;  /* 0x0000001702167219 */ /* 0x000fe400000006ff */
[----:B------:R-:W-:-:S02]  /*1800*/  SHF.R.U32.HI R23, RZ, UR16, R11 ;  /* 0x00000010ff177c19 */ /* 0x000fc4000801160b */
[-C--:B------:R-:W-:Y:S02]  /*1810*/  LOP3.LUT R25, R25, R22.reuse, RZ, 0x30, !PT ;  /* 0x0000001619197212 */ /* 0x080fe400078e30ff */
[-C--:B------:R-:W-:Y:S02]  /*1820*/  LOP3.LUT R23, R23, R22.reuse, RZ, 0x30, !PT ;  /* 0x0000001617177212 */ /* 0x080fe400078e30ff */
[----:B------:R-:W-:Y:S02]  /*1830*/  LOP3.LUT R27, R27, R22, RZ, 0x30, !PT ;  /* 0x000000161b1b7212 */ /* 0x000fe400078e30ff */
[----:B------:R-:W-:Y:S02]  /*1840*/  LEA R25, R25, UR17, 0x2 ;  /* 0x0000001119197c11 */ /* 0x000fe4000f8e10ff */
[----:B------:R-:W-:Y:S02]  /*1850*/  LEA R23, R23, UR17, 0x2 ;  /* 0x0000001117177c11 */ /* 0x000fe4000f8e10ff */
[----:B------:R-:W-:Y:S01]  /*1860*/  LEA R27, R27, UR17, 0x2 ;  /* 0x000000111b1b7c11 */ /* 0x000fe2000f8e10ff */
[----:B------:R0:W-:Y:S01]  /*1870*/  ATOMS.POPC.INC.32 RZ, [R25+URZ] ;  /* 0x0000000019ff7f8c */ /* 0x0001e2000d8000ff */
[----:B------:R-:W-:-:S02]  /*1880*/  SHF.R.U32.HI R24, RZ, UR16, R14 ;  /* 0x00000010ff187c19 */ /* 0x000fc4000801160e */
[----:B------:R-:W-:Y:S01]  /*1890*/  SHF.R.U32.HI R26, RZ, UR16, R15 ;  /* 0x00000010ff1a7c19 */ /* 0x000fe2000801160f */
[----:B------:R1:W-:Y:S01]  /*18a0*/  ATOMS.POPC.INC.32 RZ, [R23+URZ] ;  /* 0x0000000017ff7f8c */ /* 0x0003e2000d8000ff */
[-C--:B------:R-:W-:Y:S02]  /*18b0*/  LOP3.LUT R29, R29, R22.reuse, RZ, 0x30, !PT ;  /* 0x000000161d1d7212 */ /* 0x080fe400078e30ff */
[-C--:B------:R-:W-:Y:S01]  /*18c0*/  LOP3.LUT R24, R24, R22.reuse, RZ, 0x30, !PT ;  /* 0x0000001618187212 */ /* 0x080fe200078e30ff */
[----:B------:R2:W-:Y:S01]  /*18d0*/  ATOMS.POPC.INC.32 RZ, [R27+URZ] ;  /* 0x000000001bff7f8c */ /* 0x0005e2000d8000ff */
[----:B0-----:R-:W-:Y:S02]  /*18e0*/  SHF.R.U32.HI R25, RZ, UR16, R19 ;  /* 0x00000010ff197c19 */ /* 0x001fe40008011613 */
[----:B------:R-:W-:Y:S02]  /*18f0*/  LOP3.LUT R26, R26, R22, RZ, 0x30, !PT ;  /* 0x000000161a1a7212 */ /* 0x000fe400078e30ff */
[----:B-1----:R-:W-:-:S02]  /*1900*/  SHF.R.U32.HI R23, RZ, UR16, R18 ;  /* 0x00000010ff177c19 */ /* 0x002fc40008011612 */
[----:B------:R-:W-:Y:S02]  /*1910*/  LEA R29, R29, UR17, 0x2 ;  /* 0x000000111d1d7c11 */ /* 0x000fe4000f8e10ff */
[----:B--2---:R-:W-:Y:S02]  /*1920*/  SHF.R.U32.HI R27, RZ, UR16, R17 ;  /* 0x00000010ff1b7c19 */ /* 0x004fe40008011611 */
[-C--:B------:R-:W-:Y:S01]  /*1930*/  LOP3.LUT R23, R23, R22.reuse, RZ, 0x30, !PT ;  /* 0x0000001617177212 */ /* 0x080fe200078e30ff */
[----:B------:R0:W-:Y:S01]  /*1940*/  ATOMS.POPC.INC.32 RZ, [R29+URZ] ;  /* 0x000000001dff7f8c */ /* 0x0001e2000d8000ff */
[-C--:B------:R-:W-:Y:S02]  /*1950*/  LOP3.LUT R25, R25, R22.reuse, RZ, 0x30, !PT ;  /* 0x0000001619197212 */ /* 0x080fe400078e30ff */
[----:B------:R-:W-:Y:S02]  /*1960*/  LEA R24, R24, UR17, 0x2 ;  /* 0x0000001118187c11 */ /* 0x000fe4000f8e10ff */
[----:B------:R-:W-:-:S02]  /*1970*/  LOP3.LUT R27, R27, R22, RZ, 0x30, !PT ;  /* 0x000000161b1b7212 */ /* 0x000fc400078e30ff */
[----:B------:R-:W-:Y:S01]  /*1980*/  LEA R26, R26, UR17, 0x2 ;  /* 0x000000111a1a7c11 */ /* 0x000fe2000f8e10ff */
[----:B------:R1:W-:Y:S01]  /*1990*/  ATOMS.POPC.INC.32 RZ, [R24+URZ] ;  /* 0x0000000018ff7f8c */ /* 0x0003e2000d8000ff */
[----:B------:R-:W-:Y:S02]  /*19a0*/  LEA R23, R23, UR17, 0x2 ;  /* 0x0000001117177c11 */ /* 0x000fe4000f8e10ff */
[----:B------:R-:W-:Y:S01]  /*19b0*/  LEA R25, R25, UR17, 0x2 ;  /* 0x0000001119197c11 */ /* 0x000fe2000f8e10ff */
[----:B------:R2:W-:Y:S01]  /*19c0*/  ATOMS.POPC.INC.32 RZ, [R26+URZ] ;  /* 0x000000001aff7f8c */ /* 0x0005e2000d8000ff */
[----:B------:R-:W-:Y:S02]  /*19d0*/  LEA R27, R27, UR17, 0x2 ;  /* 0x000000111b1b7c11 */ /* 0x000fe4000f8e10ff */
[----:B0-----:R-:W-:Y:S01]  /*19e0*/  SHF.R.U32.HI R29, RZ, UR16, R16 ;  /* 0x00000010ff1d7c19 */ /* 0x001fe20008011610 */
[----:B------:R0:W-:Y:S01]  /*19f0*/  ATOMS.POPC.INC.32 RZ, [R23+URZ] ;  /* 0x0000000017ff7f8c */ /* 0x0001e2000d8000ff */
[----:B-1----:R-:W-:-:S02]  /*1a00*/  SHF.R.U32.HI R24, RZ, UR16, R9 ;  /* 0x00000010ff187c19 */ /* 0x002fc40008011609 */
[----:B------:R-:W-:Y:S01]  /*1a10*/  SHF.R.U32.HI R28, RZ, UR16, R7 ;  /* 0x00000010ff1c7c19 */ /* 0x000fe20008011607 */
[----:B------:R1:W-:Y:S01]  /*1a20*/  ATOMS.POPC.INC.32 RZ, [R25+URZ] ;  /* 0x0000000019ff7f8c */ /* 0x0003e2000d8000ff */
[----:B--2---:R-:W-:Y:S02]  /*1a30*/  SHF.R.U32.HI R26, RZ, UR16, R8 ;  /* 0x00000010ff1a7c19 */ /* 0x004fe40008011608 */
[-C--:B------:R-:W-:Y:S01]  /*1a40*/  LOP3.LUT R29, R29, R22.reuse, RZ, 0x30, !PT ;  /* 0x000000161d1d7212 */ /* 0x080fe200078e30ff */
[----:B------:R2:W-:Y:S01]  /*1a50*/  ATOMS.POPC.INC.32 RZ, [R27+URZ] ;  /* 0x000000001bff7f8c */ /* 0x0005e2000d8000ff */
[----:B0-----:R-:W-:Y:S02]  /*1a60*/  SHF.R.U32.HI R23, RZ, UR16, R5 ;  /* 0x00000010ff177c19 */ /* 0x001fe40008011605 */
[----:B------:R-:W-:Y:S02]  /*1a70*/  LOP3.LUT R24, R24, R22, RZ, 0x30, !PT ;  /* 0x0000001618187212 */ /* 0x000fe400078e30ff */
[----:B-1----:R-:W-:-:S02]  /*1a80*/  SHF.R.U32.HI R25, RZ, UR16, R4 ;  /* 0x00000010ff197c19 */ /* 0x002fc40008011604 */
[-C--:B------:R-:W-:Y:S02]  /*1a90*/  LOP3.LUT R26, R26, R22.reuse, RZ, 0x30, !PT ;  /* 0x000000161a1a7212 */ /* 0x080fe400078e30ff */
[----:B--2---:R-:W-:Y:S01]  /*1aa0*/  SHF.R.U32.HI R27, RZ, UR16, R6 ;  /* 0x00000010ff1b7c19 */ /* 0x004fe20008011606 */
[----:B------:R-:W-:Y:S01]  /*1ab0*/  UIADD3 UR16, UPT, UPT, UR16, 0x8, URZ ;  /* 0x0000000810107890 */ /* 0x000fe2000fffe0ff */
[-C--:B------:R-:W-:Y:S02]  /*1ac0*/  LOP3.LUT R23, R23, R22.reuse, RZ, 0x30, !PT ;  /* 0x0000001617177212 */ /* 0x080fe400078e30ff */
[----:B------:R-:W-:Y:S02]  /*1ad0*/  LEA R29, R29, UR17, 0x2 ;  /* 0x000000111d1d7c11 */ /* 0x000fe4000f8e10ff */
[----:B------:R-:W-:Y:S02]  /*1ae0*/  LOP3.LUT R25, R25, R22, RZ, 0x30, !PT ;  /* 0x0000001619197212 */ /* 0x000fe400078e30ff */
[----:B------:R-:W-:Y:S01]  /*1af0*/  ISETP.LE.AND P0, PT, R3, UR16, PT ;  /* 0x0000001003007c0c */ /* 0x000fe2000bf03270 */
[----:B------:R0:W-:Y:S01]  /*1b00*/  ATOMS.POPC.INC.32 RZ, [R29+URZ] ;  /* 0x000000001dff7f8c */ /* 0x0001e2000d8000ff */
[----:B------:R-:W-:-:S02]  /*1b10*/  LEA R24, R24, UR17, 0x2 ;  /* 0x0000001118187c11 */ /* 0x000fc4000f8e10ff */
[-C--:B------:R-:W-:Y:S02]  /*1b20*/  LOP3.LUT R27, R27, R22.reuse, RZ, 0x30, !PT ;  /* 0x000000161b1b7212 */ /* 0x080fe400078e30ff */
[----:B------:R-:W-:Y:S01]  /*1b30*/  LEA R26, R26, UR17, 0x2 ;  /* 0x000000111a1a7c11 */ /* 0x000fe2000f8e10ff */
[----:B------:R0:W-:Y:S01]  /*1b40*/  ATOMS.POPC.INC.32 RZ, [R24+URZ] ;  /* 0x0000000018ff7f8c */ /* 0x0001e2000d8000ff */
[----:B------:R-:W-:Y:S02]  /*1b50*/  LOP3.LUT R28, R28, R22, RZ, 0x30, !PT ;  /* 0x000000161c1c7212 */ /* 0x000fe400078e30ff */
[----:B------:R-:W-:Y:S01]  /*1b60*/  LEA R23, R23, UR17, 0x2 ;  /* 0x0000001117177c11 */ /* 0x000fe2000f8e10ff */
[----:B------:R0:W-:Y:S01]  /*1b70*/  ATOMS.POPC.INC.32 RZ, [R26+URZ] ;  /* 0x000000001aff7f8c */ /* 0x0001e2000d8000ff */
[----:B------:R-:W-:Y:S02]  /*1b80*/  LEA R25, R25, UR17, 0x2 ;  /* 0x0000001119197c11 */ /* 0x000fe4000f8e10ff */
[----:B------:R-:W-:Y:S01]  /*1b90*/  LEA R27, R27, UR17, 0x2 ;  /* 0x000000111b1b7c11 */ /* 0x000fe2000f8e10ff */
[----:B------:R0:W-:Y:S01]  /*1ba0*/  ATOMS.POPC.INC.32 RZ, [R23+URZ] ;  /* 0x0000000017ff7f8c */ /* 0x0001e2000d8000ff */
[----:B------:R-:W-:-:S03]  /*1bb0*/  LEA R28, R28, UR17, 0x2 ;  /* 0x000000111c1c7c11 */ /* 0x000fc6000f8e10ff */
[----:B------:R0:W-:Y:S04]  /*1bc0*/  ATOMS.POPC.INC.32 RZ, [R25+URZ] ;  /* 0x0000000019ff7f8c */ /* 0x0001e8000d8000ff */
[----:B------:R0:W-:Y:S04]  /*1bd0*/  ATOMS.POPC.INC.32 RZ, [R27+URZ] ;  /* 0x000000001bff7f8c */ /* 0x0001e8000d8000ff */
[----:B------:R0:W-:Y:S01]  /*1be0*/  ATOMS.POPC.INC.32 RZ, [R28+URZ] ;  /* 0x000000001cff7f8c */ /* 0x0001e2000d8000ff */
[----:B------:R-:W-:Y:S05]  /*1bf0*/  @!P0 BRA `(.L_x_149) ;  /* 0xfffffff800e08947 */ /* 0x000fea000383ffff */
.L_x_148:
[----:B------:R-:W-:Y:S05]  /*1c00*/  BRA.U !UP0, `(.L_x_150) ;  /* 0xffffffed08dc7547 */ /* 0x000fea000b83ffff */
.L_x_145:
[----:B------:R-:W-:Y:S01]  /*1c10*/  BAR.SYNC.DEFER_BLOCKING 0x0 ;  /* 0x0000000000007b1d */ /* 0x000fe20000010000 */
[----:B------:R-:W-:-:S05]  /*1c20*/  ISETP.NE.AND P0, PT, R21, RZ, PT ;  /* 0x000000ff1500720c */ /* 0x000fca0003f05270 */
[----:B------:R-:W-:Y:S08]  /*1c30*/  BSSY.RECONVERGENT B0, `(.L_x_151) ;  /* 0x0000167000007945 */ /* 0x000ff00003800200 */
[----:B------:R-:W-:Y:S05]  /*1c40*/  @P0 BRA `(.L_x_152) ;  /* 0x0000001400940947 */ /* 0x000fea0003800000 */
[----:B------:R-:W0:Y:S01]  /*1c50*/  S2UR UR5, SR_CgaCtaId ;  /* 0x00000000000579c3 */ /* 0x000e220000008800 */
[----:B------:R-:W-:Y:S01]  /*1c60*/  UISETP.GE.U32.AND UP0, UPT, UR22, 0x7, UPT ;  /* 0x000000071600788c */ /* 0x000fe2000bf06070 */
[----:B-----5:R-:W-:Y:S01]  /*1c70*/  IMAD.MOV.U32 R5, RZ, RZ, RZ ;  /* 0x000000ffff057224 */ /* 0x020fe200078e00ff */
[----:B------:R-:W-:Y:S02]  /*1c80*/  UMOV UR4, 0x400 ;  /* 0x0000040000047882 */ /* 0x000fe40000000000 */
[----:B0-----:R-:W-:-:S06]  /*1c90*/  ULEA UR4, UR5, UR4, 0x18 ;  /* 0x0000000405047291 */ /* 0x001fcc000f8ec0ff */
[----:B--23--:R-:W-:Y:S01]  /*1ca0*/  LEA R2, R0, UR4, 0x2 ;  /* 0x0000000400027c11 */ /* 0x00cfe2000f8e10ff */
[----:B------:R-:W-:Y:S06]  /*1cb0*/  BRA.U !UP0, `(.L_x_153) ;  /* 0x00000005085c7547 */ /* 0x000fec000b800000 */
[----:B-1----:R-:W0:Y:S01]  /*1cc0*/  LDC.64 R4, c[0x0][0x380] ;  /* 0x0000e000ff047b82 */ /* 0x002e220000000a00 */
[----:B----4-:R-:W-:-:S07]  /*1cd0*/  IMAD.MOV.U32 R3, RZ, RZ, RZ ;  /* 0x000000ffff037224 */ /* 0x010fce00078e00ff */
.L_x_170:
[----:B----4-:R-:W-:Y:S01]  /*1ce0*/  IMAD R7, R3, 0x400, R2 ;  /* 0x0000040003077824 */ /* 0x010fe200078e0202 */
[----:B------:R-:W-:Y:S04]  /*1cf0*/  BSSY.RECONVERGENT B1, `(.L_x_154) ;  /* 0x000000f000017945 */ /* 0x000fe80003800200 */
[----:B01----:R-:W1:Y:S04]  /*1d00*/  LDS R18, [R7] ;  /* 0x0000000007127984 */ /* 0x003e680000000800 */
[----:B--23--:R2:W3:Y:S04]  /*1d10*/  LDS R9, [R7+0x400] ;  /* 0x0004000007097984 */ /* 0x00c4e80000000800 */
[----:B------:R2:W4:Y:S04]  /*1d20*/  LDS R22, [R7+0x800] ;  /* 0x0008000007167984 */ /* 0x0005280000000800 */
[----:B------:R2:W0:Y:S04]  /*1d30*/  LDS R14, [R7+0xc00] ;  /* 0x000c0000070e7984 */ /* 0x0004280000000800 */
[----:B------:R2:W0:Y:S04]  /*1d40*/  LDS R12, [R7+0x1000] ;  /* 0x00100000070c7984 */ /* 0x0004280000000800 */
[----:B------:R2:W0:Y:S04]  /*1d50*/  LDS R6, [R7+0x1400] ;  /* 0x0014000007067984 */ /* 0x0004280000000800 */
[----:B------:R2:W0:Y:S04]  /*1d60*/  LDS R8, [R7+0x1800] ;  /* 0x0018000007087984 */ /* 0x0004280000000800 */
[----:B------:R2:W0:Y:S01]  /*1d70*/  LDS R10, [R7+0x1c00] ;  /* 0x001c0000070a7984 */ /* 0x0004220000000800 */
[----:B-1----:R-:W-:-:S13]  /*1d80*/  ISETP.NE.AND P0, PT, R18, RZ, PT ;  /* 0x000000ff1200720c */ /* 0x002fda0003f05270 */
[----:B--234-:R-:W-:Y:S05]  /*1d90*/  @!P0 BRA `(.L_x_155) ;  /* 0x0000000000108947 */ /* 0x01cfea0003800000 */
[----:B------:R-:W-:Y:S02]  /*1da0*/  IMAD R17, R3, 0x100, R0 ;  /* 0x0000010003117824 */ /* 0x000fe400078e0200 */
[----:B------:R-:W-:Y:S02]  /*1db0*/  IMAD.MOV.U32 R19, RZ, RZ, RZ ;  /* 0x000000ffff137224 */ /* 0x000fe400078e00ff */
[----:B0-----:R-:W-:-:S05]  /*1dc0*/  IMAD.WIDE.U32 R16, R17, 0x8, R4 ;  /* 0x0000000811107825 */ /* 0x001fca00078e0004 */
[----:B------:R1:W-:Y:S02]  /*1dd0*/  REDG.E.ADD.64.STRONG.GPU desc[UR20][R16.64], R18 ;  /* 0x000000121000798e */ /* 0x0003e4000c12e514 */
.L_x_155:
[----:B------:R-:W-:Y:S05]  /*1de0*/  BSYNC.RECONVERGENT B1 ;  /* 0x0000000000017941 */ /* 0x000fea0003800200 */
.L_x_154:
[----:B------:R-:W-:Y:S01]  /*1df0*/  ISETP.NE.AND P6, PT, R9, RZ, PT ;  /* 0x000000ff0900720c */ /* 0x000fe20003fc5270 */
[----:B------:R-:W-:Y:S01]  /*1e00*/  BSSY.RECONVERGENT B1, `(.L_x_156) ;  /* 0x000000e000017945 */ /* 0x000fe20003800200 */
[----:B------:R-:W-:Y:S02]  /*1e10*/  ISETP.NE.AND P0, PT, R22, RZ, PT ;  /* 0x000000ff1600720c */ /* 0x000fe40003f05270 */
[----:B0-----:R-:W-:Y:S02]  /*1e20*/  ISETP.NE.AND P1, PT, R14, RZ, PT ;  /* 0x000000ff0e00720c */ /* 0x001fe40003f25270 */
[----:B------:R-:W-:Y:S02]  /*1e30*/  ISETP.NE.AND P2, PT, R12, RZ, PT ;  /* 0x000000ff0c00720c */ /* 0x000fe40003f45270 */
[----:B------:R-:W-:Y:S02]  /*1e40*/  ISETP.NE.AND P3, PT, R6, RZ, PT ;  /* 0x000000ff0600720c */ /* 0x000fe40003f65270 */
[----:B------:R-:W-:-:S02]  /*1e50*/  ISETP.NE.AND P4, PT, R8, RZ, PT ;  /* 0x000000ff0800720c */ /* 0x000fc40003f85270 */
[----:B------:R-:W-:Y:S01]  /*1e60*/  ISETP.NE.AND P5, PT, R10, RZ, PT ;  /* 0x000000ff0a00720c */ /* 0x000fe20003fa5270 */
[----:B------:R-:W-:-:S12]  /*1e70*/  @!P6 BRA `(.L_x_157) ;  /* 0x000000000018e947 */ /* 0x000fd80003800000 */
[----:B-1----:R-:W-:Y:S02]  /*1e80*/  IMAD R17, R3, 0x100, R0 ;  /* 0x0000010003117824 */ /* 0x002fe400078e0200 */
[----:B------:R-:W-:Y:S02]  /*1e90*/  IMAD.MOV.U32 R18, RZ, RZ, R9 ;  /* 0x000000ffff127224 */ /* 0x000fe400078e0009 */
[----:B------:R-:W-:Y:S02]  /*1ea0*/  VIADD R17, R17, 0x100 ;  /* 0x0000010011117836 */ /* 0x000fe40000000000 */
[----:B------:R-:W-:Y:S02]  /*1eb0*/  IMAD.MOV.U32 R19, RZ, RZ, RZ ;  /* 0x000000ffff137224 */ /* 0x000fe400078e00ff */
[----:B------:R-:W-:-:S05]  /*1ec0*/  IMAD.WIDE.U32 R16, R17, 0x8, R4 ;  /* 0x0000000811107825 */ /* 0x000fca00078e0004 */
[----:B------:R0:W-:Y:S02]  /*1ed0*/  REDG.E.ADD.64.STRONG.GPU desc[UR20][R16.64], R18 ;  /* 0x000000121000798e */ /* 0x0001e4000c12e514 */
.L_x_157:
[----:B------:R-:W-:Y:S05]  /*1ee0*/  BSYNC.RECONVERGENT B1 ;  /* 0x0000000000017941 */ /* 0x000fea0003800200 */
.L_x_156:
[----:B------:R-:W-:Y:S04]  /*1ef0*/  BSSY.RECONVERGENT B1, `(.L_x_158) ;  /* 0x0000007000017945 */ /* 0x000fe80003800200 */
[----:B------:R-:W-:Y:S05]  /*1f00*/  @!P0 BRA `(.L_x_159) ;  /* 0x0000000000148947 */ /* 0x000fea0003800000 */
[----:B01----:R-:W-:Y:S02]  /*1f10*/  IMAD R17, R3, 0x100, R0 ;  /* 0x0000010003117824 */ /* 0x003fe400078e0200 */
[----:B------:R-:W-:Y:S02]  /*1f20*/  IMAD.MOV.U32 R23, RZ, RZ, RZ ;  /* 0x000000ffff177224 */ /* 0x000fe400078e00ff */
[----:B------:R-:W-:-:S04]  /*1f30*/  VIADD R17, R17, 0x200 ;  /* 0x0000020011117836 */ /* 0x000fc80000000000 */
[----:B------:R-:W-:-:S05]  /*1f40*/  IMAD.WIDE.U32 R16, R17, 0x8, R4 ;  /* 0x0000000811107825 */ /* 0x000fca00078e0004 */
[----:B------:R2:W-:Y:S02]  /*1f50*/  REDG.E.ADD.64.STRONG.GPU desc[UR20][R16.64], R22 ;  /* 0x000000161000798e */ /* 0x0005e4000c12e514 */
.L_x_159:
[----:B------:R-:W-:Y:S05]  /*1f60*/  BSYNC.RECONVERGENT B1 ;  /* 0x0000000000017941 */ /* 0x000fea0003800200 */
.L_x_158:
[----:B------:R-:W-:Y:S04]  /*1f70*/  BSSY.RECONVERGENT B1, `(.L_x_160) ;  /* 0x0000007000017945 */ /* 0x000fe80003800200 */
[----:B------:R-:W-:Y:S05]  /*1f80*/  @!P1 BRA `(.L_x_161) ;  /* 0x0000000000149947 */ /* 0x000fea0003800000 */
[----:B012---:R-:W-:Y:S02]  /*1f90*/  IMAD R17, R3, 0x100, R0 ;  /* 0x0000010003117824 */ /* 0x007fe400078e0200 */
[----:B------:R-:W-:Y:S02]  /*1fa0*/  IMAD.MOV.U32 R15, RZ, RZ, RZ ;  /* 0x000000ffff0f7224 */ /* 0x000fe400078e00ff */
[----:B------:R-:W-:-:S04]  /*1fb0*/  VIADD R17, R17, 0x300 ;  /* 0x0000030011117836 */ /* 0x000fc80000000000 */
[----:B------:R-:W-:-:S05]  /*1fc0*/  IMAD.WIDE.U32 R16, R17, 0x8, R4 ;  /* 0x0000000811107825 */ /* 0x000fca00078e0004 */
[----:B------:R3:W-:Y:S02]  /*1fd0*/  REDG.E.ADD.64.STRONG.GPU desc[UR20][R16.64], R14 ;  /* 0x0000000e1000798e */ /* 0x0007e4000c12e514 */
.L_x_161:
[----:B------:R-:W-:Y:S05]  /*1fe0*/  BSYNC.RECONVERGENT B1 ;  /* 0x0000000000017941 */ /* 0x000fea0003800200 */
.L_x_160:
[----:B------:R-:W-:Y:S04]  /*1ff0*/  BSSY.RECONVERGENT B1, `(.L_x_162) ;  /* 0x0000007000017945 */ /* 0x000fe80003800200 */
[----:B------:R-:W-:Y:S05]  /*2000*/  @!P2 BRA `(.L_x_163) ;  /* 0x000000000014a947 */ /* 0x000fea0003800000 */
[----:B---3--:R-:W-:Y:S02]  /*2010*/  IMAD R15, R3, 0x100, R0 ;  /* 0x00000100030f7824 */ /* 0x008fe400078e0200 */
[----:B------:R-:W-:Y:S02]  /*2020*/  IMAD.MOV.U32 R13, RZ, RZ, RZ ;  /* 0x000000ffff0d7224 */ /* 0x000fe400078e00ff */
[----:B------:R-:W-:-:S04]  /*2030*/  VIADD R15, R15, 0x400 ;  /* 0x000004000f0f7836 */ /* 0x000fc80000000000 */
[----:B------:R-:W-:-:S05]  /*2040*/  IMAD.WIDE.U32 R14, R15, 0x8, R4 ;  /* 0x000000080f0e7825 */ /* 0x000fca00078e0004 */
[----:B------:R4:W-:Y:S02]  /*2050*/  REDG.E.ADD.64.STRONG.GPU desc[UR20][R14.64], R12 ;  /* 0x0000000c0e00798e */ /* 0x0009e4000c12e514 */
.L_x_163:
[----:B------:R-:W-:Y:S05]  /*2060*/  BSYNC.RECONVERGENT B1 ;  /* 0x0000000000017941 */ /* 0x000fea0003800200 */
.L_x_162:
[----:B------:R-:W-:Y:S04]  /*2070*/  BSSY.RECONVERGENT B1, `(.L_x_164) ;  /* 0x0000007000017945 */ /* 0x000fe80003800200 */
[----:B------:R-:W-:Y:S05]  /*2080*/  @!P3 BRA `(.L_x_165) ;  /* 0x000000000014b947 */ /* 0x000fea0003800000 */
[----:B----4-:R-:W-:Y:S02]  /*2090*/  IMAD R13, R3, 0x100, R0 ;  /* 0x00000100030d7824 */ /* 0x010fe400078e0200 */
[----:B------:R-:W-:Y:S02]  /*20a0*/  IMAD.MOV.U32 R7, RZ, RZ, RZ ;  /* 0x000000ffff077224 */ /* 0x000fe400078e00ff */
[----:B------:R-:W-:-:S04]  /*20b0*/  VIADD R13, R13, 0x500 ;  /* 0x000005000d0d7836 */ /* 0x000fc80000000000 */
[----:B------:R-:W-:-:S05]  /*20c0*/  IMAD.WIDE.U32 R12, R13, 0x8, R4 ;  /* 0x000000080d0c7825 */ /* 0x000fca00078e0004 */
[----:B------:R4:W-:Y:S02]  /*20d0*/  REDG.E.ADD.64.STRONG.GPU desc[UR20][R12.64], R6 ;  /* 0x000000060c00798e */ /* 0x0009e4000c12e514 */
.L_x_165:
[----:B------:R-:W-:Y:S05]  /*20e0*/  BSYNC.RECONVERGENT B1 ;  /* 0x0000000000017941 */ /* 0x000fea0003800200 */
.L_x_164:
[----:B------:R-:W-:Y:S04]  /*20f0*/  BSSY.RECONVERGENT B1, `(.L_x_166) ;  /* 0x0000007000017945 */ /* 0x000fe80003800200 */
[----:B------:R-:W-:Y:S05]  /*2100*/  @!P4 BRA `(.L_x_167) ;  /* 0x000000000014c947 */ /* 0x000fea0003800000 */
[----:B----4-:R-:W-:Y:S02]  /*2110*/  IMAD R7, R3, 0x100, R0 ;  /* 0x0000010003077824 */ /* 0x010fe400078e0200 */
[----:B------:R-:W-:Y:S02]  /*2120*/  IMAD.MOV.U32 R9, RZ, RZ, RZ ;  /* 0x000000ffff097224 */ /* 0x000fe400078e00ff */
[----:B------:R-:W-:-:S04]  /*2130*/  VIADD R7, R7, 0x600 ;  /* 0x0000060007077836 */ /* 0x000fc80000000000 */
[----:B------:R-:W-:-:S05]  /*2140*/  IMAD.WIDE.U32 R6, R7, 0x8, R4 ;  /* 0x0000000807067825 */ /* 0x000fca00078e0004 */
[----:B------:R4:W-:Y:S02]  /*2150*/  REDG.E.ADD.64.STRONG.GPU desc[UR20][R6.64], R8 ;  /* 0x000000080600798e */ /* 0x0009e4000c12e514 */
.L_x_167:
[----:B------:R-:W-:Y:S05]  /*2160*/  BSYNC.RECONVERGENT B1 ;  /* 0x0000000000017941 */ /* 0x000fea0003800200 */
.L_x_166:
[----:B------:R-:W-:Y:S04]  /*2170*/  BSSY.RECONVERGENT B1, `(.L_x_168) ;  /* 0x0000007000017945 */ /* 0x000fe80003800200 */
[----:B------:R-:W-:Y:S05]  /*2180*/  @!P5 BRA `(.L_x_169) ;  /* 0x000000000014d947 */ /* 0x000fea0003800000 */
[----:B----4-:R-:W-:Y:S02]  /*2190*/  IMAD R7, R3, 0x100, R0 ;  /* 0x0000010003077824 */ /* 0x010fe400078e0200 */
[----:B------:R-:W-:Y:S02]  /*21a0*/  IMAD.MOV.U32 R11, RZ, RZ, RZ ;  /* 0x000000ffff0b7224 */ /* 0x000fe400078e00ff */
[----:B------:R-:W-:-:S04]  /*21b0*/  VIADD R7, R7, 0x700 ;  /* 0x0000070007077836 */ /* 0x000fc80000000000 */
[----:B------:R-:W-:-:S05]  /*21c0*/  IMAD.WIDE.U32 R6, R7, 0x8, R4 ;  /* 0x0000000807067825 */ /* 0x000fca00078e0004 */
[----:B------:R4:W-:Y:S02]  /*21d0*/  REDG.E.ADD.64.STRONG.GPU desc[UR20][R6.64], R10 ;  /* 0x0000000a0600798e */ /* 0x0009e4000c12e514 */
.L_x_169:
[----:B------:R-:W-:Y:S05]  /*21e0*/  BSYNC.RECONVERGENT B1 ;  /* 0x0000000000017941 */ /* 0x000fea0003800200 */
.L_x_168:
[----:B------:R-:W-:-:S05]  /*21f0*/  VIADD R3, R3, 0x8 ;  /* 0x0000000803037836 */ /* 0x000fca0000000000 */
[----:B------:R-:W-:-:S13]  /*2200*/  ISETP.NE.AND P0, PT, R3, UR27, PT ;  /* 0x0000001b03007c0c */ /* 0x000fda000bf05270 */
[----:B------:R-:W-:Y:S05]  /*2210*/  @P0 BRA `(.L_x_170) ;  /* 0xfffffff800b00947 */ /* 0x000fea000383ffff */
[----:B------:R-:W-:-:S07]  /*2220*/  IMAD.U32 R5, RZ, RZ, UR27 ;  /* 0x0000001bff057e24 */ /* 0x000fce000f8e00ff */
.L_x_153:
[----:B------:R-:W-:Y:S02]  /*2230*/  UISETP.NE.AND UP0, UPT, UR24, URZ, UPT ;  /* 0x000000ff1800728c */ /* 0x000fe4000bf05270 */
[----:B----4-:R-:W-:Y:S02]  /*2240*/  IMAD.U32 R8, RZ, RZ, UR24 ;  /* 0x00000018ff087e24 */ /* 0x010fe4000f8e00ff */
[----:B------:R-:W-:Y:S02]  /*2250*/  IMAD.U32 R3, RZ, RZ, UR25 ;  /* 0x00000019ff037e24 */ /* 0x000fe4000f8e00ff */
[----:B------:R-:W-:Y:S02]  /*2260*/  VIADD R8, R8, 0xffffffff ;  /* 0xffffffff08087836 */ /* 0x000fe40000000000 */
[----:B------:R-:W-:Y:S01]  /*2270*/  VIADD R3, R3, 0xffffffff ;  /* 0xffffffff03037836 */ /* 0x000fe20000000000 */
[----:B------:R-:W-:Y:S06]  /*2280*/  BRA.U !UP0, `(.L_x_171) ;  /* 0x0000000508707547 */ /* 0x000fec000b800000 */
[----:B------:R-:W-:-:S13]  /*2290*/  ISETP.GE.U32.AND P0, PT, R8, 0x3, PT ;  /* 0x000000030800780c */ /* 0x000fda0003f06070 */
[----:B------:R-:W-:Y:S05]  /*22a0*/  @!P0 BRA `(.L_x_172) ;  /* 0x0000000000bc8947 */ /* 0x000fea0003800000 */
[----:B------:R-:W-:Y:S01]  /*22b0*/  IMAD R7, R5, 0x400, R2 ;  /* 0x0000040005077824 */ /* 0x000fe200078e0202 */
[----:B------:R-:W-:Y:S04]  /*22c0*/  BSSY.RECONVERGENT B1, `(.L_x_173) ;  /* 0x000000f000017945 */ /* 0x000fe80003800200 */
[----:B------:R-:W4:Y:S04]  /*22d0*/  LDS R12, [R7] ;  /* 0x00000000070c7984 */ /* 0x000f280000000800 */
[----:B------:R-:W5:Y:S04]  /*22e0*/  LDS R9, [R7+0x400] ;  /* 0x0004000007097984 */ /* 0x000f680000000800 */
[----:B------:R-:W0:Y:S04]  /*22f0*/  LDS R6, [R7+0x800] ;  /* 0x0008000007067984 */ /* 0x000e280000000800 */
[----:B-1----:R-:W1:Y:S01]  /*2300*/  LDS R4, [R7+0xc00] ;  /* 0x000c000007047984 */ /* 0x002e620000000800 */
[----:B----4-:R-:W-:-:S02]  /*2310*/  ISETP.NE.AND P0, PT, R12, RZ, PT ;  /* 0x000000ff0c00720c */ /* 0x010fc40003f05270 */
[----:B-----5:R-:W-:Y:S02]  /*2320*/  ISETP.NE.AND P1, PT, R9, RZ, PT ;  /* 0x000000ff0900720c */ /* 0x020fe40003f25270 */
[----:B0-----:R-:W-:Y:S02]  /*2330*/  ISETP.NE.AND P2, PT, R6, RZ, PT ;  /* 0x000000ff0600720c */ /* 0x001fe40003f45270 */
[----:B-1----:R-:W-:-:S07]  /*2340*/  ISETP.NE.AND P3, PT, R4, RZ, PT ;  /* 0x000000ff0400720c */ /* 0x002fce0003f65270 */
[----:B------:R-:W-:Y:S06]  /*2350*/  @!P0 BRA `(.L_x_174) ;  /* 0x0000000000148947 */ /* 0x000fec0003800000 */
[----:B------:R-:W0:Y:S01]  /*2360*/  LDC.64 R10, c[0x0][0x380] ;  /* 0x0000e000ff0a7b82 */ /* 0x000e220000000a00 */
[----:B------:R-:W-:Y:S02]  /*2370*/  IMAD R7, R5, 0x100, R0 ;  /* 0x0000010005077824 */ /* 0x000fe400078e0200 */
[----:B------:R-:W-:Y:S02]  /*2380*/  IMAD.MOV.U32 R13, RZ, RZ, RZ ;  /* 0x000000ffff0d7224 */ /* 0x000fe400078e00ff */
[----:B0-----:R-:W-:-:S05]  /*2390*/  IMAD.WIDE.U32 R10, R7, 0x8, R10 ;  /* 0x00000008070a7825 */ /* 0x001fca00078e000a */
[----:B------:R0:W-:Y:S02]  /*23a0*/  REDG.E.ADD.64.STRONG.GPU desc[UR20][R10.64], R12 ;  /* 0x0000000c0a00798e */ /* 0x0001e4000c12e514 */
.L_x_174:
[----:B------:R-:W-:Y:S05]  /*23b0*/  BSYNC.RECONVERGENT B1 ;  /* 0x0000000000017941 */ /* 0x000fea0003800200 */
.L_x_173:
[----:B------:R-:W-:Y:S04]  /*23c0*/  BSSY.RECONVERGENT B1, `(.L_x_175) ;  /* 0x0000009000017945 */ /* 0x000fe80003800200 */
[----:B------:R-:W-:Y:S05]  /*23d0*/  @!P1 BRA `(.L_x_176) ;  /* 0x00000000001c9947 */ /* 0x000fea0003800000 */
[----:B0-----:R-:W0:Y:S01]  /*23e0*/  LDC.64 R10, c[0x0][0x380] ;  /* 0x0000e000ff0a7b82 */ /* 0x001e220000000a00 */
[----:B------:R-:W-:Y:S02]  /*23f0*/  IMAD R7, R5, 0x100, R0 ;  /* 0x0000010005077824 */ /* 0x000fe400078e0200 */
[----:B------:R-:W-:Y:S02]  /*2400*/  IMAD.MOV.U32 R12, RZ, RZ, R9 ;  /* 0x000000ffff0c7224 */ /* 0x000fe400078e0009 */
[----:B------:R-:W-:Y:S02]  /*2410*/  VIADD R7, R7, 0x100 ;  /* 0x0000010007077836 */ /* 0x000fe40000000000 */
[----:B------:R-:W-:Y:S02]  /*2420*/  IMAD.MOV.U32 R13, RZ, RZ, RZ ;  /* 0x000000ffff0d7224 */ /* 0x000fe400078e00ff */
[----:B0-----:R-:W-:-:S05]  /*2430*/  IMAD.WIDE.U32 R10, R7, 0x8, R10 ;  /* 0x00000008070a7825 */ /* 0x001fca00078e000a */
[----:B------:R1:W-:Y:S02]  /*2440*/  REDG.E.ADD.64.STRONG.GPU desc[UR20][R10.64], R12 ;  /* 0x0000000c0a00798e */ /* 0x0003e4000c12e514 */
.L_x_176:
[----:B------:R-:W-:Y:S05]  /*2450*/  BSYNC.RECONVERGENT B1 ;  /* 0x0000000000017941 */ /* 0x000fea0003800200 */
.L_x_175:
[----:B------:R-:W-:Y:S04]  /*2460*/  BSSY.RECONVERGENT B1, `(.L_x_177) ;  /* 0x0000008000017945 */ /* 0x000fe80003800200 */
[----:B------:R-:W-:Y:S05]  /*2470*/  @!P2 BRA `(.L_x_178) ;  /* 0x000000000018a947 */ /* 0x000fea0003800000 */
[----:B01----:R-:W0:Y:S01]  /*2480*/  LDC.64 R10, c[0x0][0x380] ;  /* 0x0000e000ff0a7b82 */ /* 0x003e220000000a00 */
[----:B------:R-:W-:-:S04]  /*2490*/  IMAD R7, R5, 0x100, R0 ;  /* 0x0000010005077824 */ /* 0x000fc800078e0200 */
[----:B------:R-:W-:-:S04]  /*24a0*/  VIADD R7, R7, 0x200 ;  /* 0x0000020007077836 */ /* 0x000fc80000000000 */
[----:B0-----:R-:W-:-:S04]  /*24b0*/  IMAD.WIDE.U32 R10, R7, 0x8, R10 ;  /* 0x00000008070a7825 */ /* 0x001fc800078e000a */
[----:B------:R-:W-:-:S05]  /*24c0*/  IMAD.MOV.U32 R7, RZ, RZ, RZ ;  /* 0x000000ffff077224 */ /* 0x000fca00078e00ff */
[----:B------:R4:W-:Y:S02]  /*24d0*/  REDG.E.ADD.64.STRONG.GPU desc[UR20][R10.64], R6 ;  /* 0x000000060a00798e */ /* 0x0009e4000c12e514 */
.L_x_178:
[----:B------:R-:W-:Y:S05]  /*24e0*/  BSYNC.RECONVERGENT B1 ;  /* 0x0000000000017941 */ /* 0x000fea0003800200 */
.L_x_177:
[----:B------:R-:W-:Y:S04]  /*24f0*/  BSSY.RECONVERGENT B1, `(.L_x_179) ;  /* 0x0000009000017945 */ /* 0x000fe80003800200 */
[----:B------:R-:W-:Y:S05]  /*2500*/  @!P3 BRA `(.L_x_180) ;  /* 0x00000000001cb947 */ /* 0x000fea0003800000 */
[----:B----4-:R-:W4:Y:S01]  /*2510*/  LDC.64 R6, c[0x0][0x380] ;  /* 0x0000e000ff067b82 */ /* 0x010f220000000a00 */
[----:B------:R-:W-:Y:S02]  /*2520*/  IMAD R9, R5, 0x100, R0 ;  /* 0x0000010005097824 */ /* 0x000fe400078e0200 */
[----:B01----:R-:W-:Y:S02]  /*2530*/  IMAD.MOV.U32 R10, RZ, RZ, R4 ;  /* 0x000000ffff0a7224 */ /* 0x003fe400078e0004 */
[----:B------:R-:W-:Y:S02]  /*2540*/  VIADD R9, R9, 0x300 ;  /* 0x0000030009097836 */ /* 0x000fe40000000000 */
[----:B------:R-:W-:Y:S02]  /*2550*/  IMAD.MOV.U32 R11, RZ, RZ, RZ ;  /* 0x000000ffff0b7224 */ /* 0x000fe400078e00ff */
[----:B----4-:R-:W-:-:S05]  /*2560*/  IMAD.WIDE.U32 R6, R9, 0x8, R6 ;  /* 0x0000000809067825 */ /* 0x010fca00078e0006 */
[----:B------:R0:W-:Y:S02]  /*2570*/  REDG.E.ADD.64.STRONG.GPU desc[UR20][R6.64], R10 ;  /* 0x0000000a0600798e */ /* 0x0001e4000c12e514 */
.L_x_180:
[----:B------:R-:W-:Y:S05]  /*2580*/  BSYNC.RECONVERGENT B1 ;  /* 0x0000000000017941 */ /* 0x000fea0003800200 */
.L_x_179:
[----:B------:R-:W-:-:S07]  /*2590*/  VIADD R5, R5, 0x4 ;  /* 0x0000000405057836 */ /* 0x000fce0000000000 */
.L_x_172:
[----:B------:R-:W-:Y:S01]  /*25a0*/  UISETP.NE.AND UP0, UPT, UR25, URZ, UPT ;  /* 0x000000ff1900728c */ /* 0x000fe2000bf05270 */
[----:B------:R-:W-:Y:S08]  /*25b0*/  BSSY.RECONVERGENT B1, `(.L_x_171) ;  /* 0x0000029000017945 */ /* 0x000ff00003800200 */
[----:B------:R-:W-:Y:S05]  /*25c0*/  BRA.U !UP0, `(.L_x_181) ;  /* 0x00000001089c7547 */ /* 0x000fea000b800000 */
[----:B------:R-:W-:-:S13]  /*25d0*/  ISETP.NE.AND P0, PT, R3, RZ, PT ;  /* 0x000000ff0300720c */ /* 0x000fda0003f05270 */
[----:B------:R-:W-:Y:S05]  /*25e0*/  @!P0 BRA `(.L_x_182) ;  /* 0x0000000000648947 */ /* 0x000fea0003800000 */
[----:B0---4-:R-:W-:Y:S01]  /*25f0*/  IMAD R6, R5, 0x400, R2 ;  /* 0x0000040005067824 */ /* 0x011fe200078e0202 */
[----:B------:R-:W-:Y:S04]  /*2600*/  BSSY.RECONVERGENT B2, `(.L_x_183) ;  /* 0x000000c000027945 */ /* 0x000fe80003800200 */
[----:B-1----:R-:W0:Y:S04]  /*2610*/  LDS R4, [R6] ;  /* 0x0000000006047984 */ /* 0x002e280000000800 */
[----:B------:R-:W1:Y:S01]  /*2620*/  LDS R9, [R6+0x400] ;  /* 0x0004000006097984 */ /* 0x000e620000000800 */
[----:B0-----:R-:W-:-:S02]  /*2630*/  ISETP.NE.AND P0, PT, R4, RZ, PT ;  /* 0x000000ff0400720c */ /* 0x001fc40003f05270 */
[----:B-1----:R-:W-:-:S11]  /*2640*/  ISETP.NE.AND P1, PT, R9, RZ, PT ;  /* 0x000000ff0900720c */ /* 0x002fd60003f25270 */
[----:B------:R-:W-:Y:S05]  /*2650*/  @!P0 BRA `(.L_x_184) ;  /* 0x0000000000188947 */ /* 0x000fea0003800000 */
[----:B------:R-:W0:Y:S01]  /*2660*/  LDC.64 R6, c[0x0][0x380] ;  /* 0x0000e000ff067b82 */ /* 0x000e220000000a00 */
[----:B------:R-:W-:-:S04]  /*2670*/  IMAD R11, R5, 0x100, R0 ;  /* 0x00000100050b7824 */ /* 0x000fc800078e0200 */
[----:B0-----:R-:W-:-:S04]  /*2680*/  IMAD.WIDE.U32 R10, R11, 0x8, R6 ;  /* 0x000000080b0a7825 */ /* 0x001fc800078e0006 */
[----:B------:R-:W-:Y:S02]  /*2690*/  IMAD.MOV.U32 R6, RZ, RZ, R4 ;  /* 0x000000ffff067224 */ /* 0x000fe400078e0004 */
[----:B------:R-:W-:-:S05]  /*26a0*/  IMAD.MOV.U32 R7, RZ, RZ, RZ ;  /* 0x000000ffff077224 */ /* 0x000fca00078e00ff */
[----:B------:R0:W-:Y:S02]  /*26b0*/  REDG.E.ADD.64.STRONG.GPU desc[UR20][R10.64], R6 ;  /* 0x000000060a00798e */ /* 0x0001e4000c12e514 */
.L_x_184:
[----:B------:R-:W-:Y:S05]  /*26c0*/  BSYNC.RECONVERGENT B2 ;  /* 0x0000000000027941 */ /* 0x000fea0003800200 */
.L_x_183:
[----:B------:R-:W-:Y:S04]  /*26d0*/  BSSY.RECONVERGENT B2, `(.L_x_185) ;  /* 0x0000009000027945 */ /* 0x000fe80003800200 */
[----:B------:R-:W-:Y:S05]  /*26e0*/  @!P1 BRA `(.L_x_186) ;  /* 0x00000000001c9947 */ /* 0x000fea0003800000 */
[----:B0-----:R-:W0:Y:S01]  /*26f0*/  LDC.64 R6, c[0x0][0x380] ;  /* 0x0000e000ff067b82 */ /* 0x001e220000000a00 */
[----:B------:R-:W-:-:S04]  /*2700*/  IMAD R4, R5, 0x100, R0 ;  /* 0x0000010005047824 */ /* 0x000fc800078e0200 */
[----:B------:R-:W-:-:S04]  /*2710*/  VIADD R11, R4, 0x100 ;  /* 0x00000100040b7836 */ /* 0x000fc80000000000 */
[----:B0-----:R-:W-:-:S04]  /*2720*/  IMAD.WIDE.U32 R10, R11, 0x8, R6 ;  /* 0x000000080b0a7825 */ /* 0x001fc800078e0006 */
[----:B------:R-:W-:Y:S02]  /*2730*/  IMAD.MOV.U32 R6, RZ, RZ, R9 ;  /* 0x000000ffff067224 */ /* 0x000fe400078e0009 */
[----:B------:R-:W-:-:S05]  /*2740*/  IMAD.MOV.U32 R7, RZ, RZ, RZ ;  /* 0x000000ffff077224 */ /* 0x000fca00078e00ff */
[----:B------:R1:W-:Y:S02]  /*2750*/  REDG.E.ADD.64.STRONG.GPU desc[UR20][R10.64], R6 ;  /* 0x000000060a00798e */ /* 0x0003e4000c12e514 */
.L_x_186:
[----:B------:R-:W-:Y:S05]  /*2760*/  BSYNC.RECONVERGENT B2 ;  /* 0x0000000000027941 */ /* 0x000fea0003800200 */
.L_x_185:
[----:B------:R-:W-:-:S07]  /*2770*/  VIADD R5, R5, 0x2 ;  /* 0x0000000205057836 */ /* 0x000fce0000000000 */
.L_x_182:
[----:B------:R-:W-:-:S09]  /*2780*/  UISETP.NE.AND UP0, UPT, UR9, URZ, UPT ;  /* 0x000000ff0900728c */ /* 0x000fd2000bf05270 */
[----:B------:R-:W-:Y:S05]  /*2790*/  BRA.U !UP0, `(.L_x_181) ;  /* 0x0000000108287547 */ /* 0x000fea000b800000 */
[----:B-1----:R-:W-:-:S05]  /*27a0*/  IMAD R4, R5, 0x400, R2 ;  /* 0x0000040005047824 */ /* 0x002fca00078e0202 */
[----:B------:R-:W1:Y:S02]  /*27b0*/  LDS R9, [R4] ;  /* 0x0000000004097984 */ /* 0x000e640000000800 */
[----:B-1----:R-:W-:-:S13]  /*27c0*/  ISETP.NE.AND P0, PT, R9, RZ, PT ;  /* 0x000000ff0900720c */ /* 0x002fda0003f05270 */
[----:B------:R-:W-:Y:S05]  /*27d0*/  @!P0 BRA `(.L_x_181) ;  /* 0x0000000000188947 */ /* 0x000fea0003800000 */
[----:B0---4-:R-:W0:Y:S01]  /*27e0*/  LDC.64 R6, c[0x0][0x380] ;  /* 0x0000e000ff067b82 */ /* 0x011e220000000a00 */
[----:B------:R-:W-:-:S04]  /*27f0*/  IMAD R5, R5, 0x100, R0 ;  /* 0x0000010005057824 */ /* 0x000fc800078e0200 */
[----:B0-----:R-:W-:-:S04]  /*2800*/  IMAD.WIDE.U32 R4, R5, 0x8, R6 ;  /* 0x0000000805047825 */ /* 0x001fc800078e0006 */
[----:B------:R-:W-:Y:S02]  /*2810*/  IMAD.MOV.U32 R6, RZ, RZ, R9 ;  /* 0x000000ffff067224 */ /* 0x000fe400078e0009 */
[----:B------:R-:W-:-:S05]  /*2820*/  IMAD.MOV.U32 R7, RZ, RZ, RZ ;  /* 0x000000ffff077224 */ /* 0x000fca00078e00ff */
[----:B------:R0:W-:Y:S02]  /*2830*/  REDG.E.ADD.64.STRONG.GPU desc[UR20][R4.64], R6 ;  /* 0x000000060400798e */ /* 0x0001e4000c12e514 */
.L_x_181:
[----:B------:R-:W-:Y:S05]  /*2840*/  BSYNC.RECONVERGENT B1 ;  /* 0x0000000000017941 */ /* 0x000fea0003800200 */
.L_x_171:
[----:B------:R-:W-:-:S13]  /*2850*/  ISETP.GT.U32.AND P0, PT, R0, 0x7f, PT ;  /* 0x0000007f0000780c */ /* 0x000fda0003f04070 */
[----:B------:R-:W-:Y:S05]  /*2860*/  @P0 BRA `(.L_x_152) ;  /* 0x00000008008c0947 */ /* 0x000fea0003800000 */
[----:B------:R-:W-:Y:S01]  /*2870*/  UISETP.GE.U32.AND UP0, UPT, UR22, 0x7, UPT ;  /* 0x000000071600788c */ /* 0x000fe2000bf06070 */
[----:B0-----:R-:W-:-:S08]  /*2880*/  IMAD.MOV.U32 R5, RZ, RZ, RZ ;  /* 0x000000ffff057224 */ /* 0x001fd000078e00ff */
[----:B------:R-:W-:Y:S05]  /*2890*/  BRA.U !UP0, `(.L_x_187) ;  /* 0x0000000508147547 */ /* 0x000fea000b800000 */
[----:B-1----:R-:W0:Y:S01]  /*28a0*/  LDC.64 R4, c[0x0][0x380] ;  /* 0x0000e000ff047b82 */ /* 0x002e220000000a00 */
[----:B------:R-:W-:-:S07]  /*28b0*/  IMAD.MOV.U32 R9, RZ, RZ, RZ ;  /* 0x000000ffff097224 */ /* 0x000fce00078e00ff */
.L_x_204:
[C---:B0---4-:R-:W-:Y:S01]  /*28c0*/  IMAD R11, R9.reuse, 0x400, R2 ;  /* 0x00000400090b7824 */ /* 0x051fe200078e0202 */
[----:B------:R-:W-:Y:S01]  /*28d0*/  BSSY.RECONVERGENT B1, `(.L_x_188) ;  /* 0x0000011000017945 */ /* 0x000fe20003800200 */
[C---:B-123--:R-:W-:Y:S02]  /*28e0*/  IMAD R7, R9.reuse, 0x100, R0 ;  /* 0x0000010009077824 */ /* 0x04efe400078e0200 */
[----:B------:R-:W-:Y:S01]  /*28f0*/  VIADD R9, R9, 0x8 ;  /* 0x0000000809097836 */ /* 0x000fe20000000000 */
[----:B---3--:R-:W1:Y:S01]  /*2900*/  LDS R14, [R11+0x200] ;  /* 0x000200000b0e7984 */ /* 0x008e620000000800 */
[----:B0-----:R-:W-:-:S03]  /*2910*/  IMAD.WIDE.U32 R6, R7, 0x8, R4 ;  /* 0x0000000807067825 */ /* 0x001fc600078e0004 */
[----:B------:R-:W0:Y:S04]  /*2920*/  LDS R13, [R11+0x600] ;  /* 0x000600000b0d7984 */ /* 0x000e280000000800 */
[----:B--2---:R2:W3:Y:S04]  /*2930*/  LDS R17, [R11+0xa00] ;  /* 0x000a00000b117984 */ /* 0x0044e80000000800 */
[----:B------:R2:W4:Y:S04]  /*2940*/  LDS R18, [R11+0xe00] ;  /* 0x000e00000b127984 */ /* 0x0005280000000800 */
[----:B------:R2:W2:Y:S04]  /*2950*/  LDS R19, [R11+0x1200] ;  /* 0x001200000b137984 */ /* 0x0004a80000000800 */
[----:B------:R0:W2:Y:S04]  /*2960*/  LDS R16, [R11+0x1600] ;  /* 0x001600000b107984 */ /* 0x0000a80000000800 */
[----:B------:R0:W2:Y:S04]  /*2970*/  LDS R12, [R11+0x1a00] ;  /* 0x001a00000b0c7984 */ /* 0x0000a80000000800 */
[----:B------:R0:W2:Y:S01]  /*2980*/  LDS R10, [R11+0x1e00] ;  /* 0x001e00000b0a7984 */ /* 0x0000a20000000800 */
[----:B-1----:R-:W-:-:S02]  /*2990*/  ISETP.NE.AND P0, PT, R14, RZ, PT ;  /* 0x000000ff0e00720c */ /* 0x002fc40003f05270 */
[----:B0-----:R-:W-:-:S11]  /*29a0*/  ISETP.NE.AND P1, PT, R13, RZ, PT ;  /* 0x000000ff0d00720c */ /* 0x001fd60003f25270 */
[----:B---34-:R-:W-:Y:S05]  /*29b0*/  @!P0 BRA `(.L_x_189) ;  /* 0x0000000000088947 */ /* 0x018fea0003800000 */
[----:B------:R-:W-:-:S05]  /*29c0*/  IMAD.MOV.U32 R15, RZ, RZ, RZ ;  /* 0x000000ffff0f7224 */ /* 0x000fca00078e00ff */
[----:B------:R0:W-:Y:S02]  /*29d0*/  REDG.E.ADD.64.STRONG.GPU desc[UR20][R6.64+0x400], R14 ;  /* 0x0004000e0600798e */ /* 0x0001e4000c12e514 */
.L_x_189:
[----:B------:R-:W-:Y:S05]  /*29e0*/  BSYNC.RECONVERGENT B1 ;  /* 0x0000000000017941 */ /* 0x000fea0003800200 */
.L_x_188:
[----:B------:R-:W-:Y:S04]  /*29f0*/  BSSY.RECONVERGENT B1, `(.L_x_190) ;  /* 0x0000005000017945 */ /* 0x000fe80003800200 */
[----:B------:R-:W-:Y:S05]  /*2a00*/  @!P1 BRA `(.L_x_191) ;  /* 0x00000000000c9947 */ /* 0x000fea0003800000 */
[----:B0-----:R-:W-:Y:S02]  /*2a10*/  IMAD.MOV.U32 R14, RZ, RZ, R13 ;  /* 0x000000ffff0e7224 */ /* 0x001fe400078e000d */
[----:B------:R-:W-:-:S05]  /*2a20*/  IMAD.MOV.U32 R15, RZ, RZ, RZ ;  /* 0x000000ffff0f7224 */ /* 0x000fca00078e00ff */
[----:B------:R1:W-:Y:S02]  /*2a30*/  REDG.E.ADD.64.STRONG.GPU desc[UR20][R6.64+0xc00], R14 ;  /* 0x000c000e0600798e */ /* 0x0003e4000c12e514 */
.L_x_191:
[----:B------:R-:W-:Y:S05]  /*2a40*/  BSYNC.RECONVERGENT B1 ;  /* 0x0000000000017941 */ /* 0x000fea0003800200 */
.L_x_190:
[----:B------:R-:W-:Y:S01]  /*2a50*/  ISETP.NE.AND P6, PT, R17, RZ, PT ;  /* 0x000000ff1100720c */ /* 0x000fe20003fc5270 */
[----:B------:R-:W-:Y:S01]  /*2a60*/  BSSY.RECONVERGENT B1, `(.L_x_192) ;  /* 0x000000b000017945 */ /* 0x000fe20003800200 */
[----:B------:R-:W-:Y:S02]  /*2a70*/  ISETP.NE.AND P0, PT, R9, UR27, PT ;  /* 0x0000001b09007c0c */ /* 0x000fe4000bf05270 */
[----:B------:R-:W-:Y:S02]  /*2a80*/  ISETP.NE.AND P1, PT, R18, RZ, PT ;  /* 0x000000ff1200720c */ /* 0x000fe40003f25270 */
[----:B--2---:R-:W-:Y:S02]  /*2a90*/  ISETP.NE.AND P2, PT, R19, RZ, PT ;  /* 0x000000ff1300720c */ /* 0x004fe40003f45270 */
[----:B------:R-:W-:Y:S02]  /*2aa0*/  ISETP.NE.AND P3, PT, R16, RZ, PT ;  /* 0x000000ff1000720c */ /* 0x000fe40003f65270 */
[----:B------:R-:W-:-:S02]  /*2ab0*/  ISETP.NE.AND P4, PT, R12, RZ, PT ;  /* 0x000000ff0c00720c */ /* 0x000fc40003f85270 */
[----:B------:R-:W-:Y:S01]  /*2ac0*/  ISETP.NE.AND P5, PT, R10, RZ, PT ;  /* 0x000000ff0a00720c */ /* 0x000fe20003fa5270 */
[----:B------:R-:W-:-:S12]  /*2ad0*/  @!P6 BRA `(.L_x_193) ;  /* 0x00000000000ce947 */ /* 0x000fd80003800000 */
[----:B01----:R-:W-:Y:S02]  /*2ae0*/  IMAD.MOV.U32 R14, RZ, RZ, R17 ;  /* 0x000000ffff0e7224 */ /* 0x003fe400078e0011 */
[----:B------:R-:W-:-:S05]  /*2af0*/  IMAD.MOV.U32 R15, RZ, RZ, RZ ;  /* 0x000000ffff0f7224 */ /* 0x000fca00078e00ff */
[----:B------:R2:W-:Y:S02]  /*2b00*/  REDG.E.ADD.64.STRONG.GPU desc[UR20][R6.64+0x1400], R14 ;  /* 0x0014000e0600798e */ /* 0x0005e4000c12e514 */
.L_x_193:
[----:B------:R-:W-:Y:S05]  /*2b10*/  BSYNC.RECONVERGENT B1 ;  /* 0x0000000000017941 */ /* 0x000fea0003800200 */
.L_x_192:
[----:B------:R-:W-:Y:S04]  /*2b20*/  BSSY.RECONVERGENT B1, `(.L_x_194) ;  /* 0x0000005000017945 */ /* 0x000fe80003800200 */
[----:B------:R-:W-:Y:S05]  /*2b30*/  @!P1 BRA `(.L_x_195) ;  /* 0x00000000000c9947 */ /* 0x000fea0003800000 */
[----:B012---:R-:W-:Y:S02]  /*2b40*/  IMAD.MOV.U32 R14, RZ, RZ, R18 ;  /* 0x000000ffff0e7224 */ /* 0x007fe400078e0012 */
[----:B------:R-:W-:-:S05]  /*2b50*/  IMAD.MOV.U32 R15, RZ, RZ, RZ ;  /* 0x000000ffff0f7224 */ /* 0x000fca00078e00ff */
[----:B------:R3:W-:Y:S02]  /*2b60*/  REDG.E.ADD.64.STRONG.GPU desc[UR20][R6.64+0x1c00], R14 ;  /* 0x001c000e0600798e */ /* 0x0007e4000c12e514 */
.L_x_195:
[----:B------:R-:W-:Y:S05]  /*2b70*/  BSYNC.RECONVERGENT B1 ;  /* 0x0000000000017941 */ /* 0x000fea0003800200 */
.L_x_194:
[----:B------:R-:W-:Y:S04]  /*2b80*/  BSSY.RECONVERGENT B1, `(.L_x_196) ;  /* 0x0000005000017945 */ /* 0x000fe80003800200 */
[----:B------:R-:W-:Y:S05]  /*2b90*/  @!P2 BRA `(.L_x_197) ;  /* 0x00000000000ca947 */ /* 0x000fea0003800000 */
[----:B0123--:R-:W-:Y:S02]  /*2ba0*/  IMAD.MOV.U32 R14, RZ, RZ, R19 ;  /* 0x000000ffff0e7224 */ /* 0x00ffe400078e0013 */
[----:B------:R-:W-:-:S05]  /*2bb0*/  IMAD.MOV.U32 R15, RZ, RZ, RZ ;  /* 0x000000ffff0f7224 */ /* 0x000fca00078e00ff */
[----:B------:R4:W-:Y:S02]  /*2bc0*/  REDG.E.ADD.64.STRONG.GPU desc[UR20][R6.64+0x2400], R14 ;  /* 0x0024000e0600798e */ /* 0x0009e4000c12e514 */
.L_x_197:
[----:B------:R-:W-:Y:S05]  /*2bd0*/  BSYNC.RECONVERGENT B1 ;  /* 0x0000000000017941 */ /* 0x000fea0003800200 */
.L_x_196:
[----:B------:R-:W-:Y:S04]  /*2be0*/  BSSY.RECONVERGENT B1, `(.L_x_198) ;  /* 0x0000004000017945 */ /* 0x000fe80003800200 */
[----:B------:R-:W-:Y:S05]  /*2bf0*/  @!P3 BRA `(.L_x_199) ;  /* 0x000000000008b947 */ /* 0x000fea0003800000 */
[----:B------:R-:W-:-:S05]  /*2c00*/  IMAD.MOV.U32 R17, RZ, RZ, RZ ;  /* 0x000000ffff117224 */ /* 0x000fca00078e00ff */
[----:B------:R0:W-:Y:S02]  /*2c10*/  REDG.E.ADD.64.STRONG.GPU desc[UR20][R6.64+0x2c00], R16 ;  /* 0x002c00100600798e */ /* 0x0001e4000c12e514 */
.L_x_199:
[----:B------:R-:W-:Y:S05]  /*2c20*/  BSYNC.RECONVERGENT B1 ;  /* 0x0000000000017941 */ /* 0x000fea0003800200 */
.L_x_198:
[----:B------:R-:W-:Y:S04]  /*2c30*/  BSSY.RECONVERGENT B1, `(.L_x_200) ;  /* 0x0000004000017945 */ /* 0x000fe80003800200 */
[----:B------:R-:W-:Y:S05]  /*2c40*/  @!P4 BRA `(.L_x_201) ;  /* 0x000000000008c947 */ /* 0x000fea0003800000 */
[----:B------:R-:W-:-:S05]  /*2c50*/  IMAD.MOV.U32 R13, RZ, RZ, RZ ;  /* 0x000000ffff0d7224 */ /* 0x000fca00078e00ff */
[----:B------:R0:W-:Y:S02]  /*2c60*/  REDG.E.ADD.64.STRONG.GPU desc[UR20][R6.64+0x3400], R12 ;  /* 0x0034000c0600798e */ /* 0x0001e4000c12e514 */
.L_x_201:
[----:B------:R-:W-:Y:S05]  /*2c70*/  BSYNC.RECONVERGENT B1 ;  /* 0x0000000000017941 */ /* 0x000fea0003800200 */
.L_x_200:
[----:B------:R-:W-:Y:S04]  /*2c80*/  BSSY.RECONVERGENT B1, `(.L_x_202) ;  /* 0x0000004000017945 */ /* 0x000fe80003800200 */
[----:B------:R-:W-:Y:S05]  /*2c90*/  @!P5 BRA `(.L_x_203) ;  /* 0x000000000008d947 */ /* 0x000fea0003800000 */
[----:B------:R-:W-:-:S05]  /*2ca0*/  IMAD.MOV.U32 R11, RZ, RZ, RZ ;  /* 0x000000ffff0b7224 */ /* 0x000fca00078e00ff */
[----:B------:R0:W-:Y:S02]  /*2cb0*/  REDG.E.ADD.64.STRONG.GPU desc[UR20][R6.64+0x3c00], R10 ;  /* 0x003c000a0600798e */ /* 0x0001e4000c12e514 */
.L_x_203:
[----:B------:R-:W-:Y:S05]  /*2cc0*/  BSYNC.RECONVERGENT B1 ;  /* 0x0000000000017941 */ /* 0x000fea0003800200 */
.L_x_202:
[----:B------:R-:W-:Y:S05]  /*2cd0*/  @P0 BRA `(.L_x_204) ;  /* 0xfffffff800f80947 */ /* 0x000fea000383ffff */
[----:B------:R-:W-:-:S07]  /*2ce0*/  IMAD.U32 R5, RZ, RZ, UR27 ;  /* 0x0000001bff057e24 */ /* 0x000fce000f8e00ff */
.L_x_187:
[----:B------:R-:W-:-:S09]  /*2cf0*/  UISETP.NE.AND UP0, UPT, UR24, URZ, UPT ;  /* 0x000000ff1800728c */ /* 0x000fd2000bf05270 */
[----:B------:R-:W-:Y:S05]  /*2d00*/  BRA.U !UP0, `(.L_x_152) ;  /* 0x0000000508647547 */ /* 0x000fea000b800000 */
[----:B------:R-:W-:-:S13]  /*2d10*/  ISETP.GE.U32.AND P0, PT, R8, 0x3, PT ;  /* 0x000000030800780c */ /* 0x000fda0003f06070 */
[----:B------:R-:W-:Y:S05]  /*2d20*/  @!P0 BRA `(.L_x_205) ;  /* 0x0000000000bc8947 */ /* 0x000fea0003800000 */
[----:B01234-:R-:W-:Y:S01]  /*2d30*/  IMAD R7, R5, 0x400, R2 ;  /* 0x0000040005077824 */ /* 0x01ffe200078e0202 */
[----:B------:R-:W-:Y:S04]  /*2d40*/  BSSY.RECONVERGENT B1, `(.L_x_206) ;  /* 0x000000f000017945 */ /* 0x000fe80003800200 */
[----:B------:R-:W0:Y:S04]  /*2d50*/  LDS R10, [R7+0x200] ;  /* 0x00020000070a7984 */ /* 0x000e280000000800 */
[----:B------:R-:W1:Y:S04]  /*2d60*/  LDS R12, [R7+0x600] ;  /* 0x00060000070c7984 */ /* 0x000e680000000800 */
[----:B------:R-:W2:Y:S04]  /*2d70*/  LDS R6, [R7+0xa00] ;  /* 0x000a000007067984 */ /* 0x000ea80000000800 */
[----:B------:R-:W3:Y:S01]  /*2d80*/  LDS R4, [R7+0xe00] ;  /* 0x000e000007047984 */ /* 0x000ee20000000800 */
[----:B0-----:R-:W-:-:S02]  /*2d90*/  ISETP.NE.AND P0, PT, R10, RZ, PT ;  /* 0x000000ff0a00720c */ /* 0x001fc40003f05270 */
[----:B-1----:R-:W-:Y:S02]  /*2da0*/  ISETP.NE.AND P1, PT, R12, RZ, PT ;  /* 0x000000ff0c00720c */ /* 0x002fe40003f25270 */
[----:B--2---:R-:W-:Y:S02]  /*2db0*/  ISETP.NE.AND P2, PT, R6, RZ, PT ;  /* 0x000000ff0600720c */ /* 0x004fe40003f45270 */
[----:B---3--:R-:W-:-:S07]  /*2dc0*/  ISETP.NE.AND P3, PT, R4, RZ, PT ;  /* 0x000000ff0400720c */ /* 0x008fce0003f65270 */
[----:B------:R-:W-:Y:S06]  /*2dd0*/  @!P0 BRA `(.L_x_207) ;  /* 0x0000000000148947 */ /* 0x000fec0003800000 */
[----:B------:R-:W0:Y:S01]  /*2de0*/  LDC.64 R8, c[0x0][0x380] ;  /* 0x0000e000ff087b82 */ /* 0x000e220000000a00 */
[----:B------:R-:W-:Y:S02]  /*2df0*/  IMAD R7, R5, 0x100, R0 ;  /* 0x0000010005077824 */ /* 0x000fe400078e0200 */
[----:B------:R-:W-:Y:S02]  /*2e00*/  IMAD.MOV.U32 R11, RZ, RZ, RZ ;  /* 0x000000ffff0b7224 */ /* 0x000fe400078e00ff */
[----:B0-----:R-:W-:-:S05]  /*2e10*/  IMAD.WIDE.U32 R8, R7, 0x8, R8 ;  /* 0x0000000807087825 */ /* 0x001fca00078e0008 */
[----:B------:R0:W-:Y:S02]  /*2e20*/  REDG.E.ADD.64.STRONG.GPU desc[UR20][R8.64+0x400], R10 ;  /* 0x0004000a0800798e */ /* 0x0001e4000c12e514 */
.L_x_207:
[----:B------:R-:W-:Y:S05]  /*2e30*/  BSYNC.RECONVERGENT B1 ;  /* 0x0000000000017941 */ /* 0x000fea0003800200 */
.L_x_206:
        /* <DEDUP_REMOVED lines=9> */
.L_x_209:
[----:B------:R-:W-:Y:S05]  /*2ed0*/  BSYNC.RECONVERGENT B1 ;  /* 0x0000000000017941 */ /* 0x000fea0003800200 */
.L_x_208:
        /* <DEDUP_REMOVED lines=8> */
.L_x_211:
[----:B------:R-:W-:Y:S05]  /*2f60*/  BSYNC.RECONVERGENT B1 ;  /* 0x0000000000017941 */ /* 0x000fea0003800200 */
.L_x_210:
[----:B------:R-:W-:Y:S04]  /*2f70*/  BSSY.RECONVERGENT B1, `(.L_x_212) ;  /* 0x0000009000017945 */ /* 0x000fe80003800200 */
[----:B------:R-:W-:Y:S05]  /*2f80*/  @!P3 BRA `(.L_x_213) ;  /* 0x00000000001cb947 */ /* 0x000fea0003800000 */
[----:B--2---:R-:W2:Y:S01]  /*2f90*/  LDC.64 R6, c[0x0][0x380] ;  /* 0x0000e000ff067b82 */ /* 0x004ea20000000a00 */
[----:B01----:R-:W-:Y:S02]  /*2fa0*/  IMAD R9, R5, 0x100, R0 ;  /* 0x0000010005097824 */ /* 0x003fe400078e0200 */
[----:B------:R-:W-:Y:S02]  /*2fb0*/  IMAD.MOV.U32 R8, RZ, RZ, R4 ;  /* 0x000000ffff087224 */ /* 0x000fe400078e0004 */
[----:B------:R-:W-:-:S04]  /*2fc0*/  VIADD R9, R9, 0x300 ;  /* 0x0000030009097836 */ /* 0x000fc80000000000 */
[----:B--2---:R-:W-:-:S04]  /*2fd0*/  IMAD.WIDE.U32 R6, R9, 0x8, R6 ;  /* 0x0000000809067825 */ /* 0x004fc800078e0006 */
[----:B------:R-:W-:-:S05]  /*2fe0*/  IMAD.MOV.U32 R9, RZ, RZ, RZ ;  /* 0x000000ffff097224 */ /* 0x000fca00078e00ff */
[----:B------:R3:W-:Y:S02]  /*2ff0*/  REDG.E.ADD.64.STRONG.GPU desc[UR20][R6.64+0x400], R8 ;  /* 0x000400080600798e */ /* 0x0007e4000c12e514 */
.L_x_213:
[----:B------:R-:W-:Y:S05]  /*3000*/  BSYNC.RECONVERGENT B1 ;  /* 0x0000000000017941 */ /* 0x000fea0003800200 */
.L_x_212:
[----:B------:R-:W-:-:S07]  /*3010*/  VIADD R5, R5, 0x4 ;  /* 0x0000000405057836 */ /* 0x000fce0000000000 */
.L_x_205:
[----:B------:R-:W-:-:S09]  /*3020*/  UISETP.NE.AND UP0, UPT, UR25, URZ, UPT ;  /* 0x000000ff1900728c */ /* 0x000fd2000bf05270 */
[----:B------:R-:W-:Y:S05]  /*3030*/  BRA.U !UP0, `(.L_x_152) ;  /* 0x0000000108987547 */ /* 0x000fea000b800000 */
[----:B------:R-:W-:-:S13]  /*3040*/  ISETP.NE.AND P0, PT, R3, RZ, PT ;  /* 0x000000ff0300720c */ /* 0x000fda0003f05270 */
[----:B------:R-:W-:Y:S05]  /*3050*/  @!P0 BRA `(.L_x_214) ;  /* 0x0000000000648947 */ /* 0x000fea0003800000 */
[----:B01234-:R-:W-:Y:S01]  /*3060*/  IMAD R6, R5, 0x400, R2 ;  /* 0x0000040005067824 */ /* 0x01ffe200078e0202 */
[----:B------:R-:W-:Y:S04]  /*3070*/  BSSY.RECONVERGENT B1, `(.L_x_215) ;  /* 0x000000c000017945 */ /* 0x000fe80003800200 */
[----:B------:R-:W0:Y:S04]  /*3080*/  LDS R3, [R6+0x200] ;  /* 0x0002000006037984 */ /* 0x000e280000000800 */
        /* <DEDUP_REMOVED lines=10> */
.L_x_216:
[----:B------:R-:W-:Y:S05]  /*3130*/  BSYNC.RECONVERGENT B1 ;  /* 0x0000000000017941 */ /* 0x000fea0003800200 */
.L_x_215:
        /* <DEDUP_REMOVED lines=9> */
.L_x_218:
[----:B------:R-:W-:Y:S05]  /*31d0*/  BSYNC.RECONVERGENT B1 ;  /* 0x0000000000017941 */ /* 0x000fea0003800200 */
.L_x_217:
[----:B------:R-:W-:-:S07]  /*31e0*/  VIADD R5, R5, 0x2 ;  /* 0x0000000205057836 */ /* 0x000fce0000000000 */
.L_x_214:
[----:B------:R-:W-:-:S09]  /*31f0*/  UISETP.NE.AND UP0, UPT, UR9, URZ, UPT ;  /* 0x000000ff0900728c */ /* 0x000fd2000bf05270 */
[----:B------:R-:W-:Y:S05]  /*3200*/  BRA.U !UP0, `(.L_x_152) ;  /* 0x0000000108247547 */ /* 0x000fea000b800000 */
[----:B------:R-:W-:-:S05]  /*3210*/  IMAD R2, R5, 0x400, R2 ;  /* 0x0000040005027824 */ /* 0x000fca00078e0202 */
[----:B-1----:R-:W1:Y:S02]  /*3220*/  LDS R4, [R2+0x200] ;  /* 0x0002000002047984 */ /* 0x002e640000000800 */
[----:B-1----:R-:W-:-:S13]  /*3230*/  ISETP.NE.AND P0, PT, R4, RZ, PT ;  /* 0x000000ff0400720c */ /* 0x002fda0003f05270 */
[----:B------:R-:W-:Y:S05]  /*3240*/  @!P0 BRA `(.L_x_152) ;  /* 0x0000000000148947 */ /* 0x000fea0003800000 */
[----:B------:R-:W1:Y:S01]  /*3250*/  LDC.64 R2, c[0x0][0x380] ;  /* 0x0000e000ff027b82 */ /* 0x000e620000000a00 */
[----:B------:R-:W-:-:S04]  /*3260*/  IMAD R5, R5, 0x100, R0 ;  /* 0x0000010005057824 */ /* 0x000fc800078e0200 */
[----:B-1----:R-:W-:-:S04]  /*3270*/  IMAD.WIDE.U32 R2, R5, 0x8, R2 ;  /* 0x0000000805027825 */ /* 0x002fc800078e0002 */
[----:B------:R-:W-:-:S05]  /*3280*/  IMAD.MOV.U32 R5, RZ, RZ, RZ ;  /* 0x000000ffff057224 */ /* 0x000fca00078e00ff */
[----:B------:R1:W-:Y:S02]  /*3290*/  REDG.E.ADD.64.STRONG.GPU desc[UR20][R2.64+0x400], R4 ;  /* 0x000400040200798e */ /* 0x0003e4000c12e514 */
.L_x_152:
[----:B------:R-:W-:Y:S05]  /*32a0*/  BSYNC.RECONVERGENT B0 ;  /* 0x0000000000007941 */ /* 0x000fea0003800200 */
.L_x_151:
[----:B------:R-:W-:Y:S01]  /*32b0*/  BAR.SYNC.DEFER_BLOCKING 0x0 ;  /* 0x0000000000007b1d */ /* 0x000fe20000010000 */
[----:B------:R-:W-:-:S04]  /*32c0*/  UIADD3 UR6, UP0, UPT, UR6, 0x1, URZ ;  /* 0x0000000106067890 */ /* 0x000fc8000ff1e0ff */
[----:B------:R-:W-:Y:S02]  /*32d0*/  UIADD3.X UR7, UPT, UPT, URZ, UR7, URZ, UP0, !UPT ;  /* 0x00000007ff077290 */ /* 0x000fe400087fe4ff */
[----:B------:R-:W-:-:S04]  /*32e0*/  UISETP.NE.U32.AND UP0, UPT, UR6, UR11, UPT ;  /* 0x0000000b0600728c */ /* 0x000fc8000bf05070 */
[----:B------:R-:W-:-:S09]  /*32f0*/  UISETP.NE.AND.EX UP0, UPT, UR7, UR12, UPT, UP0 ;  /* 0x0000000c0700728c */ /* 0x000fd2000bf05300 */
[----:B------:R-:W-:Y:S05]  /*3300*/  BRA.U UP0, `(.L_x_219) ;  /* 0xffffffcd00d47547 */ /* 0x000fea000b83ffff */
[----:B------:R-:W-:Y:S05]  /*3310*/  EXIT ;  /* 0x000000000000794d */ /* 0x000fea0003800000 */
.L_x_220:
        /* <DEDUP_REMOVED lines=14> */
.L_x_479:


//--------------------- .text._ZN3cub18CUB_300001_SM_10006detail10radix_sort31DeviceRadixSortSingleTileKernelINS1_5radix10policy_hubIffyE10Policy1000ELNS0_9SortOrderE0EffyNS1_21identity_decomposer_tEEEvPKT1_PSA_PKT2_PSE_T3_iiT4_ --------------------------
	.section	.text._ZN3cub18CUB_300001_SM_10006detail10radix_sort31DeviceRadixSortSingleTileKernelINS1_5radix10policy_hubIffyE10Policy1000ELNS0_9SortOrderE0EffyNS1_21identity_decomposer_tEEEvPKT1_PSA_PKT2_PSE_T3_iiT4_,"ax",@progbits
	.align	128
        .global         _ZN3cub18CUB_300001_SM_10006detail10radix_sort31DeviceRadixSortSingleTileKernelINS1_5radix10policy_hubIffyE10Policy1000ELNS0_9SortOrderE0EffyNS1_21identity_decomposer_tEEEvPKT1_PSA_PKT2_PSE_T3_iiT4_
        .type           _ZN3cub18CUB_300001_SM_10006detail10radix_sort31DeviceRadixSortSingleTileKernelINS1_5radix10policy_hubIffyE10Policy1000ELNS0_9SortOrderE0EffyNS1_21identity_decomposer_tEEEvPKT1_PSA_PKT2_PSE_T3_iiT4_,@function
        .size           _ZN3cub18CUB_300001_SM_10006detail10radix_sort31DeviceRadixSortSingleTileKernelINS1_5radix10policy_hubIffyE10Policy1000ELNS0_9SortOrderE0EffyNS1_21identity_decomposer_tEEEvPKT1_PSA_PKT2_PSE_T3_iiT4_,(.L_x_480 - _ZN3cub18CUB_300001_SM_10006detail10radix_sort31DeviceRadixSortSingleTileKernelINS1_5radix10policy_hubIffyE10Policy1000ELNS0_9SortOrderE0EffyNS1_21identity_decomposer_tEEEvPKT1_PSA_PKT2_PSE_T3_iiT4_)
        .other          _ZN3cub18CUB_300001_SM_10006detail10radix_sort31DeviceRadixSortSingleTileKernelINS1_5radix10policy_hubIffyE10Policy1000ELNS0_9SortOrderE0EffyNS1_21identity_decomposer_tEEEvPKT1_PSA_PKT2_PSE_T3_iiT4_,@"STO_CUDA_ENTRY STV_DEFAULT"
_ZN3cub18CUB_300001_SM_10006detail10radix_sort31DeviceRadixSortSingleTileKernelINS1_5radix10policy_hubIffyE10Policy1000ELNS0_9SortOrderE0EffyNS1_21identity_decomposer_tEEEvPKT1_PSA_PKT2_PSE_T3_iiT4_:
.text._ZN3cub18CUB_300001_SM_10006detail10radix_sort31DeviceRadixSortSingleTileKernelINS1_5radix10policy_hubIffyE10Policy1000ELNS0_9SortOrderE0EffyNS1_21identity_decomposer_tEEEvPKT1_PSA_PKT2_PSE_T3_iiT4_:
[----:B------:R-:W-:Y:S01]  /*0000*/  LDC R1, c[0x0][0x37c] ;  /* 0x0000df00ff017b82 */ /* 0x000fe20000000800 */
[----:B------:R-:W0:Y:S01]  /*0010*/  S2R R0, SR_TID.X ;  /* 0x0000000000007919 */ /* 0x000e220000002100 */
[----:B------:R-:W1:Y:S01]  /*0020*/  LDCU UR4, c[0x0][0x3a0] ;  /* 0x00007400ff0477ac */ /* 0x000e620008000800 */
[----:B------:R-:W-:Y:S02]  /*0030*/  IMAD.MOV.U32 R35, RZ, RZ, 0x7fffffff ;  /* 0x7fffffffff237424 */ /* 0x000fe400078e00ff */
[----:B------:R-:W-:Y:S01]  /*0040*/  IMAD.MOV.U32 R36, RZ, RZ, 0x7fffffff ;  /* 0x7fffffffff247424 */ /* 0x000fe200078e00ff */
[----:B------:R-:W2:Y:S01]  /*0050*/  LDCU.64 UR8, c[0x0][0x358] ;  /* 0x00006b00ff0877ac */ /* 0x000ea20008000a00 */
[----:B------:R-:W-:Y:S02]  /*0060*/  IMAD.MOV.U32 R37, RZ, RZ, 0x7fffffff ;  /* 0x7fffffffff257424 */ /* 0x000fe400078e00ff */
[----:B------:R-:W-:Y:S02]  /*0070*/  IMAD.MOV.U32 R38, RZ, RZ, 0x7fffffff ;  /* 0x7fffffffff267424 */ /* 0x000fe400078e00ff */
[----:B------:R-:W-:-:S02]  /*0080*/  IMAD.MOV.U32 R39, RZ, RZ, 0x7fffffff ;  /* 0x7fffffffff277424 */ /* 0x000fc400078e00ff */
[----:B------:R-:W-:Y:S02]  /*0090*/  IMAD.MOV.U32 R29, RZ, RZ, 0x7fffffff ;  /* 0x7fffffffff1d7424 */ /* 0x000fe400078e00ff */
[----:B------:R-:W-:Y:S02]  /*00a0*/  IMAD.MOV.U32 R30, RZ, RZ, 0x7fffffff ;  /* 0x7fffffffff1e7424 */ /* 0x000fe400078e00ff */
[----:B------:R-:W-:Y:S02]  /*00b0*/  IMAD.MOV.U32 R31, RZ, RZ, 0x7fffffff ;  /* 0x7fffffffff1f7424 */ /* 0x000fe400078e00ff */
        /* <DEDUP_REMOVED lines=10> */
[----:B------:R-:W-:Y:S01]  /*0160*/  IMAD.MOV.U32 R49, RZ, RZ, 0x7fffffff ;  /* 0x7fffffffff317424 */ /* 0x000fe200078e00ff */
[----:B------:R-:W3:Y:S01]  /*0170*/  S2UR UR6, SR_CgaCtaId ;  /* 0x00000000000679c3 */ /* 0x000ee20000008800 */
[----:B0-----:R-:W-:Y:S01]  /*0180*/  IMAD R9, R0, 0x13, RZ ;  /* 0x0000001300097824 */ /* 0x001fe200078e02ff */
[----:B------:R-:W0:Y:S03]  /*0190*/  LDCU UR10, c[0x0][0x3ac] ;  /* 0x00007580ff0a77ac */ /* 0x000e260008000800 */
[C---:B------:R-:W-:Y:S01]  /*01a0*/  VIADD R4, R9.reuse, 0x1 ;  /* 0x0000000109047836 */ /* 0x040fe20000000000 */
[C---:B-1----:R-:W-:Y:S01]  /*01b0*/  ISETP.GE.AND P6, PT, R9.reuse, UR4, PT ;  /* 0x0000000409007c0c */ /* 0x042fe2000bfc6270 */
[----:B------:R-:W-:-:S02]  /*01c0*/  VIADD R5, R9, 0x2 ;  /* 0x0000000209057836 */ /* 0x000fc40000000000 */
[C---:B------:R-:W-:Y:S01]  /*01d0*/  VIADD R7, R9.reuse, 0x6 ;  /* 0x0000000609077836 */ /* 0x040fe20000000000 */
[----:B------:R-:W-:Y:S01]  /*01e0*/  ISETP.GE.AND P5, PT, R4, UR4, PT ;  /* 0x0000000404007c0c */ /* 0x000fe2000bfa6270 */
[----:B------:R-:W-:Y:S01]  /*01f0*/  VIADD R4, R9, 0x4 ;  /* 0x0000000409047836 */ /* 0x000fe20000000000 */
[----:B------:R-:W-:Y:S01]  /*0200*/  ISETP.GE.AND P4, PT, R5, UR4, PT ;  /* 0x0000000405007c0c */ /* 0x000fe2000bf86270 */
[----:B------:R-:W-:Y:S01]  /*0210*/  VIADD R5, R9, 0x5 ;  /* 0x0000000509057836 */ /* 0x000fe20000000000 */
[----:B------:R-:W-:Y:S01]  /*0220*/  ISETP.GE.AND P0, PT, R7, UR4, PT ;  /* 0x0000000407007c0c */ /* 0x000fe2000bf06270 */
[C---:B------:R-:W-:Y:S01]  /*0230*/  VIADD R51, R9.reuse, 0x7 ;  /* 0x0000000709337836 */ /* 0x040fe20000000000 */
[----:B------:R-:W-:Y:S01]  /*0240*/  ISETP.GE.AND P2, PT, R4, UR4, PT ;  /* 0x0000000404007c0c */ /* 0x000fe2000bf46270 */
[----:B------:R-:W-:Y:S01]  /*0250*/  VIADD R52, R9, 0x8 ;  /* 0x0000000809347836 */ /* 0x000fe20000000000 */
[----:B------:R-:W-:Y:S01]  /*0260*/  ISETP.GE.AND P1, PT, R5, UR4, PT ;  /* 0x0000000405007c0c */ /* 0x000fe2000bf26270 */
[C---:B------:R-:W-:Y:S01]  /*0270*/  VIADD R53, R9.reuse, 0x9 ;  /* 0x0000000909357836 */ /* 0x040fe20000000000 */
[----:B------:R-:W1:Y:S01]  /*0280*/  LDC.64 R4, c[0x0][0x380] ;  /* 0x0000e000ff047b82 */ /* 0x000e620000000a00 */
[----:B------:R-:W-:Y:S01]  /*0290*/  P2R R50, PR, RZ, 0x1 ;  /* 0x00000001ff327803 */ /* 0x000fe20000000000 */
[C---:B------:R-:W-:Y:S01]  /*02a0*/  VIADD R54, R9.reuse, 0xa ;  /* 0x0000000a09367836 */ /* 0x040fe20000000000 */
[----:B------:R-:W-:Y:S01]  /*02b0*/  P2R R45, PR, RZ, 0x4 ;  /* 0x00000004ff2d7803 */ /* 0x000fe20000000000 */
[C---:B------:R-:W-:Y:S01]  /*02c0*/  VIADD R6, R9.reuse, 0x3 ;  /* 0x0000000309067836 */ /* 0x040fe20000000000 */
[----:B------:R-:W-:Y:S01]  /*02d0*/  P2R R47, PR, RZ, 0x2 ;  /* 0x00000002ff2f7803 */ /* 0x000fe20000000000 */
[C---:B------:R-:W-:Y:S01]  /*02e0*/  VIADD R55, R9.reuse, 0xb ;  /* 0x0000000b09377836 */ /* 0x040fe20000000000 */
[----:B------:R-:W-:Y:S01]  /*02f0*/  P2R R8, PR, RZ, 0x20 ;  /* 0x00000020ff087803 */ /* 0x000fe20000000000 */
[C---:B------:R-:W-:Y:S01]  /*0300*/  VIADD R56, R9.reuse, 0xc ;  /* 0x0000000c09387836 */ /* 0x040fe20000000000 */
[----:B------:R-:W-:Y:S01]  /*0310*/  ISETP.GE.AND P3, PT, R6, UR4, PT ;  /* 0x0000000406007c0c */ /* 0x000fe2000bf66270 */
[C---:B------:R-:W-:Y:S01]  /*0320*/  VIADD R57, R9.reuse, 0xd ;  /* 0x0000000d09397836 */ /* 0x040fe20000000000 */
[----:B------:R-:W-:Y:S01]  /*0330*/  P2R R10, PR, RZ, 0x10 ;  /* 0x00000010ff0a7803 */ /* 0x000fe20000000000 */
[C---:B------:R-:W-:Y:S01]  /*0340*/  VIADD R58, R9.reuse, 0xe ;  /* 0x0000000e093a7836 */ /* 0x040fe20000000000 */
[----:B------:R-:W-:Y:S01]  /*0350*/  P2R R11, PR, RZ, 0x8 ;  /* 0x00000008ff0b7803 */ /* 0x000fe20000000000 */
[C---:B------:R-:W-:Y:S01]  /*0360*/  VIADD R59, R9.reuse, 0xf ;  /* 0x0000000f093b7836 */ /* 0x040fe20000000000 */
[----:B------:R-:W4:Y:S01]  /*0370*/  LDC.64 R6, c[0x0][0x390] ;  /* 0x0000e400ff067b82 */ /* 0x000f220000000a00 */
[----:B------:R-:W-:-:S02]  /*0380*/  VIADD R60, R9, 0x10 ;  /* 0x00000010093c7836 */ /* 0x000fc40000000000 */
[C---:B------:R-:W-:Y:S02]  /*0390*/  VIADD R61, R9.reuse, 0x11 ;  /* 0x00000011093d7836 */ /* 0x040fe40000000000 */
[C---:B------:R-:W-:Y:S02]  /*03a0*/  VIADD R62, R9.reuse, 0x12 ;  /* 0x00000012093e7836 */ /* 0x040fe40000000000 */
[----:B-1----:R-:W-:-:S05]  /*03b0*/  IMAD.WIDE.U32 R4, R9, 0x4, R4 ;  /* 0x0000000409047825 */ /* 0x002fca00078e0004 */
[----:B--2---:R-:W2:Y:S01]  /*03c0*/  @!P0 LDG.E R35, desc[UR8][R4.64+0x18] ;  /* 0x0000180804238981 */ /* 0x004ea2000c1e1900 */
[----:B------:R-:W-:-:S03]  /*03d0*/  ISETP.GE.AND P0, PT, R51, UR4, PT ;  /* 0x0000000433007c0c */ /* 0x000fc6000bf06270 */
[----:B------:R-:W3:Y:S01]  /*03e0*/  @!P6 LDG.E R29, desc[UR8][R4.64] ;  /* 0x00000008041de981 */ /* 0x000ee2000c1e1900 */
[----:B------:R-:W-:-:S03]  /*03f0*/  P2R R51, PR, RZ, 0x1 ;  /* 0x00000001ff337803 */ /* 0x000fc60000000000 */
[----:B------:R-:W2:Y:S01]  /*0400*/  @!P5 LDG.E R30, desc[UR8][R4.64+0x4] ;  /* 0x00000408041ed981 */ /* 0x000ea2000c1e1900 */
[----:B----4-:R-:W-:-:S03]  /*0410*/  IMAD.WIDE.U32 R6, R9, 0x4, R6 ;  /* 0x0000000409067825 */ /* 0x010fc600078e0006 */
[----:B------:R-:W4:Y:S04]  /*0420*/  @!P4 LDG.E R31, desc[UR8][R4.64+0x8] ;  /* 0x00000808041fc981 */ /* 0x000f28000c1e1900 */
[----:B------:R-:W4:Y:S01]  /*0430*/  @!P0 LDG.E R36, desc[UR8][R4.64+0x1c] ;  /* 0x00001c0804248981 */ /* 0x000f22000c1e1900 */
[----:B------:R-:W-:-:S03]  /*0440*/  ISETP.GE.AND P0, PT, R52, UR4, PT ;  /* 0x0000000434007c0c */ /* 0x000fc6000bf06270 */
[----:B------:R-:W4:Y:S01]  /*0450*/  @!P3 LDG.E R32, desc[UR8][R4.64+0xc] ;  /* 0x00000c080420b981 */ /* 0x000f22000c1e1900 */
[----:B------:R-:W-:-:S03]  /*0460*/  P2R R52, PR, RZ, 0x1 ;  /* 0x00000001ff347803 */ /* 0x000fc60000000000 */
[----:B------:R-:W4:Y:S04]  /*0470*/  @!P2 LDG.E R33, desc[UR8][R4.64+0x10] ;  /* 0x000010080421a981 */ /* 0x000f28000c1e1900 */
[----:B------:R-:W4:Y:S04]  /*0480*/  @!P1 LDG.E R34, desc[UR8][R4.64+0x14] ;  /* 0x0000140804229981 */ /* 0x000f28000c1e1900 */
[----:B------:R-:W4:Y:S01]  /*0490*/  @!P0 LDG.E R37, desc[UR8][R4.64+0x20] ;  /* 0x0000200804258981 */ /* 0x000f22000c1e1900 */
[----:B------:R-:W-:-:S04]  /*04a0*/  ISETP.GE.AND P0, PT, R53, UR4, PT ;  /* 0x0000000435007c0c */ /* 0x000fc8000bf06270 */
[----:B------:R-:W-:-:S09]  /*04b0*/  P2R R53, PR, RZ, 0x1 ;  /* 0x00000001ff357803 */ /* 0x000fd20000000000 */
[----:B------:R-:W4:Y:S01]  /*04c0*/  @!P0 LDG.E R38, desc[UR8][R4.64+0x24] ;  /* 0x0000240804268981 */ /* 0x000f22000c1e1900 */
[----:B------:R-:W-:-:S04]  /*04d0*/  ISETP.GE.AND P0, PT, R54, UR4, PT ;  /* 0x0000000436007c0c */ /* 0x000fc8000bf06270 */
[----:B------:R-:W-:-:S09]  /*04e0*/  P2R R54, PR, RZ, 0x1 ;  /* 0x00000001ff367803 */ /* 0x000fd20000000000 */
[----:B------:R-:W4:Y:S01]  /*04f0*/  @!P0 LDG.E R39, desc[UR8][R4.64+0x28] ;  /* 0x0000280804278981 */ /* 0x000f22000c1e1900 */
[----:B------:R-:W-:Y:S02]  /*0500*/  ISETP.GE.AND P0, PT, R55, UR4, PT ;  /* 0x0000000437007c0c */ /* 0x000fe4000bf06270 */
[----:B------:R-:W-:Y:S02]  /*0510*/  ISETP.GE.AND P1, PT, R57, UR4, PT ;  /* 0x0000000439007c0c */ /* 0x000fe4000bf26270 */
[----:B------:R-:W-:Y:S02]  /*0520*/  P2R R55, PR, RZ, 0x1 ;  /* 0x00000001ff377803 */ /* 0x000fe40000000000 */
[----:B------:R-:W-:Y:S02]  /*0530*/  ISETP.GE.AND P2, PT, R58, UR4, PT ;  /* 0x000000043a007c0c */ /* 0x000fe4000bf46270 */
[----:B------:R-:W-:-:S05]  /*0540*/  ISETP.GE.AND P3, PT, R59, UR4, PT ;  /* 0x000000043b007c0c */ /* 0x000fca000bf66270 */
[----:B------:R-:W4:Y:S01]  /*0550*/  @!P0 LDG.E R40, desc[UR8][R4.64+0x2c] ;  /* 0x00002c0804288981 */ /* 0x000f22000c1e1900 */
[----:B------:R-:W-:Y:S02]  /*0560*/  ISETP.GE.AND P0, PT, R56, UR4, PT ;  /* 0x0000000438007c0c */ /* 0x000fe4000bf06270 */
[----:B------:R-:W-:Y:S01]  /*0570*/  ISETP.GE.AND P4, PT, R60, UR4, PT ;  /* 0x000000043c007c0c */ /* 0x000fe2000bf86270 */
[----:B------:R-:W4:Y:S01]  /*0580*/  @!P1 LDG.E R42, desc[UR8][R4.64+0x34] ;  /* 0x00003408042a9981 */ /* 0x000f22000c1e1900 */
[----:B------:R-:W-:Y:S02]  /*0590*/  ISETP.GE.AND P5, PT, R61, UR4, PT ;  /* 0x000000043d007c0c */ /* 0x000fe4000bfa6270 */
[----:B------:R-:W-:Y:S01]  /*05a0*/  ISETP.GE.AND P6, PT, R62, UR4, PT ;  /* 0x000000043e007c0c */ /* 0x000fe2000bfc6270 */
[----:B------:R-:W4:Y:S04]  /*05b0*/  @!P2 LDG.E R43, desc[UR8][R4.64+0x38] ;  /* 0x00003808042ba981 */ /* 0x000f28000c1e1900 */
[----:B------:R-:W4:Y:S04]  /*05c0*/  @!P3 LDG.E R44, desc[UR8][R4.64+0x3c] ;  /* 0x00003c08042cb981 */ /* 0x000f28000c1e1900 */
[----:B------:R-:W4:Y:S04]  /*05d0*/  @!P0 LDG.E R41, desc[UR8][R4.64+0x30] ;  /* 0x0000300804298981 */ /* 0x000f28000c1e1900 */
[----:B------:R-:W4:Y:S04]  /*05e0*/  @!P4 LDG.E R46, desc[UR8][R4.64+0x40] ;  /* 0x00004008042ec981 */ /* 0x000f28000c1e1900 */
[----:B------:R-:W4:Y:S04]  /*05f0*/  @!P5 LDG.E R48, desc[UR8][R4.64+0x44] ;  /* 0x000044080430d981 */ /* 0x000f28000c1e1900 */
[----:B------:R1:W4:Y:S01]  /*0600*/  @!P6 LDG.E R49, desc[UR8][R4.64+0x48] ;  /* 0x000048080431e981 */ /* 0x000322000c1e1900 */
[----:B------:R-:W-:Y:S01]  /*0610*/  P2R R56, PR, RZ, 0x1 ;  /* 0x00000001ff387803 */ /* 0x000fe20000000000 */
[----:B------:R-:W-:Y:S01]  /*0620*/  BAR.SYNC.DEFER_BLOCKING 0x0 ;  /* 0x0000000000007b1d */ /* 0x000fe20000010000 */
[----:B------:R-:W-:-:S04]  /*0630*/  ISETP.NE.AND P0, PT, R55, RZ, PT ;  /* 0x000000ff3700720c */ /* 0x000fc80003f05270 */
[----:B------:R-:W-:Y:S02]  /*0640*/  P2R R55, PR, RZ, 0x1 ;  /* 0x00000001ff377803 */ /* 0x000fe40000000000 */
[----:B------:R-:W-:-:S04]  /*0650*/  ISETP.NE.AND P0, PT, R54, RZ, PT ;  /* 0x000000ff3600720c */ /* 0x000fc80003f05270 */
[----:B------:R-:W-:Y:S02]  /*0660*/  P2R R54, PR, RZ, 0x1 ;  /* 0x00000001ff367803 */ /* 0x000fe40000000000 */
[----:B------:R-:W-:-:S04]  /*0670*/  ISETP.NE.AND P0, PT, R53, RZ, PT ;  /* 0x000000ff3500720c */ /* 0x000fc80003f05270 */
[----:B------:R-:W-:Y:S02]  /*0680*/  P2R R53, PR, RZ, 0x1 ;  /* 0x00000001ff357803 */ /* 0x000fe40000000000 */
[----:B------:R-:W-:-:S04]  /*0690*/  ISETP.NE.AND P0, PT, R52, RZ, PT ;  /* 0x000000ff3400720c */ /* 0x000fc80003f05270 */
[----:B------:R-:W-:Y:S01]  /*06a0*/  P2R R52, PR, RZ, 0x1 ;  /* 0x00000001ff347803 */ /* 0x000fe20000000000 */
[----:B------:R-:W5:Y:S01]  /*06b0*/  @!P1 LDG.E R23, desc[UR8][R6.64+0x34] ;  /* 0x0000340806179981 */ /* 0x000f62000c1e1900 */
[----:B------:R-:W-:-:S03]  /*06c0*/  ISETP.NE.AND P0, PT, R51, RZ, PT ;  /* 0x000000ff3300720c */ /* 0x000fc60003f05270 */
[----:B------:R-:W5:Y:S01]  /*06d0*/  @!P2 LDG.E R24, desc[UR8][R6.64+0x38] ;  /* 0x000038080618a981 */ /* 0x000f62000c1e1900 */
[----:B------:R-:W-:Y:S02]  /*06e0*/  P2R R51, PR, RZ, 0x1 ;  /* 0x00000001ff337803 */ /* 0x000fe40000000000 */
[----:B------:R-:W-:Y:S01]  /*06f0*/  ISETP.NE.AND P0, PT, R50, RZ, PT ;  /* 0x000000ff3200720c */ /* 0x000fe20003f05270 */
[----:B------:R-:W5:Y:S03]  /*0700*/  @!P3 LDG.E R25, desc[UR8][R6.64+0x3c] ;  /* 0x00003c080619b981 */ /* 0x000f66000c1e1900 */
[----:B------:R-:W-:Y:S01]  /*0710*/  P2R R50, PR, RZ, 0x1 ;  /* 0x00000001ff327803 */ /* 0x000fe20000000000 */
[----:B------:R-:W5:Y:S01]  /*0720*/  @!P4 LDG.E R26, desc[UR8][R6.64+0x40] ;  /* 0x00004008061ac981 */ /* 0x000f62000c1e1900 */
[----:B------:R-:W-:-:S03]  /*0730*/  ISETP.NE.AND P0, PT, R47, RZ, PT ;  /* 0x000000ff2f00720c */ /* 0x000fc60003f05270 */
[----:B------:R-:W5:Y:S01]  /*0740*/  @!P5 LDG.E R27, desc[UR8][R6.64+0x44] ;  /* 0x00004408061bd981 */ /* 0x000f62000c1e1900 */
[----:B------:R-:W-:Y:S02]  /*0750*/  P2R R47, PR, RZ, 0x1 ;  /* 0x00000001ff2f7803 */ /* 0x000fe40000000000 */
[----:B------:R-:W-:Y:S01]  /*0760*/  ISETP.NE.AND P0, PT, R45, RZ, PT ;  /* 0x000000ff2d00720c */ /* 0x000fe20003f05270 */
[----:B------:R-:W5:Y:S03]  /*0770*/  @!P6 LDG.E R28, desc[UR8][R6.64+0x48] ;  /* 0x00004808061ce981 */ /* 0x000f66000c1e1900 */
[----:B------:R-:W-:Y:S02]  /*0780*/  P2R R45, PR, RZ, 0x1 ;  /* 0x00000001ff2d7803 */ /* 0x000fe40000000000 */
[----:B------:R-:W-:-:S04]  /*0790*/  ISETP.NE.AND P0, PT, R11, RZ, PT ;  /* 0x000000ff0b00720c */ /* 0x000fc80003f05270 */
[----:B------:R-:W-:Y:S02]  /*07a0*/  P2R R11, PR, RZ, 0x1 ;  /* 0x00000001ff0b7803 */ /* 0x000fe40000000000 */
[----:B------:R-:W-:-:S04]  /*07b0*/  ISETP.NE.AND P0, PT, R10, RZ, PT ;  /* 0x000000ff0a00720c */ /* 0x000fc80003f05270 */
[----:B------:R-:W-:Y:S02]  /*07c0*/  P2R R10, PR, RZ, 0x1 ;  /* 0x00000001ff0a7803 */ /* 0x000fe40000000000 */
[----:B------:R-:W-:-:S04]  /*07d0*/  ISETP.NE.AND P0, PT, R8, RZ, PT ;  /* 0x000000ff0800720c */ /* 0x000fc80003f05270 */
[----:B------:R-:W-:Y:S02]  /*07e0*/  P2R R8, PR, RZ, 0x1 ;  /* 0x00000001ff087803 */ /* 0x000fe40000000000 */
[----:B------:R-:W-:Y:S01]  /*07f0*/  ISETP.GE.AND P0, PT, R9, UR4, PT ;  /* 0x0000000409007c0c */ /* 0x000fe2000bf06270 */
[----:B------:R-:W0:-:S12]  /*0800*/  LDCU.64 UR4, c[0x0][0x3a8] ;  /* 0x00007500ff0477ac */ /* 0x000e180008000a00 */
[----:B------:R-:W5:Y:S01]  /*0810*/  @!P0 LDG.E R2, desc[UR8][R6.64] ;  /* 0x0000000806028981 */ /* 0x000f62000c1e1900 */
[----:B------:R-:W-:-:S13]  /*0820*/  ISETP.NE.AND P0, PT, R8, RZ, PT ;  /* 0x000000ff0800720c */ /* 0x000fda0003f05270 */
        /* <DEDUP_REMOVED lines=21> */
[----:B------:R-:W-:Y:S01]  /*0980*/  ISETP.NE.AND P0, PT, R56, RZ, PT ;  /* 0x000000ff3800720c */ /* 0x000fe20003f05270 */
[----:B------:R-:W-:Y:S01]  /*0990*/  IMAD.MOV.U32 R8, RZ, RZ, -0x1 ;  /* 0xffffffffff087424 */ /* 0x000fe200078e00ff */
[----:B--2---:R-:W-:-:S04]  /*09a0*/  ISETP.GT.AND P1, PT, R30, -0x1, PT ;  /* 0xffffffff1e00780c */ /* 0x004fc80003f24270 */
[----:B-1----:R-:W-:-:S07]  /*09b0*/  SEL R5, R8, 0x80000000, !P1 ;  /* 0x8000000008057807 */ /* 0x002fce0004800000 */
[----:B------:R1:W5:Y:S01]  /*09c0*/  @!P0 LDG.E R22, desc[UR8][R6.64+0x30] ;  /* 0x0000300806168981 */ /* 0x000362000c1e1900 */
[----:B---3--:R-:W-:Y:S02]  /*09d0*/  ISETP.GT.AND P0, PT, R29, -0x1, PT ;  /* 0xffffffff1d00780c */ /* 0x008fe40003f04270 */
[----:B----4-:R-:W-:Y:S02]  /*09e0*/  ISETP.GT.AND P1, PT, R32, -0x1, PT ;  /* 0xffffffff2000780c */ /* 0x010fe40003f24270 */
[----:B------:R-:W-:Y:S02]  /*09f0*/  SEL R4, R8, 0x80000000, !P0 ;  /* 0x8000000008047807 */ /* 0x000fe40004000000 */
[----:B------:R-:W-:Y:S02]  /*0a00*/  ISETP.GT.AND P0, PT, R31, -0x1, PT ;  /* 0xffffffff1f00780c */ /* 0x000fe40003f04270 */
[----:B------:R-:W-:Y:S02]  /*0a10*/  LOP3.LUT R29, R4, R29, RZ, 0x3c, !PT ;  /* 0x0000001d041d7212 */ /* 0x000fe400078e3cff */
[----:B------:R-:W-:-:S02]  /*0a20*/  LOP3.LUT R30, R5, R30, RZ, 0x3c, !PT ;  /* 0x0000001e051e7212 */ /* 0x000fc400078e3cff */
[C---:B------:R-:W-:Y:S02]  /*0a30*/  SEL R4, R8.reuse, 0x80000000, !P0 ;  /* 0x8000000008047807 */ /* 0x040fe40004000000 */
[----:B------:R-:W-:Y:S02]  /*0a40*/  SEL R5, R8, 0x80000000, !P1 ;  /* 0x8000000008057807 */ /* 0x000fe40004800000 */
[----:B------:R-:W-:Y:S02]  /*0a50*/  ISETP.GT.AND P2, PT, R33, -0x1, PT ;  /* 0xffffffff2100780c */ /* 0x000fe40003f44270 */
[----:B------:R-:W-:Y:S02]  /*0a60*/  ISETP.GT.AND P3, PT, R34, -0x1, PT ;  /* 0xffffffff2200780c */ /* 0x000fe40003f64270 */
[----:B------:R-:W-:Y:S02]  /*0a70*/  ISETP.GT.AND P0, PT, R35, -0x1, PT ;  /* 0xffffffff2300780c */ /* 0x000fe40003f04270 */
[----:B------:R-:W-:-:S02]  /*0a80*/  ISETP.GT.AND P1, PT, R36, -0x1, PT ;  /* 0xffffffff2400780c */ /* 0x000fc40003f24270 */
[----:B------:R-:W-:Y:S02]  /*0a90*/  LOP3.LUT R31, R4, R31, RZ, 0x3c, !PT ;  /* 0x0000001f041f7212 */ /* 0x000fe400078e3cff */
[----:B------:R-:W-:Y:S01]  /*0aa0*/  LOP3.LUT R32, R5, R32, RZ, 0x3c, !PT ;  /* 0x0000002005207212 */ /* 0x000fe200078e3cff */
[----:B0-----:R-:W-:Y:S01]  /*0ab0*/  UIADD3 UR7, UPT, UPT, UR4, 0x6, URZ ;  /* 0x0000000604077890 */ /* 0x001fe2000fffe0ff */
[C---:B-1----:R-:W-:Y:S01]  /*0ac0*/  SEL R6, R8.reuse, 0x80000000, !P2 ;  /* 0x8000000008067807 */ /* 0x042fe20005000000 */
[----:B------:R-:W-:Y:S01]  /*0ad0*/  UIADD3 UR5, UPT, UPT, -UR4, UR5, URZ ;  /* 0x0000000504057290 */ /* 0x000fe2000fffe1ff */
[C---:B------:R-:W-:Y:S02]  /*0ae0*/  SEL R7, R8.reuse, 0x80000000, !P3 ;  /* 0x8000000008077807 */ /* 0x040fe40005800000 */
[C---:B------:R-:W-:Y:S02]  /*0af0*/  SEL R4, R8.reuse, 0x80000000, !P0 ;  /* 0x8000000008047807 */ /* 0x040fe40004000000 */
[----:B------:R-:W-:Y:S01]  /*0b00*/  SEL R5, R8, 0x80000000, !P1 ;  /* 0x8000000008057807 */ /* 0x000fe20004800000 */
[----:B------:R-:W-:Y:S01]  /*0b10*/  UMOV UR4, 0x400 ;  /* 0x0000040000047882 */ /* 0x000fe20000000000 */
[----:B------:R-:W-:-:S02]  /*0b20*/  ISETP.GT.AND P2, PT, R37, -0x1, PT ;  /* 0xffffffff2500780c */ /* 0x000fc40003f44270 */
[----:B------:R-:W-:Y:S02]  /*0b30*/  ISETP.GT.AND P3, PT, R38, -0x1, PT ;  /* 0xffffffff2600780c */ /* 0x000fe40003f64270 */
[----:B------:R-:W-:Y:S01]  /*0b40*/  ISETP.GT.AND P0, PT, R39, -0x1, PT ;  /* 0xffffffff2700780c */ /* 0x000fe20003f04270 */
[----:B------:R-:W-:Y:S01]  /*0b50*/  BAR.SYNC.DEFER_BLOCKING 0x0 ;  /* 0x0000000000007b1d */ /* 0x000fe20000010000 */
[----:B------:R-:W-:Y:S01]  /*0b60*/  ISETP.GT.AND P1, PT, R40, -0x1, PT ;  /* 0xffffffff2800780c */ /* 0x000fe20003f24270 */
[----:B------:R-:W-:Y:S01]  /*0b70*/  ULEA UR4, UR6, UR4, 0x18 ;  /* 0x0000000406047291 */ /* 0x000fe2000f8ec0ff */
[----:B------:R-:W-:Y:S02]  /*0b80*/  LOP3.LUT R33, R6, R33, RZ, 0x3c, !PT ;  /* 0x0000002106217212 */ /* 0x000fe400078e3cff */
[----:B------:R-:W-:Y:S02]  /*0b90*/  LOP3.LUT R34, R7, R34, RZ, 0x3c, !PT ;  /* 0x0000002207227212 */ /* 0x000fe400078e3cff */
[----:B------:R-:W-:-:S02]  /*0ba0*/  LOP3.LUT R35, R4, R35, RZ, 0x3c, !PT ;  /* 0x0000002304237212 */ /* 0x000fc400078e3cff */
[----:B------:R-:W-:Y:S02]  /*0bb0*/  LOP3.LUT R36, R5, R36, RZ, 0x3c, !PT ;  /* 0x0000002405247212 */ /* 0x000fe400078e3cff */
[C---:B------:R-:W-:Y:S02]  /*0bc0*/  SEL R6, R8.reuse, 0x80000000, !P2 ;  /* 0x8000000008067807 */ /* 0x040fe40005000000 */
[C---:B------:R-:W-:Y:S02]  /*0bd0*/  SEL R7, R8.reuse, 0x80000000, !P3 ;  /* 0x8000000008077807 */ /* 0x040fe40005800000 */
[C---:B------:R-:W-:Y:S02]  /*0be0*/  SEL R4, R8.reuse, 0x80000000, !P0 ;  /* 0x8000000008047807 */ /* 0x040fe40004000000 */
[----:B------:R-:W-:Y:S02]  /*0bf0*/  SEL R5, R8, 0x80000000, !P1 ;  /* 0x8000000008057807 */ /* 0x000fe40004800000 */
[----:B------:R-:W-:-:S02]  /*0c00*/  ISETP.GT.AND P2, PT, R41, -0x1, PT ;  /* 0xffffffff2900780c */ /* 0x000fc40003f44270 */
[----:B------:R-:W-:Y:S02]  /*0c10*/  ISETP.GT.AND P3, PT, R42, -0x1, PT ;  /* 0xffffffff2a00780c */ /* 0x000fe40003f64270 */
[----:B------:R-:W-:Y:S02]  /*0c20*/  ISETP.GT.AND P0, PT, R43, -0x1, PT ;  /* 0xffffffff2b00780c */ /* 0x000fe40003f04270 */
[----:B------:R-:W-:Y:S02]  /*0c30*/  ISETP.GT.AND P1, PT, R44, -0x1, PT ;  /* 0xffffffff2c00780c */ /* 0x000fe40003f24270 */
        /* <DEDUP_REMOVED lines=8> */
[----:B------:R-:W-:-:S02]  /*0cc0*/  LEA R45, R0, UR4, 0x2 ;  /* 0x00000004002d7c11 */ /* 0x000fc4000f8e10ff */
[----:B------:R-:W-:Y:S02]  /*0cd0*/  ISETP.GT.AND P0, PT, R46, -0x1, PT ;  /* 0xffffffff2e00780c */ /* 0x000fe40003f04270 */
[----:B------:R-:W-:Y:S02]  /*0ce0*/  ISETP.GT.AND P1, PT, R48, -0x1, PT ;  /* 0xffffffff3000780c */ /* 0x000fe40003f24270 */
[----:B------:R-:W-:Y:S01]  /*0cf0*/  ISETP.GT.AND P2, PT, R49, -0x1, PT ;  /* 0xffffffff3100780c */ /* 0x000fe20003f44270 */
[----:B------:R-:W-:Y:S01]  /*0d00*/  IMAD R47, R0, 0x80, R45 ;  /* 0x00000080002f7824 */ /* 0x000fe200078e022d */
[----:B------:R-:W-:Y:S02]  /*0d10*/  LOP3.LUT R42, R7, R42, RZ, 0x3c, !PT ;  /* 0x0000002a072a7212 */ /* 0x000fe400078e3cff */
[----:B------:R-:W-:Y:S02]  /*0d20*/  LOP3.LUT R43, R4, R43, RZ, 0x3c, !PT ;  /* 0x0000002b042b7212 */ /* 0x000fe400078e3cff */
[----:B------:R-:W-:-:S02]  /*0d30*/  LOP3.LUT R44, R5, R44, RZ, 0x3c, !PT ;  /* 0x0000002c052c7212 */ /* 0x000fc400078e3cff */
[----:B------:R-:W-:Y:S02]  /*0d40*/  SHF.R.U32.HI R123, RZ, 0x5, R0 ;  /* 0x00000005ff7b7819 */ /* 0x000fe40000011600 */
[C---:B------:R-:W-:Y:S02]  /*0d50*/  SEL R5, R8.reuse, 0x80000000, !P0 ;  /* 0x8000000008057807 */ /* 0x040fe40004000000 */
[C---:B------:R-:W-:Y:S02]  /*0d60*/  SEL R7, R8.reuse, 0x80000000, !P1 ;  /* 0x8000000008077807 */ /* 0x040fe40004800000 */
[----:B------:R-:W-:Y:S01]  /*0d70*/  SEL R4, R8, 0x80000000, !P2 ;  /* 0x8000000008047807 */ /* 0x000fe20005000000 */
[----:B------:R-:W-:Y:S01]  /*0d80*/  IMAD R51, R0, -0x38, R47 ;  /* 0xffffffc800337824 */ /* 0x000fe200078e022f */
[----:B------:R-:W-:Y:S02]  /*0d90*/  LOP3.LUT R41, R6, R41, RZ, 0x3c, !PT ;  /* 0x0000002906297212 */ /* 0x000fe400078e3cff */
[----:B------:R-:W-:-:S02]  /*0da0*/  LOP3.LUT R46, R5, R46, RZ, 0x3c, !PT ;  /* 0x0000002e052e7212 */ /* 0x000fc400078e3cff */
[----:B------:R-:W-:Y:S02]  /*0db0*/  LOP3.LUT R48, R7, R48, RZ, 0x3c, !PT ;  /* 0x0000003007307212 */ /* 0x000fe400078e3cff */
[----:B------:R-:W-:Y:S02]  /*0dc0*/  LOP3.LUT R49, R4, R49, RZ, 0x3c, !PT ;  /* 0x0000003104317212 */ /* 0x000fe400078e3cff */
[----:B------:R-:W-:-:S07]  /*0dd0*/  LEA R50, R123, UR4, 0x2 ;  /* 0x000000047b327c11 */ /* 0x000fce000f8e10ff */
.L_x_222:
[----:B------:R-:W-:Y:S01]  /*0de0*/  UISETP.LT.AND UP0, UPT, UR5, 0x6, UPT ;  /* 0x000000060500788c */ /* 0x000fe2000bf01270 */
[C---:B------:R-:W-:Y:S01]  /*0df0*/  ISETP.NE.AND P0, PT, R29.reuse, 0x7fffffff, PT ;  /* 0x7fffffff1d00780c */ /* 0x040fe20003f05270 */
[----:B------:R-:W-:Y:S01]  /*0e00*/  UIADD3 UR6, UPT, UPT, UR7, -0x6, URZ ;  /* 0xfffffffa07067890 */ /* 0x000fe2000fffe0ff */
[----:B------:R-:W-:Y:S01]  /*0e10*/  STS [R45], RZ ;  /* 0x000000ff2d007388 */ /* 0x000fe20000000800 */
[----:B------:R-:W-:Y:S01]  /*0e20*/  USEL UR4, UR5, 0x6, UP0 ;  /* 0x0000000605047887 */ /* 0x000fe20008000000 */
[----:B0-----:R-:W-:Y:S01]  /*0e30*/  SEL R4, R29, 0x80000000, P0 ;  /* 0x800000001d047807 */ /* 0x001fe20000000000 */
[----:B------:R-:W-:Y:S01]  /*0e40*/  UISETP.GE.AND UP0, UPT, UR7, UR10, UPT ;  /* 0x0000000a0700728c */ /* 0x000fe2000bf06270 */
[----:B------:R-:W-:Y:S01]  /*0e50*/  STS [R45+0x400], RZ ;  /* 0x000400ff2d007388 */ /* 0x000fe20000000800 */
[----:B------:R-:W-:Y:S01]  /*0e60*/  UBMSK UR4, URZ, UR4 ;  /* 0x00000004ff04729b */ /* 0x000fe20008000000 */
[----:B------:R-:W-:Y:S02]  /*0e70*/  SHF.R.U32.HI R4, RZ, UR6, R4 ;  /* 0x00000006ff047c19 */ /* 0x000fe40008011604 */
[----:B------:R-:W-:Y:S01]  /*0e80*/  STS [R45+0x800], RZ ;  /* 0x000800ff2d007388 */ /* 0x000fe20000000800 */
[----:B------:R-:W-:-:S02]  /*0e90*/  ISETP.NE.AND P0, PT, R30, 0x7fffffff, PT ;  /* 0x7fffffff1e00780c */ /* 0x000fc40003f05270 */
[----:B------:R-:W-:Y:S01]  /*0ea0*/  LOP3.LUT R4, R4, UR4, RZ, 0xc0, !PT ;  /* 0x0000000404047c12 */ /* 0x000fe2000f8ec0ff */
[----:B------:R-:W-:Y:S01]  /*0eb0*/  STS [R45+0xc00], RZ ;  /* 0x000c00ff2d007388 */ /* 0x000fe20000000800 */
[C---:B------:R-:W-:Y:S02]  /*0ec0*/  ISETP.NE.AND P2, PT, R123.reuse, 0x6, PT ;  /* 0x000000067b00780c */ /* 0x040fe40003f45270 */
[----:B------:R-:W-:Y:S01]  /*0ed0*/  ISETP.NE.AND P3, PT, R123, 0x7, PT ;  /* 0x000000077b00780c */ /* 0x000fe20003f65270 */
[----:B------:R-:W-:Y:S01]  /*0ee0*/  IMAD.SHL.U32 R5, R4, 0x400, RZ ;  /* 0x0000040004057824 */ /* 0x000fe200078e00ff */
[----:B------:R-:W-:Y:S01]  /*0ef0*/  SHF.R.U32.HI R4, RZ, 0x4, R4 ;  /* 0x00000004ff047819 */ /* 0x000fe20000011604 */
[----:B------:R-:W-:Y:S03]  /*0f00*/  STS [R45+0x1000], RZ ;  /* 0x001000ff2d007388 */ /* 0x000fe60000000800 */
[----:B------:R-:W-:Y:S01]  /*0f10*/  LOP3.LUT R54, R5, 0x7c00, RZ, 0xc0, !PT ;  /* 0x00007c0005367812 */ /* 0x000fe200078ec0ff */
[----:B------:R-:W-:Y:S01]  /*0f20*/  STS [R45+0x1400], RZ ;  /* 0x001400ff2d007388 */ /* 0x000fe20000000800 */
[----:B------:R-:W-:-:S03]  /*0f30*/  LOP3.LUT R4, R4, 0xffffffe, RZ, 0xc0, !PT ;  /* 0x0ffffffe04047812 */ /* 0x000fc600078ec0ff */
[----:B------:R-:W-:Y:S01]  /*0f40*/  STS [R45+0x1800], RZ ;  /* 0x001800ff2d007388 */ /* 0x000fe20000000800 */
[----:B------:R-:W-:Y:S02]  /*0f50*/  IADD3 R54, PT, PT, R4, R45, R54 ;  /* 0x0000002d04367210 */ /* 0x000fe40007ffe036 */
[----:B------:R-:W-:Y:S01]  /*0f60*/  SEL R4, R30, 0x80000000, P0 ;  /* 0x800000001e047807 */ /* 0x000fe20000000000 */
[----:B------:R-:W-:Y:S01]  /*0f70*/  STS [R45+0x1c00], RZ ;  /* 0x001c00ff2d007388 */ /* 0x000fe20000000800 */
[----:B------:R-:W-:Y:S02]  /*0f80*/  ISETP.NE.AND P0, PT, R31, 0x7fffffff, PT ;  /* 0x7fffffff1f00780c */ /* 0x000fe40003f05270 */
[----:B------:R-:W-:Y:S01]  /*0f90*/  SHF.R.U32.HI R4, RZ, UR6, R4 ;  /* 0x00000006ff047c19 */ /* 0x000fe20008011604 */
[----:B------:R-:W-:Y:S03]  /*0fa0*/  STS [R45+0x2000], RZ ;  /* 0x002000ff2d007388 */ /* 0x000fe60000000800 */
[----:B------:R-:W-:Y:S01]  /*0fb0*/  LOP3.LUT R4, R4, UR4, RZ, 0xc0, !PT ;  /* 0x0000000404047c12 */ /* 0x000fe2000f8ec0ff */
[----:B------:R-:W-:Y:S03]  /*0fc0*/  STS [R45+0x2400], RZ ;  /* 0x002400ff2d007388 */ /* 0x000fe60000000800 */
[----:B------:R-:W-:Y:S01]  /*0fd0*/  SHF.R.U32.HI R6, RZ, 0x4, R4 ;  /* 0x00000004ff067819 */ /* 0x000fe20000011604 */
[----:B------:R-:W-:Y:S01]  /*0fe0*/  STS [R45+0x2800], RZ ;  /* 0x002800ff2d007388 */ /* 0x000fe20000000800 */
[----:B------:R-:W-:-:S02]  /*0ff0*/  IMAD.SHL.U32 R5, R4, 0x400, RZ ;  /* 0x0000040004057824 */ /* 0x000fc400078e00ff */
[----:B------:R-:W-:Y:S01]  /*1000*/  LOP3.LUT R6, R6, 0xffffffe, RZ, 0xc0, !PT ;  /* 0x0ffffffe06067812 */ /* 0x000fe200078ec0ff */
[----:B------:R-:W-:Y:S02]  /*1010*/  STS [R45+0x2c00], RZ ;  /* 0x002c00ff2d007388 */ /* 0x000fe40000000800 */
[----:B------:R-:W-:Y:S02]  /*1020*/  LOP3.LUT R4, R5, 0x7c00, RZ, 0xc0, !PT ;  /* 0x00007c0005047812 */ /* 0x000fe400078ec0ff */
[----:B------:R-:W-:Y:S02]  /*1030*/  STS [R45+0x3000], RZ ;  /* 0x003000ff2d007388 */ /* 0x000fe40000000800 */
[----:B------:R-:W-:Y:S02]  /*1040*/  IADD3 R55, PT, PT, R6, R45, R4 ;  /* 0x0000002d06377210 */ /* 0x000fe40007ffe004 */
[----:B------:R-:W-:Y:S01]  /*1050*/  STS [R45+0x3400], RZ ;  /* 0x003400ff2d007388 */ /* 0x000fe20000000800 */
[----:B------:R-:W-:-:S02]  /*1060*/  SEL R4, R31, 0x80000000, P0 ;  /* 0x800000001f047807 */ /* 0x000fc40000000000 */
[----:B------:R-:W-:Y:S01]  /*1070*/  ISETP.NE.AND P0, PT, R32, 0x7fffffff, PT ;  /* 0x7fffffff2000780c */ /* 0x000fe20003f05270 */
[----:B------:R-:W-:Y:S01]  /*1080*/  STS [R45+0x3800], RZ ;  /* 0x003800ff2d007388 */ /* 0x000fe20000000800 */
[----:B------:R-:W-:-:S03]  /*1090*/  SHF.R.U32.HI R4, RZ, UR6, R4 ;  /* 0x00000006ff047c19 */ /* 0x000fc60008011604 */
[----:B------:R-:W-:Y:S01]  /*10a0*/  STS [R45+0x3c00], RZ ;  /* 0x003c00ff2d007388 */ /* 0x000fe20000000800 */
[----:B------:R-:W-:-:S03]  /*10b0*/  LOP3.LUT R4, R4, UR4, RZ, 0xc0, !PT ;  /* 0x0000000404047c12 */ /* 0x000fc6000f8ec0ff */
[----:B------:R-:W-:Y:S02]  /*10c0*/  STS [R45+0x4000], RZ ;  /* 0x004000ff2d007388 */ /* 0x000fe40000000800 */
[----:B------:R-:W-:Y:S01]  /*10d0*/  IMAD.SHL.U32 R6, R4, 0x400, RZ ;  /* 0x0000040004067824 */ /* 0x000fe200078e00ff */
[----:B------:R-:W-:Y:S01]  /*10e0*/  SHF.R.U32.HI R4, RZ, 0x4, R4 ;  /* 0x00000004ff047819 */ /* 0x000fe20000011604 */
[----:B------:R-:W-:Y:S03]  /*10f0*/  STS [R45+0x4400], RZ ;  /* 0x004400ff2d007388 */ /* 0x000fe60000000800 */
[----:B------:R-:W-:Y:S01]  /*1100*/  LOP3.LUT R6, R6, 0x7c00, RZ, 0xc0, !PT ;  /* 0x00007c0006067812 */ /* 0x000fe200078ec0ff */
[----:B------:R-:W-:Y:S01]  /*1110*/  STS [R45+0x4800], RZ ;  /* 0x004800ff2d007388 */ /* 0x000fe20000000800 */
[----:B------:R-:W-:-:S03]  /*1120*/  LOP3.LUT R57, R4, 0xffffffe, RZ, 0xc0, !PT ;  /* 0x0ffffffe04397812 */ /* 0x000fc600078ec0ff */
[----:B------:R-:W-:Y:S01]  /*1130*/  STS [R45+0x4c00], RZ ;  /* 0x004c00ff2d007388 */ /* 0x000fe20000000800 */
[----:B------:R-:W-:-:S03]  /*1140*/  IADD3 R57, PT, PT, R57, R45, R6 ;  /* 0x0000002d39397210 */ /* 0x000fc60007ffe006 */
[----:B------:R-:W-:Y:S04]  /*1150*/  STS [R45+0x5000], RZ ;  /* 0x005000ff2d007388 */ /* 0x000fe80000000800 */
        /* <DEDUP_REMOVED lines=12> */
[----:B------:R-:W0:Y:S01]  /*1220*/  LDS.U16 R52, [R54] ;  /* 0x0000000036347984 */ /* 0x000e220000000400 */
[----:B------:R-:W1:Y:S02]  /*1230*/  S2R R127, SR_LANEID ;  /* 0x00000000007f7919 */ /* 0x000e640000000000 */
[----:B-1----:R-:W-:Y:S01]  /*1240*/  ISETP.NE.AND P1, PT, R127, 0x1f, PT ;  /* 0x0000001f7f00780c */ /* 0x002fe20003f25270 */
[----:B0-----:R-:W-:-:S05]  /*1250*/  VIADD R5, R52, 0x1 ;  /* 0x0000000134057836 */ /* 0x001fca0000000000 */
[----:B------:R0:W-:Y:S04]  /*1260*/  STS.U16 [R54], R5 ;  /* 0x0000000536007388 */ /* 0x0001e80000000400 */
[----:B------:R-:W1:Y:S01]  /*1270*/  LDS.U16 R56, [R55] ;  /* 0x0000000037387984 */ /* 0x000e620000000400 */
[----:B0-----:R-:W-:Y:S02]  /*1280*/  SEL R5, R32, 0x80000000, P0 ;  /* 0x8000000020057807 */ /* 0x001fe40000000000 */
[----:B------:R-:W-:Y:S02]  /*1290*/  ISETP.NE.AND P0, PT, R33, 0x7fffffff, PT ;  /* 0x7fffffff2100780c */ /* 0x000fe40003f05270 */
[----:B------:R-:W-:-:S04]  /*12a0*/  SHF.R.U32.HI R5, RZ, UR6, R5 ;  /* 0x00000006ff057c19 */ /* 0x000fc80008011605 */
[----:B------:R-:W-:-:S05]  /*12b0*/  LOP3.LUT R5, R5, UR4, RZ, 0xc0, !PT ;  /* 0x0000000405057c12 */ /* 0x000fca000f8ec0ff */
[----:B------:R-:W-:Y:S01]  /*12c0*/  IMAD.SHL.U32 R6, R5, 0x400, RZ ;  /* 0x0000040005067824 */ /* 0x000fe200078e00ff */
[----:B------:R-:W-:-:S04]  /*12d0*/  SHF.R.U32.HI R5, RZ, 0x4, R5 ;  /* 0x00000004ff057819 */ /* 0x000fc80000011605 */
[----:B------:R-:W-:Y:S02]  /*12e0*/  LOP3.LUT R8, R6, 0x7c00, RZ, 0xc0, !PT ;  /* 0x00007c0006087812 */ /* 0x000fe400078ec0ff */
[----:B------:R-:W-:-:S04]  /*12f0*/  LOP3.LUT R5, R5, 0xffffffe, RZ, 0xc0, !PT ;  /* 0x0ffffffe05057812 */ /* 0x000fc800078ec0ff */
[----:B------:R-:W-:Y:S01]  /*1300*/  IADD3 R59, PT, PT, R5, R45, R8 ;  /* 0x0000002d053b7210 */ /* 0x000fe20007ffe008 */
[----:B-1----:R-:W-:-:S05]  /*1310*/  VIADD R4, R56, 0x1 ;  /* 0x0000000138047836 */ /* 0x002fca0000000000 */
        /* <DEDUP_REMOVED lines=9> */
[----:B------:R-:W-:Y:S02]  /*13b0*/  LOP3.LUT R61, R4, 0xffffffe, RZ, 0xc0, !PT ;  /* 0x0ffffffe043d7812 */ /* 0x000fe400078ec0ff */
[----:B------:R-:W-:Y:S02]  /*13c0*/  SEL R5, R34, 0x80000000, P0 ;  /* 0x8000000022057807 */ /* 0x000fe40000000000 */
[----:B------:R-:W-:Y:S02]  /*13d0*/  IADD3 R61, PT, PT, R61, R45, R8 ;  /* 0x0000002d3d3d7210 */ /* 0x000fe40007ffe008 */
[----:B------:R-:W-:Y:S02]  /*13e0*/  SHF.R.U32.HI R5, RZ, UR6, R5 ;  /* 0x00000006ff057c19 */ /* 0x000fe40008011605 */
[----:B------:R-:W-:-:S02]  /*13f0*/  ISETP.NE.AND P0, PT, R35, 0x7fffffff, PT ;  /* 0x7fffffff2300780c */ /* 0x000fc40003f05270 */
[----:B------:R-:W-:Y:S01]  /*1400*/  LOP3.LUT R5, R5, UR4, RZ, 0xc0, !PT ;  /* 0x0000000405057c12 */ /* 0x000fe2000f8ec0ff */
[----:B-1----:R-:W-:-:S05]  /*1410*/  VIADD R6, R58, 0x1 ;  /* 0x000000013a067836 */ /* 0x002fca0000000000 */
[----:B------:R0:W-:Y:S04]  /*1420*/  STS.U16 [R57], R6 ;  /* 0x0000000639007388 */ /* 0x0001e80000000400 */
[----:B------:R-:W1:Y:S01]  /*1430*/  LDS.U16 R60, [R59] ;  /* 0x000000003b3c7984 */ /* 0x000e620000000400 */
[----:B0-----:R-:W-:Y:S01]  /*1440*/  IMAD.SHL.U32 R6, R5, 0x400, RZ ;  /* 0x0000040005067824 */ /* 0x001fe200078e00ff */
        /* <DEDUP_REMOVED lines=151> */
[----:B0-----:R-:W-:-:S04]  /*1dc0*/  SEL R4, R49, 0x80000000, P0 ;  /* 0x8000000031047807 */ /* 0x001fc80000000000 */
[----:B------:R-:W-:Y:S01]  /*1dd0*/  SHF.R.U32.HI R4, RZ, UR6, R4 ;  /* 0x00000006ff047c19 */ /* 0x000fe20008011604 */
[----:B------:R-:W0:Y:S03]  /*1de0*/  S2UR UR6, SR_CgaCtaId ;  /* 0x00000000000679c3 */ /* 0x000e260000008800 */
[----:B------:R-:W-:Y:S01]  /*1df0*/  LOP3.LUT R4, R4, UR4, RZ, 0xc0, !PT ;  /* 0x0000000404047c12 */ /* 0x000fe2000f8ec0ff */
[----:B------:R-:W-:-:S04]  /*1e00*/  UMOV UR4, 0x400 ;  /* 0x0000040000047882 */ /* 0x000fc80000000000 */
[----:B------:R-:W-:Y:S01]  /*1e10*/  IMAD.SHL.U32 R5, R4, 0x400, RZ ;  /* 0x0000040004057824 */ /* 0x000fe200078e00ff */
[----:B------:R-:W-:-:S04]  /*1e20*/  SHF.R.U32.HI R4, RZ, 0x4, R4 ;  /* 0x00000004ff047819 */ /* 0x000fc80000011604 */
[----:B------:R-:W-:Y:S02]  /*1e30*/  LOP3.LUT R8, R5, 0x7c00, RZ, 0xc0, !PT ;  /* 0x00007c0005087812 */ /* 0x000fe400078ec0ff */
[----:B------:R-:W-:-:S04]  /*1e40*/  LOP3.LUT R89, R4, 0xffffffe, RZ, 0xc0, !PT ;  /* 0x0ffffffe04597812 */ /* 0x000fc800078ec0ff */
[----:B------:R-:W-:Y:S01]  /*1e50*/  IADD3 R89, PT, PT, R89, R45, R8 ;  /* 0x0000002d59597210 */ /* 0x000fe20007ffe008 */
[----:B0-----:R-:W-:Y:S01]  /*1e60*/  ULEA UR4, UR6, UR4, 0x18 ;  /* 0x0000000406047291 */ /* 0x001fe2000f8ec0ff */
[----:B-1----:R-:W-:-:S05]  /*1e70*/  VIADD R6, R86, 0x1 ;  /* 0x0000000156067836 */ /* 0x002fca0000000000 */
[----:B------:R-:W-:Y:S04]  /*1e80*/  STS.U16 [R85], R6 ;  /* 0x0000000655007388 */ /* 0x000fe80000000400 */
[----:B------:R-:W0:Y:S02]  /*1e90*/  LDS.U16 R88, [R87] ;  /* 0x0000000057587984 */ /* 0x000e240000000400 */
[----:B0-----:R-:W-:-:S05]  /*1ea0*/  VIADD R4, R88, 0x1 ;  /* 0x0000000158047836 */ /* 0x001fca0000000000 */
[----:B------:R-:W-:Y:S04]  /*1eb0*/  STS.U16 [R87], R4 ;  /* 0x0000000457007388 */ /* 0x000fe80000000400 */
[----:B------:R-:W0:Y:S02]  /*1ec0*/  LDS.U16 R90, [R89] ;  /* 0x00000000595a7984 */ /* 0x000e240000000400 */
[----:B0-----:R-:W-:-:S05]  /*1ed0*/  VIADD R6, R90, 0x1 ;  /* 0x000000015a067836 */ /* 0x001fca0000000000 */
[----:B------:R-:W-:Y:S01]  /*1ee0*/  STS.U16 [R89], R6 ;  /* 0x0000000659007388 */ /* 0x000fe20000000400 */
[----:B------:R-:W-:Y:S06]  /*1ef0*/  BAR.SYNC.DEFER_BLOCKING 0x0 ;  /* 0x0000000000007b1d */ /* 0x000fec0000010000 */
[----:B------:R-:W-:Y:S04]  /*1f00*/  LDS R91, [R47] ;  /* 0x000000002f5b7984 */ /* 0x000fe80000000800 */
[----:B------:R-:W0:Y:S04]  /*1f10*/  LDS R92, [R47+0x4] ;  /* 0x000004002f5c7984 */ /* 0x000e280000000800 */
[----:B------:R-:W1:Y:S04]  /*1f20*/  LDS R93, [R47+0x8] ;  /* 0x000008002f5d7984 */ /* 0x000e680000000800 */
[----:B------:R-:W2:Y:S04]  /*1f30*/  LDS R94, [R47+0xc] ;  /* 0x00000c002f5e7984 */ /* 0x000ea80000000800 */
[----:B------:R-:W3:Y:S04]  /*1f40*/  LDS R95, [R47+0x10] ;  /* 0x000010002f5f7984 */ /* 0x000ee80000000800 */
[----:B------:R-:W4:Y:S04]  /*1f50*/  LDS R96, [R47+0x14] ;  /* 0x000014002f607984 */ /* 0x000f280000000800 */
[----:B------:R-:W4:Y:S04]  /*1f60*/  LDS R97, [R47+0x18] ;  /* 0x000018002f617984 */ /* 0x000f280000000800 */
[----:B------:R-:W4:Y:S04]  /*1f70*/  LDS R98, [R47+0x1c] ;  /* 0x00001c002f627984 */ /* 0x000f280000000800 */
[----:B------:R-:W4:Y:S04]  /*1f80*/  LDS R99, [R47+0x20] ;  /* 0x000020002f637984 */ /* 0x000f280000000800 */
[----:B------:R-:W4:Y:S04]  /*1f90*/  LDS R100, [R47+0x24] ;  /* 0x000024002f647984 */ /* 0x000f280000000800 */
[----:B------:R-:W4:Y:S04]  /*1fa0*/  LDS R101, [R47+0x28] ;  /* 0x000028002f657984 */ /* 0x000f280000000800 */
[----:B------:R-:W4:Y:S01]  /*1fb0*/  LDS R102, [R47+0x2c] ;  /* 0x00002c002f667984 */ /* 0x000f220000000800 */
[----:B0-----:R-:W-:-:S03]  /*1fc0*/  IMAD.IADD R92, R91, 0x1, R92 ;  /* 0x000000015b5c7824 */ /* 0x001fc600078e025c */
[----:B------:R-:W0:Y:S01]  /*1fd0*/  LDS R103, [R47+0x30] ;  /* 0x000030002f677984 */ /* 0x000e220000000800 */
[----:B-1----:R-:W-:-:S03]  /*1fe0*/  IMAD.IADD R93, R93, 0x1, R92 ;  /* 0x000000015d5d7824 */ /* 0x002fc600078e025c */
[----:B------:R-:W1:Y:S01]  /*1ff0*/  LDS R104, [R47+0x34] ;  /* 0x000034002f687984 */ /* 0x000e620000000800 */
[----:B--2---:R-:W-:-:S03]  /*2000*/  IMAD.IADD R94, R94, 0x1, R93 ;  /* 0x000000015e5e7824 */ /* 0x004fc600078e025d */
[----:B------:R-:W2:Y:S01]  /*2010*/  LDS R105, [R47+0x38] ;  /* 0x000038002f697984 */ /* 0x000ea20000000800 */
[----:B---3--:R-:W-:-:S03]  /*2020*/  IMAD.IADD R95, R95, 0x1, R94 ;  /* 0x000000015f5f7824 */ /* 0x008fc600078e025e */
[----:B------:R-:W3:Y:S01]  /*2030*/  LDS R106, [R47+0x3c] ;  /* 0x00003c002f6a7984 */ /* 0x000ee20000000800 */
[----:B----4-:R-:W-:-:S03]  /*2040*/  IMAD.IADD R96, R96, 0x1, R95 ;  /* 0x0000000160607824 */ /* 0x010fc600078e025f */
[----:B------:R-:W4:Y:S01]  /*2050*/  LDS R107, [R47+0x40] ;  /* 0x000040002f6b7984 */ /* 0x000f220000000800 */
[----:B------:R-:W-:-:S03]  /*2060*/  IMAD.IADD R97, R97, 0x1, R96 ;  /* 0x0000000161617824 */ /* 0x000fc600078e0260 */
        /* <DEDUP_REMOVED lines=31> */
[----:B------:R-:W-:-:S04]  /*2260*/  IMAD.IADD R113, R113, 0x1, R112 ;  /* 0x0000000171717824 */ /* 0x000fc800078e0270 */
[----:B0-----:R-:W-:-:S04]  /*2270*/  IMAD.IADD R114, R114, 0x1, R113 ;  /* 0x0000000172727824 */ /* 0x001fc800078e0271 */
[----:B-1----:R-:W-:-:S04]  /*2280*/  IMAD.IADD R115, R115, 0x1, R114 ;  /* 0x0000000173737824 */ /* 0x002fc800078e0272 */
[----:B--2---:R-:W-:-:S04]  /*2290*/  IMAD.IADD R116, R116, 0x1, R115 ;  /* 0x0000000174747824 */ /* 0x004fc800078e0273 */
[----:B---3--:R-:W-:-:S04]  /*22a0*/  IMAD.IADD R117, R117, 0x1, R116 ;  /* 0x0000000175757824 */ /* 0x008fc800078e0274 */
[----:B----4-:R-:W-:-:S04]  /*22b0*/  IMAD.IADD R118, R118, 0x1, R117 ;  /* 0x0000000176767824 */ /* 0x010fc800078e0275 */
[----:B------:R-:W-:-:S04]  /*22c0*/  IMAD.IADD R119, R119, 0x1, R118 ;  /* 0x0000000177777824 */ /* 0x000fc800078e0276 */
[----:B------:R-:W-:-:S04]  /*22d0*/  IMAD.IADD R120, R120, 0x1, R119 ;  /* 0x0000000178787824 */ /* 0x000fc800078e0277 */
[----:B------:R-:W-:-:S04]  /*22e0*/  IMAD.IADD R121, R121, 0x1, R120 ;  /* 0x0000000179797824 */ /* 0x000fc800078e0278 */
[----:B------:R-:W-:-:S04]  /*22f0*/  IMAD.IADD R122, R122, 0x1, R121 ;  /* 0x000000017a7a7824 */ /* 0x000fc800078e0279 */
[----:B------:R-:W-:-:S05]  /*2300*/  IMAD.IADD R124, R5, 0x1, R122 ;  /* 0x00000001057c7824 */ /* 0x000fca00078e027a */
        /* <DEDUP_REMOVED lines=8> */
[----:B------:R-:W0:Y:S02]  /*2390*/  SHFL.UP P0, R125, R126, 0x10, RZ ;  /* 0x060000007e7d7989 */ /* 0x000e2400000000ff */
[----:B0-----:R-:W-:Y:S01]  /*23a0*/  @P0 IMAD.IADD R125, R126, 0x1, R125 ;  /* 0x000000017e7d0824 */ /* 0x001fe200078e027d */
[----:B------:R-:W-:-:S03]  /*23b0*/  ISETP.NE.AND P0, PT, R123, 0x1, PT ;  /* 0x000000017b00780c */ /* 0x000fc60003f05270 */
[----:B------:R-:W-:Y:S01]  /*23c0*/  IMAD.IADD R124, R125, 0x1, -R124 ;  /* 0x000000017d7c7824 */ /* 0x000fe200078e0a7c */
[----:B------:R-:W-:Y:S01]  /*23d0*/  @!P1 STS [R50+0x8400], R125 ;  /* 0x0084007d32009388 */ /* 0x000fe20000000800 */
[----:B------:R-:W-:Y:S01]  /*23e0*/  BAR.SYNC.DEFER_BLOCKING 0x0 ;  /* 0x0000000000007b1d */ /* 0x000fe20000010000 */
[----:B------:R-:W-:-:S05]  /*23f0*/  ISETP.NE.AND P1, PT, R123, 0x4, PT ;  /* 0x000000047b00780c */ /* 0x000fca0003f25270 */
[----:B------:R-:W0:Y:S04]  /*2400*/  LDS.128 R4, [UR4+0x8400] ;  /* 0x00840004ff047984 */ /* 0x000e280008000c00 */
[----:B------:R-:W1:Y:S01]  /*2410*/  LDS.128 R8, [UR4+0x8410] ;  /* 0x00841004ff087984 */ /* 0x000e620008000c00 */
[C---:B0-----:R-:W-:Y:S01]  /*2420*/  SEL R53, R4.reuse, R53, !P0 ;  /* 0x0000003504357207 */ /* 0x041fe20004000000 */
[----:B------:R-:W-:Y:S01]  /*2430*/  IMAD.IADD R5, R4, 0x1, R5 ;  /* 0x0000000104057824 */ /* 0x000fe200078e0205 */
[----:B------:R-:W-:-:S03]  /*2440*/  ISETP.NE.AND P0, PT, R123, 0x2, PT ;  /* 0x000000027b00780c */ /* 0x000fc60003f05270 */
[----:B------:R-:W-:Y:S01]  /*2450*/  IMAD.IADD R6, R6, 0x1, R5 ;  /* 0x0000000106067824 */ /* 0x000fe200078e0205 */
[----:B------:R-:W-:Y:S02]  /*2460*/  SEL R53, R5, R53, !P0 ;  /* 0x0000003505357207 */ /* 0x000fe40004000000 */
[----:B------:R-:W-:Y:S01]  /*2470*/  ISETP.NE.AND P0, PT, R123, 0x3, PT ;  /* 0x000000037b00780c */ /* 0x000fe20003f05270 */
[----:B------:R-:W-:-:S03]  /*2480*/  IMAD.IADD R7, R7, 0x1, R6 ;  /* 0x0000000107077824 */ /* 0x000fc600078e0206 */
[----:B------:R-:W-:Y:S01]  /*2490*/  SEL R53, R6, R53, !P0 ;  /* 0x0000003506357207 */ /* 0x000fe20004000000 */
[----:B-1----:R-:W-:Y:S01]  /*24a0*/  IMAD.IADD R8, R7, 0x1, R8 ;  /* 0x0000000107087824 */ /* 0x002fe200078e0208 */
[----:B------:R-:W-:Y:S02]  /*24b0*/  ISETP.NE.AND P0, PT, R123, 0x5, PT ;  /* 0x000000057b00780c */ /* 0x000fe40003f05270 */
[----:B------:R-:W-:Y:S01]  /*24c0*/  SEL R53, R7, R53, !P1 ;  /* 0x0000003507357207 */ /* 0x000fe20004800000 */
[----:B------:R-:W-:Y:S01]  /*24d0*/  IMAD.IADD R9, R9, 0x1, R8 ;  /* 0x0000000109097824 */ /* 0x000fe200078e0208 */
[----:B------:R-:W-:Y:S02]  /*24e0*/  ISETP.NE.AND P1, PT, R127, RZ, PT ;  /* 0x000000ff7f00720c */ /* 0x000fe40003f25270 */
[----:B------:R-:W-:Y:S01]  /*24f0*/  SEL R53, R8, R53, !P0 ;  /* 0x0000003508357207 */ /* 0x000fe20004000000 */
[----:B------:R-:W-:Y:S01]  /*2500*/  IMAD.IADD R10, R10, 0x1, R9 ;  /* 0x000000010a0a7824 */ /* 0x000fe200078e0209 */
[----:B------:R-:W-:-:S02]  /*2510*/  ISETP.GT.U32.AND P0, PT, R0, 0x1f, PT ;  /* 0x0000001f0000780c */ /* 0x000fc40003f04070 */
[----:B------:R-:W-:Y:S01]  /*2520*/  SEL R53, R9, R53, !P2 ;  /* 0x0000003509357207 */ /* 0x000fe20005000000 */
[----:B------:R-:W-:Y:S01]  /*2530*/  IMAD.IADD R11, R11, 0x1, R10 ;  /* 0x000000010b0b7824 */ /* 0x000fe200078e020a */
[----:B------:R-:W-:Y:S02]  /*2540*/  ISETP.GT.U32.OR P2, PT, R0, 0x1f, P1 ;  /* 0x0000001f0000780c */ /* 0x000fe40000f44470 */
[----:B------:R-:W-:Y:S02]  /*2550*/  SEL R4, R124, RZ, P1 ;  /* 0x000000ff7c047207 */ /* 0x000fe40000800000 */
[----:B------:R-:W-:-:S05]  /*2560*/  SEL R53, R10, R53, !P3 ;  /* 0x000000350a357207 */ /* 0x000fca0005800000 */
[----:B------:R-:W-:Y:S01]  /*2570*/  @P0 IMAD.IADD R124, R53, 0x1, R4 ;  /* 0x00000001357c0824 */ /* 0x000fe200078e0204 */
[----:B------:R-:W-:-:S03]  /*2580*/  ISETP.NE.AND P0, PT, R0, RZ, PT ;  /* 0x000000ff0000720c */ /* 0x000fc60003f05270 */
[----:B------:R-:W-:-:S05]  /*2590*/  @!P2 IMAD.U32 R124, R11, 0x10000, RZ ;  /* 0x000100000b7ca824 */ /* 0x000fca00078e00ff */
[----:B------:R-:W-:Y:S01]  /*25a0*/  @!P2 STS [UR4+0x8428], R124 ;  /* 0x0084287cff00a988 */ /* 0x000fe20008000804 */
[----:B------:R-:W-:Y:S06]  /*25b0*/  BAR.SYNC.DEFER_BLOCKING 0x0 ;  /* 0x0000000000007b1d */ /* 0x000fec0000010000 */
[----:B------:R-:W0:Y:S02]  /*25c0*/  LDS R4, [UR4+0x8428] ;  /* 0x00842804ff047984 */ /* 0x000e240008000800 */
[----:B0-----:R-:W-:-:S05]  /*25d0*/  SEL R5, R4, RZ, P0 ;  /* 0x000000ff04057207 */ /* 0x001fca0000000000 */
[----:B------:R-:W-:-:S04]  /*25e0*/  IMAD.IADD R4, R5, 0x1, R124 ;  /* 0x0000000105047824 */ /* 0x000fc800078e027c */
[--C-:B------:R-:W-:Y:S01]  /*25f0*/  IMAD.IADD R6, R91, 0x1, R4.reuse ;  /* 0x000000015b067824 */ /* 0x100fe200078e0204 */
[----:B------:R-:W-:Y:S01]  /*2600*/  STS [R47], R4 ;  /* 0x000000042f007388 */ /* 0x000fe20000000800 */
[--C-:B------:R-:W-:Y:S02]  /*2610*/  IMAD.IADD R92, R92, 0x1, R4.reuse ;  /* 0x000000015c5c7824 */ /* 0x100fe400078e0204 */
[--C-:B------:R-:W-:Y:S01]  /*2620*/  IMAD.IADD R8, R93, 0x1, R4.reuse ;  /* 0x000000015d087824 */ /* 0x100fe200078e0204 */
[----:B------:R-:W-:Y:S01]  /*2630*/  STS [R47+0x4], R6 ;  /* 0x000004062f007388 */ /* 0x000fe20000000800 */
[--C-:B------:R-:W-:Y:S02]  /*2640*/  IMAD.IADD R94, R94, 0x1, R4.reuse ;  /* 0x000000015e5e7824 */ /* 0x100fe400078e0204 */
[--C-:B------:R-:W-:Y:S01]  /*2650*/  IMAD.IADD R10, R95, 0x1, R4.reuse ;  /* 0x000000015f0a7824 */ /* 0x100fe200078e0204 */
[----:B------:R-:W-:Y:S01]  /*2660*/  STS [R47+0x8], R92 ;  /* 0x0000085c2f007388 */ /* 0x000fe20000000800 */
[----:B------:R-:W-:-:S02]  /*2670*/  IMAD.IADD R96, R96, 0x1, R4 ;  /* 0x0000000160607824 */ /* 0x000fc400078e0204 */
[--C-:B------:R-:W-:Y:S01]  /*2680*/  IMAD.IADD R124, R97, 0x1, R4.reuse ;  /* 0x00000001617c7824 */ /* 0x100fe200078e0204 */
[----:B------:R-:W-:Y:S01]  /*2690*/  STS [R47+0xc], R8 ;  /* 0x00000c082f007388 */ /* 0x000fe20000000800 */
        /* <DEDUP_REMOVED lines=36> */
[----:B------:R-:W-:-:S03]  /*28e0*/  IMAD.IADD R122, R122, 0x1, R4 ;  /* 0x000000017a7a7824 */ /* 0x000fc600078e0204 */
[----:B------:R-:W-:Y:S04]  /*28f0*/  STS [R47+0x40], R106 ;  /* 0x0000406a2f007388 */ /* 0x000fe80000000800 */
        /* <DEDUP_REMOVED lines=15> */
[----:B------:R-:W-:Y:S01]  /*29f0*/  STS [R47+0x80], R122 ;  /* 0x0000807a2f007388 */ /* 0x000fe20000000800 */
[----:B------:R-:W-:Y:S06]  /*2a00*/  BAR.SYNC.DEFER_BLOCKING 0x0 ;  /* 0x0000000000007b1d */ /* 0x000fec0000010000 */
[----:B------:R-:W0:Y:S04]  /*2a10*/  LDS.U16 R5, [R54] ;  /* 0x0000000036057984 */ /* 0x000e280000000400 */
[----:B------:R-:W1:Y:S04]  /*2a20*/  LDS.U16 R55, [R55] ;  /* 0x0000000037377984 */ /* 0x000e680000000400 */
[----:B------:R-:W2:Y:S04]  /*2a30*/  LDS.U16 R57, [R57] ;  /* 0x0000000039397984 */ /* 0x000ea80000000400 */
[----:B------:R-:W3:Y:S04]  /*2a40*/  LDS.U16 R59, [R59] ;  /* 0x000000003b3b7984 */ /* 0x000ee80000000400 */
[----:B------:R-:W4:Y:S04]  /*2a50*/  LDS.U16 R61, [R61] ;  /* 0x000000003d3d7984 */ /* 0x000f280000000400 */
[----:B------:R-:W4:Y:S04]  /*2a60*/  LDS.U16 R63, [R63] ;  /* 0x000000003f3f7984 */ /* 0x000f280000000400 */
[----:B------:R-:W4:Y:S04]  /*2a70*/  LDS.U16 R65, [R65] ;  /* 0x0000000041417984 */ /* 0x000f280000000400 */
[----:B------:R-:W4:Y:S04]  /*2a80*/  LDS.U16 R67, [R67] ;  /* 0x0000000043437984 */ /* 0x000f280000000400 */
[----:B------:R-:W4:Y:S04]  /*2a90*/  LDS.U16 R69, [R69] ;  /* 0x0000000045457984 */ /* 0x000f280000000400 */
[----:B------:R-:W4:Y:S04]  /*2aa0*/  LDS.U16 R71, [R71] ;  /* 0x0000000047477984 */ /* 0x000f280000000400 */
[----:B------:R-:W4:Y:S01]  /*2ab0*/  LDS.U16 R73, [R73] ;  /* 0x0000000049497984 */ /* 0x000f220000000400 */
[----:B0-----:R-:W-:-:S03]  /*2ac0*/  IMAD.IADD R5, R52, 0x1, R5 ;  /* 0x0000000134057824 */ /* 0x001fc600078e0205 */
[----:B------:R-:W0:Y:S01]  /*2ad0*/  LDS.U16 R75, [R75] ;  /* 0x000000004b4b7984 */ /* 0x000e220000000400 */
[----:B-1----:R-:W-:-:S03]  /*2ae0*/  IMAD.IADD R55, R56, 0x1, R55 ;  /* 0x0000000138377824 */ /* 0x002fc600078e0237 */
[----:B------:R-:W1:Y:S01]  /*2af0*/  LDS.U16 R77, [R77] ;  /* 0x000000004d4d7984 */ /* 0x000e620000000400 */
[----:B--2---:R-:W-:-:S03]  /*2b00*/  IMAD.IADD R57, R58, 0x1, R57 ;  /* 0x000000013a397824 */ /* 0x004fc600078e0239 */
[----:B------:R-:W2:Y:S01]  /*2b10*/  LDS.U16 R79, [R79] ;  /* 0x000000004f4f7984 */ /* 0x000ea20000000400 */
[----:B---3--:R-:W-:-:S03]  /*2b20*/  IMAD.IADD R59, R60, 0x1, R59 ;  /* 0x000000013c3b7824 */ /* 0x008fc600078e023b */
[----:B------:R-:W3:Y:S01]  /*2b30*/  LDS.U16 R81, [R81] ;  /* 0x0000000051517984 */ /* 0x000ee20000000400 */
[----:B----4-:R-:W-:-:S03]  /*2b40*/  IMAD.IADD R61, R62, 0x1, R61 ;  /* 0x000000013e3d7824 */ /* 0x010fc600078e023d */
[----:B------:R-:W4:Y:S01]  /*2b50*/  LDS.U16 R83, [R83] ;  /* 0x0000000053537984 */ /* 0x000f220000000400 */
[----:B------:R-:W-:-:S03]  /*2b60*/  IMAD.IADD R63, R64, 0x1, R63 ;  /* 0x00000001403f7824 */ /* 0x000fc600078e023f */
[----:B------:R-:W4:Y:S01]  /*2b70*/  LDS.U16 R85, [R85] ;  /* 0x0000000055557984 */ /* 0x000f220000000400 */
[----:B------:R-:W-:-:S03]  /*2b80*/  IMAD.IADD R65, R66, 0x1, R65 ;  /* 0x0000000142417824 */ /* 0x000fc600078e0241 */
[----:B------:R-:W4:Y:S01]  /*2b90*/  LDS.U16 R87, [R87] ;  /* 0x0000000057577984 */ /* 0x000f220000000400 */
[----:B------:R-:W-:-:S03]  /*2ba0*/  IMAD.IADD R67, R68, 0x1, R67 ;  /* 0x0000000144437824 */ /* 0x000fc600078e0243 */
[----:B------:R-:W4:Y:S01]  /*2bb0*/  LDS.U16 R89, [R89] ;  /* 0x0000000059597984 */ /* 0x000f220000000400 */
[----:B------:R-:W-:Y:S02]  /*2bc0*/  IMAD.IADD R69, R70, 0x1, R69 ;  /* 0x0000000146457824 */ /* 0x000fe400078e0245 */
[----:B------:R-:W-:Y:S02]  /*2bd0*/  IMAD.IADD R71, R72, 0x1, R71 ;  /* 0x0000000148477824 */ /* 0x000fe400078e0247 */
[----:B------:R-:W-:Y:S02]  /*2be0*/  IMAD.IADD R73, R74, 0x1, R73 ;  /* 0x000000014a497824 */ /* 0x000fe400078e0249 */
[----:B0-----:R-:W-:Y:S02]  /*2bf0*/  IMAD.IADD R75, R76, 0x1, R75 ;  /* 0x000000014c4b7824 */ /* 0x001fe400078e024b */
[----:B-1----:R-:W-:Y:S02]  /*2c00*/  IMAD.IADD R77, R78, 0x1, R77 ;  /* 0x000000014e4d7824 */ /* 0x002fe400078e024d */
[----:B--2---:R-:W-:-:S02]  /*2c10*/  IMAD.IADD R79, R80, 0x1, R79 ;  /* 0x00000001504f7824 */ /* 0x004fc400078e024f */
[----:B---3--:R-:W-:Y:S02]  /*2c20*/  IMAD.IADD R81, R82, 0x1, R81 ;  /* 0x0000000152517824 */ /* 0x008fe400078e0251 */
[----:B----4-:R-:W-:Y:S02]  /*2c30*/  IMAD.IADD R83, R84, 0x1, R83 ;  /* 0x0000000154537824 */ /* 0x010fe400078e0253 */
[----:B------:R-:W-:Y:S02]  /*2c40*/  IMAD.IADD R85, R86, 0x1, R85 ;  /* 0x0000000156557824 */ /* 0x000fe400078e0255 */
[----:B------:R-:W-:Y:S02]  /*2c50*/  IMAD.IADD R87, R88, 0x1, R87 ;  /* 0x0000000158577824 */ /* 0x000fe400078e0257 */
[----:B------:R-:W-:Y:S01]  /*2c60*/  IMAD.IADD R89, R90, 0x1, R89 ;  /* 0x000000015a597824 */ /* 0x000fe200078e0259 */
[----:B------:R-:W-:Y:S06]  /*2c70*/  BAR.SYNC.DEFER_BLOCKING 0x0 ;  /* 0x0000000000007b1d */ /* 0x000fec0000010000 */
[----:B------:R-:W-:Y:S05]  /*2c80*/  BRA.U UP0, `(.L_x_221) ;  /* 0x0000000500987547 */ /* 0x000fea000b800000 */
[----:B------:R-:W-:Y:S01]  /*2c90*/  LEA R4, R5, UR4, 0x2 ;  /* 0x0000000405047c11 */ /* 0x000fe2000f8e10ff */
[----:B------:R-:W-:Y:S01]  /*2ca0*/  UIADD3 UR7, UPT, UPT, UR7, 0x6, URZ ;  /* 0x0000000607077890 */ /* 0x000fe2000fffe0ff */
[----:B------:R-:W-:Y:S01]  /*2cb0*/  LEA R5, R55, UR4, 0x2 ;  /* 0x0000000437057c11 */ /* 0x000fe2000f8e10ff */
[----:B------:R-:W-:Y:S01]  /*2cc0*/  UIADD3 UR5, UPT, UPT, UR5, -0x6, URZ ;  /* 0xfffffffa05057890 */ /* 0x000fe2000fffe0ff */
[----:B------:R-:W-:Y:S01]  /*2cd0*/  LEA R6, R57, UR4, 0x2 ;  /* 0x0000000439067c11 */ /* 0x000fe2000f8e10ff */
[----:B------:R0:W-:Y:S01]  /*2ce0*/  STS [R4], R29 ;  /* 0x0000001d04007388 */ /* 0x0001e20000000800 */
[----:B------:R-:W-:Y:S02]  /*2cf0*/  LEA R7, R59, UR4, 0x2 ;  /* 0x000000043b077c11 */ /* 0x000fe4000f8e10ff */
[----:B------:R-:W-:Y:S01]  /*2d00*/  LEA R8, R61, UR4, 0x2 ;  /* 0x000000043d087c11 */ /* 0x000fe2000f8e10ff */
[----:B------:R0:W-:Y:S01]  /*2d10*/  STS [R5], R30 ;  /* 0x0000001e05007388 */ /* 0x0001e20000000800 */
[----:B------:R-:W-:-:S02]  /*2d20*/  LEA R9, R63, UR4, 0x2 ;  /* 0x000000043f097c11 */ /* 0x000fc4000f8e10ff */
[----:B------:R-:W-:Y:S01]  /*2d30*/  LEA R10, R65, UR4, 0x2 ;  /* 0x00000004410a7c11 */ /* 0x000fe2000f8e10ff */
[----:B------:R0:W-:Y:S01]  /*2d40*/  STS [R6], R31 ;  /* 0x0000001f06007388 */ /* 0x0001e20000000800 */
[----:B------:R-:W-:Y:S02]  /*2d50*/  LEA R11, R67, UR4, 0x2 ;  /* 0x00000004430b7c11 */ /* 0x000fe4000f8e10ff */
        /* <DEDUP_REMOVED lines=16> */
[----:B------:R0:W-:Y:S04]  /*2e60*/  STS [R52], R37 ;  /* 0x0000002534007388 */ /* 0x0001e80000000800 */
        /* <DEDUP_REMOVED lines=9> */
[----:B------:R0:W-:Y:S01]  /*2f00*/  STS [R63], R49 ;  /* 0x000000313f007388 */ /* 0x0001e20000000800 */
[----:B------:R-:W-:Y:S06]  /*2f10*/  BAR.SYNC.DEFER_BLOCKING 0x0 ;  /* 0x0000000000007b1d */ /* 0x000fec0000010000 */
[----:B------:R0:W1:Y:S04]  /*2f20*/  LDS R29, [R51] ;  /* 0x00000000331d7984 */ /* 0x0000680000000800 */
[----:B------:R0:W2:Y:S04]  /*2f30*/  LDS R30, [R51+0x4] ;  /* 0x00000400331e7984 */ /* 0x0000a80000000800 */
[----:B------:R0:W3:Y:S04]  /*2f40*/  LDS R31, [R51+0x8] ;  /* 0x00000800331f7984 */ /* 0x0000e80000000800 */
[----:B------:R0:W4:Y:S04]  /*2f50*/  LDS R32, [R51+0xc] ;  /* 0x00000c0033207984 */ /* 0x0001280000000800 */
[----:B------:R0:W0:Y:S04]  /*2f60*/  LDS R33, [R51+0x10] ;  /* 0x0000100033217984 */ /* 0x0000280000000800 */
        /* <DEDUP_REMOVED lines=13> */
[----:B------:R0:W0:Y:S01]  /*3040*/  LDS R49, [R51+0x48] ;  /* 0x0000480033317984 */ /* 0x0000220000000800 */
[----:B------:R-:W-:Y:S06]  /*3050*/  BAR.SYNC.DEFER_BLOCKING 0x0 ;  /* 0x0000000000007b1d */ /* 0x000fec0000010000 */
[----:B-----5:R0:W-:Y:S04]  /*3060*/  STS [R4], R2 ;  /* 0x0000000204007388 */ /* 0x0201e80000000800 */
        /* <DEDUP_REMOVED lines=19> */
[----:B------:R0:W0:Y:S04]  /*31a0*/  LDS R2, [R51] ;  /* 0x0000000033027984 */ /* 0x0000280000000800 */
        /* <DEDUP_REMOVED lines=19> */
[----:B-1234-:R-:W-:Y:S05]  /*32e0*/  BRA `(.L_x_222) ;  /* 0xffffffd800bc7947 */ /* 0x01efea000383ffff */
.L_x_221:
[----:B------:R-:W-:Y:S01]  /*32f0*/  LEA R5, R5, UR4, 0x2 ;  /* 0x0000000405057c11 */ /* 0x000fe2000f8e10ff */
[----:B------:R-:W-:Y:S01]  /*3300*/  IMAD R51, R0, -0x48, R51 ;  /* 0xffffffb800337824 */ /* 0x000fe200078e0233 */
[----:B------:R-:W-:Y:S01]  /*3310*/  LEA R55, R55, UR4, 0x2 ;  /* 0x0000000437377c11 */ /* 0x000fe2000f8e10ff */
[----:B------:R-:W0:Y:S01]  /*3320*/  LDCU.64 UR6, c[0x0][0x3a0] ;  /* 0x00007400ff0677ac */ /* 0x000e220008000a00 */
[----:B------:R-:W-:Y:S01]  /*3330*/  LEA R57, R57, UR4, 0x2 ;  /* 0x0000000439397c11 */ /* 0x000fe2000f8e10ff */
[----:B------:R-:W-:Y:S01]  /*3340*/  STS [R5], R29 ;  /* 0x0000001d05007388 */ /* 0x000fe20000000800 */
[----:B------:R-:W-:Y:S02]  /*3350*/  LEA R59, R59, UR4, 0x2 ;  /* 0x000000043b3b7c11 */ /* 0x000fe4000f8e10ff */
[----:B------:R-:W-:Y:S01]  /*3360*/  LEA R61, R61, UR4, 0x2 ;  /* 0x000000043d3d7c11 */ /* 0x000fe2000f8e10ff */
[----:B------:R-:W-:Y:S01]  /*3370*/  STS [R55], R30 ;  /* 0x0000001e37007388 */ /* 0x000fe20000000800 */
[----:B------:R-:W-:-:S02]  /*3380*/  LEA R63, R63, UR4, 0x2 ;  /* 0x000000043f3f7c11 */ /* 0x000fc4000f8e10ff */
[----:B------:R-:W-:Y:S01]  /*3390*/  LEA R65, R65, UR4, 0x2 ;  /* 0x0000000441417c11 */ /* 0x000fe2000f8e10ff */
[----:B------:R-:W-:Y:S01]  /*33a0*/  STS [R57], R31 ;  /* 0x0000001f39007388 */ /* 0x000fe20000000800 */
[----:B------:R-:W-:Y:S02]  /*33b0*/  LEA R67, R67, UR4, 0x2 ;  /* 0x0000000443437c11 */ /* 0x000fe4000f8e10ff */
[----:B------:R-:W-:Y:S01]  /*33c0*/  LEA R69, R69, UR4, 0x2 ;  /* 0x0000000445457c11 */ /* 0x000fe2000f8e10ff */
[----:B------:R-:W-:Y:S01]  /*33d0*/  STS [R59], R32 ;  /* 0x000000203b007388 */ /* 0x000fe20000000800 */
[----:B------:R-:W-:Y:S02]  /*33e0*/  LEA R71, R71, UR4, 0x2 ;  /* 0x0000000447477c11 */ /* 0x000fe4000f8e10ff */
[----:B------:R-:W-:Y:S01]  /*33f0*/  LEA R73, R73, UR4, 0x2 ;  /* 0x0000000449497c11 */ /* 0x000fe2000f8e10ff */
[----:B------:R-:W-:Y:S01]  /*3400*/  STS [R61], R33 ;  /* 0x000000213d007388 */ /* 0x000fe20000000800 */
[----:B------:R-:W-:Y:S01]  /*3410*/  LEA R75, R75, UR4, 0x2 ;  /* 0x000000044b4b7c11 */ /* 0x000fe2000f8e10ff */
[----:B0-----:R-:W-:Y:S01]  /*3420*/  IMAD.U32 R4, RZ, RZ, UR7 ;  /* 0x00000007ff047e24 */ /* 0x001fe2000f8e00ff */
        /* <DEDUP_REMOVED lines=11> */
[----:B------:R-:W-:-:S03]  /*34e0*/  ISETP.LT.U32.AND P4, PT, R0, UR6, PT ;  /* 0x0000000600007c0c */ /* 0x000fc6000bf81070 */
[----:B------:R-:W-:Y:S01]  /*34f0*/  STS [R71], R38 ;  /* 0x0000002647007388 */ /* 0x000fe20000000800 */
[----:B------:R-:W-:Y:S01]  /*3500*/  ISETP.GT.U32.AND.EX P4, PT, R4, RZ, PT, P4 ;  /* 0x000000ff0400720c */ /* 0x000fe20003f84140 */
[----:B------:R-:W-:Y:S02]  /*3510*/  VIADD R4, R0, 0x100 ;  /* 0x0000010000047836 */ /* 0x000fe40000000000 */
[----:B------:R-:W-:Y:S03]  /*3520*/  STS [R73], R39 ;  /* 0x0000002749007388 */ /* 0x000fe60000000800 */
[----:B------:R-:W-:Y:S01]  /*3530*/  ISETP.LT.U32.AND P2, PT, R4, UR6, PT ;  /* 0x0000000604007c0c */ /* 0x000fe2000bf41070 */
[----:B------:R-:W-:Y:S04]  /*3540*/  STS [R75], R40 ;  /* 0x000000284b007388 */ /* 0x000fe80000000800 */
[----:B------:R-:W-:Y:S04]  /*3550*/  STS [R77], R41 ;  /* 0x000000294d007388 */ /* 0x000fe80000000800 */
[----:B------:R-:W-:Y:S04]  /*3560*/  STS [R79], R42 ;  /* 0x0000002a4f007388 */ /* 0x000fe80000000800 */
[----:B------:R-:W-:Y:S04]  /*3570*/  STS [R81], R43 ;  /* 0x0000002b51007388 */ /* 0x000fe80000000800 */
[----:B------:R-:W-:Y:S04]  /*3580*/  STS [R83], R44 ;  /* 0x0000002c53007388 */ /* 0x000fe80000000800 */
[----:B------:R-:W-:Y:S04]  /*3590*/  STS [R85], R46 ;  /* 0x0000002e55007388 */ /* 0x000fe80000000800 */
[----:B------:R-:W-:Y:S04]  /*35a0*/  STS [R87], R48 ;  /* 0x0000003057007388 */ /* 0x000fe80000000800 */
[----:B------:R-:W-:Y:S01]  /*35b0*/  STS [R89], R49 ;  /* 0x0000003159007388 */ /* 0x000fe20000000800 */
[----:B------:R-:W-:Y:S06]  /*35c0*/  BAR.SYNC.DEFER_BLOCKING 0x0 ;  /* 0x0000000000007b1d */ /* 0x000fec0000010000 */
[----:B------:R-:W0:Y:S04]  /*35d0*/  LDS R30, [R51] ;  /* 0x00000000331e7984 */ /* 0x000e280000000800 */
[----:B------:R-:W1:Y:S04]  /*35e0*/  LDS R31, [R51+0x400] ;  /* 0x00040000331f7984 */ /* 0x000e680000000800 */
[----:B------:R-:W-:Y:S04]  /*35f0*/  LDS R32, [R51+0x800] ;  /* 0x0008000033207984 */ /* 0x000fe80000000800 */
[----:B------:R-:W-:Y:S04]  /*3600*/  LDS R33, [R51+0xc00] ;  /* 0x000c000033217984 */ /* 0x000fe80000000800 */
[----:B------:R-:W-:Y:S04]  /*3610*/  LDS R34, [R51+0x1000] ;  /* 0x0010000033227984 */ /* 0x000fe80000000800 */
[----:B------:R-:W-:Y:S04]  /*3620*/  LDS R35, [R51+0x1400] ;  /* 0x0014000033237984 */ /* 0x000fe80000000800 */
[----:B------:R-:W-:Y:S04]  /*3630*/  LDS R36, [R51+0x1800] ;  /* 0x0018000033247984 */ /* 0x000fe80000000800 */
[----:B------:R-:W-:Y:S04]  /*3640*/  LDS R37, [R51+0x1c00] ;  /* 0x001c000033257984 */ /* 0x000fe80000000800 */
[----:B------:R-:W-:Y:S04]  /*3650*/  LDS R38, [R51+0x2000] ;  /* 0x0020000033267984 */ /* 0x000fe80000000800 */
[----:B------:R-:W-:Y:S04]  /*3660*/  LDS R39, [R51+0x2400] ;  /* 0x0024000033277984 */ /* 0x000fe80000000800 */
[----:B------:R-:W-:Y:S01]  /*3670*/  LDS R40, [R51+0x2800] ;  /* 0x0028000033287984 */ /* 0x000fe20000000800 */
[----:B0-----:R-:W-:-:S03]  /*3680*/  @P4 ISETP.GT.AND P1, PT, R30, -0x1, PT ;  /* 0xffffffff1e00480c */ /* 0x001fc60003f24270 */
        /* <DEDUP_REMOVED lines=8> */
[----:B------:R-:W-:Y:S06]  /*3710*/  BAR.SYNC.DEFER_BLOCKING 0x0 ;  /* 0x0000000000007b1d */ /* 0x000fec0000010000 */
[----:B-----5:R0:W-:Y:S04]  /*3720*/  STS [R5], R2 ;  /* 0x0000000205007388 */ /* 0x0201e80000000800 */
[----:B------:R2:W-:Y:S04]  /*3730*/  STS [R55], R3 ;  /* 0x0000000337007388 */ /* 0x0005e80000000800 */
[----:B------:R3:W-:Y:S01]  /*3740*/  STS [R57], R12 ;  /* 0x0000000c39007388 */ /* 0x0007e20000000800 */
[----:B0-----:R-:W0:Y:S03]  /*3750*/  LDC.64 R4, c[0x0][0x398] ;  /* 0x0000e600ff047b82 */ /* 0x001e260000000a00 */
[----:B------:R-:W-:Y:S04]  /*3760*/  STS [R59], R13 ;  /* 0x0000000d3b007388 */ /* 0x000fe80000000800 */
[----:B------:R4:W-:Y:S01]  /*3770*/  STS [R61], R14 ;  /* 0x0000000e3d007388 */ /* 0x0009e20000000800 */
[----:B--2---:R-:W2:Y:S01]  /*3780*/  LDC.64 R2, c[0x0][0x388] ;  /* 0x0000e200ff027b82 */ /* 0x004ea20000000a00 */
[----:B---3--:R-:W-:-:S02]  /*3790*/  VIADD R12, R0, 0x200 ;  /* 0x00000200000c7836 */ /* 0x008fc40000000000 */
[----:B------:R3:W-:Y:S04]  /*37a0*/  STS [R63], R15 ;  /* 0x0000000f3f007388 */ /* 0x0007e80000000800 */
[----:B------:R1:W-:Y:S01]  /*37b0*/  STS [R65], R16 ;  /* 0x0000001041007388 */ /* 0x0003e20000000800 */
[----:B------:R-:W-:Y:S01]  /*37c0*/  ISETP.LT.U32.AND P3, PT, R12, UR6, PT ;  /* 0x000000060c007c0c */ /* 0x000fe2000bf61070 */
[C---:B----4-:R-:W-:Y:S02]  /*37d0*/  VIADD R14, R0.reuse, 0x300 ;  /* 0x00000300000e7836 */ /* 0x050fe40000000000 */
[----:B------:R4:W-:Y:S01]  /*37e0*/  STS [R67], R17 ;  /* 0x0000001143007388 */ /* 0x0009e20000000800 */
[C---:B------:R-:W-:Y:S01]  /*37f0*/  VIADD R12, R0.reuse, 0x500 ;  /* 0x00000500000c7836 */ /* 0x040fe20000000000 */
[----:B---3--:R-:W-:-:S02]  /*3800*/  LOP3.LUT R15, R0, 0x400, RZ, 0xfc, !PT ;  /* 0x00000400000f7812 */ /* 0x008fc400078efcff */
[----:B------:R-:W-:Y:S01]  /*3810*/  STS [R69], R18 ;  /* 0x0000001245007388 */ /* 0x000fe20000000800 */
[----:B------:R-:W-:Y:S01]  /*3820*/  ISETP.LT.U32.AND P0, PT, R14, UR6, PT ;  /* 0x000000060e007c0c */ /* 0x000fe2000bf01070 */
[----:B-1----:R-:W-:Y:S01]  /*3830*/  IMAD.U32 R16, RZ, RZ, UR7 ;  /* 0x00000007ff107e24 */ /* 0x002fe2000f8e00ff */
[----:B------:R-:W-:Y:S01]  /*3840*/  ISETP.LT.U32.AND P5, PT, R15, UR6, PT ;  /* 0x000000060f007c0c */ /* 0x000fe2000bfa1070 */
[----:B------:R-:W-:Y:S01]  /*3850*/  STS [R71], R19 ;  /* 0x0000001347007388 */ /* 0x000fe20000000800 */
[----:B------:R-:W-:Y:S01]  /*3860*/  IMAD.U32 R15, RZ, RZ, UR7 ;  /* 0x00000007ff0f7e24 */ /* 0x000fe2000f8e00ff */
[----:B------:R-:W-:Y:S01]  /*3870*/  ISETP.LT.U32.AND P6, PT, R12, UR6, PT ;  /* 0x000000060c007c0c */ /* 0x000fe2000bfc1070 */
[----:B----4-:R-:W-:Y:S01]  /*3880*/  @P4 IMAD.MOV.U32 R17, RZ, RZ, -0x1 ;  /* 0xffffffffff114424 */ /* 0x010fe200078e00ff */
[----:B------:R-:W-:Y:S01]  /*3890*/  STS [R73], R20 ;  /* 0x0000001449007388 */ /* 0x000fe20000000800 */
[----:B------:R-:W-:Y:S01]  /*38a0*/  ISETP.GT.U32.AND.EX P2, PT, R16, RZ, PT, P2 ;  /* 0x000000ff1000720c */ /* 0x000fe20003f44120 */
[----:B------:R-:W-:Y:S01]  /*38b0*/  IMAD.U32 R14, RZ, RZ, UR7 ;  /* 0x00000007ff0e7e24 */ /* 0x000fe2000f8e00ff */
[----:B------:R-:W-:Y:S01]  /*38c0*/  ISETP.GT.U32.AND.EX P0, PT, R15, RZ, PT, P0 ;  /* 0x000000ff0f00720c */ /* 0x000fe20003f04100 */
[----:B------:R1:W-:Y:S01]  /*38d0*/  STS [R75], R21 ;  /* 0x000000154b007388 */ /* 0x0003e20000000800 */
[----:B------:R-:W-:Y:S01]  /*38e0*/  @P4 SEL R17, R17, 0x80000000, P1 ;  /* 0x8000000011114807 */ /* 0x000fe20000800000 */
[----:B--2---:R-:W-:Y:S01]  /*38f0*/  IMAD.WIDE.U32 R2, R0, 0x4, R2 ;  /* 0x0000000400027825 */ /* 0x004fe200078e0002 */
[----:B------:R-:W-:Y:S01]  /*3900*/  ISETP.GT.U32.AND.EX P3, PT, R14, RZ, PT, P3 ;  /* 0x000000ff0e00720c */ /* 0x000fe20003f64130 */
[----:B------:R-:W-:Y:S01]  /*3910*/  STS [R77], R22 ;  /* 0x000000164d007388 */ /* 0x000fe20000000800 */
[----:B------:R-:W-:Y:S01]  /*3920*/  ISETP.GT.U32.AND.EX P5, PT, R16, RZ, PT, P5 ;  /* 0x000000ff1000720c */ /* 0x000fe20003fa4150 */
[----:B0-----:R-:W-:Y:S01]  /*3930*/  IMAD.WIDE.U32 R4, R0, 0x4, R4 ;  /* 0x0000000400047825 */ /* 0x001fe200078e0004 */
[----:B------:R-:W-:Y:S01]  /*3940*/  ISETP.GT.U32.AND.EX P6, PT, R16, RZ, PT, P6 ;  /* 0x000000ff1000720c */ /* 0x000fe20003fc4160 */
[----:B------:R0:W-:Y:S01]  /*3950*/  STS [R79], R23 ;  /* 0x000000174f007388 */ /* 0x0001e20000000800 */
[----:B-1----:R-:W-:Y:S01]  /*3960*/  @P4 LOP3.LUT R21, R17, R30, RZ, 0x3c, !PT ;  /* 0x0000001e11154212 */ /* 0x002fe200078e3cff */
[----:B------:R-:W-:-:S02]  /*3970*/  @P2 IMAD.MOV.U32 R12, RZ, RZ, -0x1 ;  /* 0xffffffffff0c2424 */ /* 0x000fc400078e00ff */
[----:B------:R-:W-:Y:S01]  /*3980*/  STS [R81], R24 ;  /* 0x0000001851007388 */ /* 0x000fe20000000800 */
[----:B------:R-:W-:Y:S01]  /*3990*/  @P2 ISETP.GT.AND P1, PT, R31, -0x1, PT ;  /* 0xffffffff1f00280c */ /* 0x000fe20003f24270 */
[----:B------:R-:W-:Y:S02]  /*39a0*/  VIADD R14, R0, 0x600 ;  /* 0x00000600000e7836 */ /* 0x000fe40000000000 */
[----:B------:R1:W-:Y:S01]  /*39b0*/  STS [R83], R25 ;  /* 0x0000001953007388 */ /* 0x0003e20000000800 */
[----:B------:R-:W-:Y:S01]  /*39c0*/  @P2 SEL R12, R12, 0x80000000, P1 ;  /* 0x800000000c0c2807 */ /* 0x000fe20000800000 */
[----:B0-----:R-:W-:Y:S01]  /*39d0*/  @P3 IMAD.MOV.U32 R23, RZ, RZ, -0x1 ;  /* 0xffffffffff173424 */ /* 0x001fe200078e00ff */
[----:B------:R-:W-:Y:S01]  /*39e0*/  ISETP.LT.U32.AND P1, PT, R14, UR6, PT ;  /* 0x000000060e007c0c */ /* 0x000fe2000bf21070 */
[----:B------:R-:W-:Y:S01]  /*39f0*/  STS [R85], R26 ;  /* 0x0000001a55007388 */ /* 0x000fe20000000800 */
[----:B------:R-:W-:Y:S01]  /*3a00*/  @P2 LOP3.LUT R31, R12, R31, RZ, 0x3c, !PT ;  /* 0x0000001f0c1f2212 */ /* 0x000fe200078e3cff */
[C---:B------:R-:W-:Y:S01]  /*3a10*/  VIADD R12, R0.reuse, 0x700 ;  /* 0x00000700000c7836 */ /* 0x040fe20000000000 */
[----:B------:R-:W-:Y:S01]  /*3a20*/  LOP3.LUT R14, R0, 0x800, RZ, 0xfc, !PT ;  /* 0x00000800000e7812 */ /* 0x000fe200078efcff */
[----:B------:R-:W-:Y:S01]  /*3a30*/  STS [R87], R27 ;  /* 0x0000001b57007388 */ /* 0x000fe20000000800 */
[----:B------:R-:W-:-:S02]  /*3a40*/  IMAD.U32 R18, RZ, RZ, UR7 ;  /* 0x00000007ff127e24 */ /* 0x000fc4000f8e00ff */
[----:B-1----:R-:W-:Y:S01]  /*3a50*/  @P5 IMAD.MOV.U32 R25, RZ, RZ, -0x1 ;  /* 0xffffffffff195424 */ /* 0x002fe200078e00ff */
[----:B------:R-:W-:Y:S01]  /*3a60*/  STS [R89], R28 ;  /* 0x0000001c59007388 */ /* 0x000fe20000000800 */
[----:B------:R-:W-:Y:S01]  /*3a70*/  IMAD.U32 R20, RZ, RZ, UR7 ;  /* 0x00000007ff147e24 */ /* 0x000fe2000f8e00ff */
[----:B------:R-:W-:Y:S01]  /*3a80*/  BAR.SYNC.DEFER_BLOCKING 0x0 ;  /* 0x0000000000007b1d */ /* 0x000fe20000010000 */
[----:B------:R-:W-:Y:S01]  /*3a90*/  ISETP.GT.U32.AND.EX P1, PT, R18, RZ, PT, P1 ;  /* 0x000000ff1200720c */ /* 0x000fe20003f24110 */
[----:B------:R-:W-:-:S12]  /*3aa0*/  VIADD R16, R0, 0xb00 ;  /* 0x00000b0000107836 */ /* 0x000fd80000000000 */
[----:B------:R-:W-:Y:S01]  /*3ab0*/  @P1 IMAD.MOV.U32 R18, RZ, RZ, -0x1 ;  /* 0xffffffffff121424 */ /* 0x000fe200078e00ff */
[----:B------:R-:W0:Y:S04]  /*3ac0*/  @P4 LDS R43, [R51] ;  /* 0x00000000332b4984 */ /* 0x000e280000000800 */
[----:B------:R-:W1:Y:S04]  /*3ad0*/  LDS R13, [R51+0x400] ;  /* 0x00040000330d7984 */ /* 0x000e680000000800 */
[----:B------:R-:W2:Y:S04]  /*3ae0*/  LDS R15, [R51+0x800] ;  /* 0x00080000330f7984 */ /* 0x000ea80000000800 */
[----:B------:R-:W3:Y:S04]  /*3af0*/  LDS R17, [R51+0xc00] ;  /* 0x000c000033117984 */ /* 0x000ee80000000800 */
[----:B------:R-:W4:Y:S04]  /*3b00*/  LDS R19, [R51+0x1000] ;  /* 0x0010000033137984 */ /* 0x000f280000000800 */
[----:B------:R-:W-:Y:S04]  /*3b10*/  @P4 STG.E desc[UR8][R2.64], R21 ;  /* 0x0000001502004986 */ /* 0x000fe8000c101908 */
[----:B------:R-:W4:Y:S04]  /*3b20*/  LDS R21, [R51+0x1400] ;  /* 0x0014000033157984 */ /* 0x000f280000000800 */
[----:B0-----:R-:W-:Y:S01]  /*3b30*/  @P4 STG.E desc[UR8][R4.64], R43 ;  /* 0x0000002b04004986 */ /* 0x001fe2000c101908 */
[----:B------:R-:W-:-:S03]  /*3b40*/  @P3 ISETP.GT.AND P4, PT, R32, -0x1, PT ;  /* 0xffffffff2000380c */ /* 0x000fc60003f84270 */
[----:B------:R-:W-:Y:S01]  /*3b50*/  @P2 STG.E desc[UR8][R2.64+0x400], R31 ;  /* 0x0004001f02002986 */ /* 0x000fe2000c101908 */
[----:B------:R-:W-:Y:S02]  /*3b60*/  @P3 SEL R23, R23, 0x80000000, P4 ;  /* 0x8000000017173807 */ /* 0x000fe40002000000 */
[----:B------:R-:W-:Y:S01]  /*3b70*/  @P0 ISETP.GT.AND P4, PT, R33, -0x1, PT ;  /* 0xffffffff2100080c */ /* 0x000fe20003f84270 */
[----:B-1----:R-:W-:Y:S01]  /*3b80*/  @P2 STG.E desc[UR8][R4.64+0x400], R13 ;  /* 0x0004000d04002986 */ /* 0x002fe2000c101908 */
[----:B------:R-:W-:Y:S01]  /*3b90*/  ISETP.LT.U32.AND P2, PT, R12, UR6, PT ;  /* 0x000000060c007c0c */ /* 0x000fe2000bf41070 */
[----:B------:R-:W-:Y:S01]  /*3ba0*/  @P0 IMAD.MOV.U32 R12, RZ, RZ, -0x1 ;  /* 0xffffffffff0c0424 */ /* 0x000fe200078e00ff */
[----:B------:R-:W-:Y:S01]  /*3bb0*/  @P3 LOP3.LUT R23, R23, R32, RZ, 0x3c, !PT ;  /* 0x0000002017173212 */ /* 0x000fe200078e3cff */
[----:B------:R-:W0:Y:S01]  /*3bc0*/  LDS R13, [R51+0x1800] ;  /* 0x00180000330d7984 */ /* 0x000e220000000800 */
[----:B------:R-:W-:Y:S02]  /*3bd0*/  ISETP.GT.U32.AND.EX P2, PT, R20, RZ, PT, P2 ;  /* 0x000000ff1400720c */ /* 0x000fe40003f44120 */
[----:B------:R-:W-:Y:S01]  /*3be0*/  @P0 SEL R12, R12, 0x80000000, P4 ;  /* 0x800000000c0c0807 */ /* 0x000fe20002000000 */
[----:B------:R-:W-:Y:S01]  /*3bf0*/  @P3 STG.E desc[UR8][R2.64+0x800], R23 ;  /* 0x0008001702003986 */ /* 0x000fe2000c101908 */
[----:B------:R-:W-:-:S02]  /*3c00*/  @P5 ISETP.GT.AND P4, PT, R34, -0x1, PT ;  /* 0xffffffff2200580c */ /* 0x000fc40003f84270 */
[----:B------:R-:W-:Y:S01]  /*3c10*/  @P0 LOP3.LUT R33, R12, R33, RZ, 0x3c, !PT ;  /* 0x000000210c210212 */ /* 0x000fe200078e3cff */
[----:B------:R-:W-:Y:S01]  /*3c20*/  VIADD R12, R0, 0x900 ;  /* 0x00000900000c7836 */ /* 0x000fe20000000000 */
[----:B------:R-:W-:Y:S01]  /*3c30*/  @P5 SEL R25, R25, 0x80000000, P4 ;  /* 0x8000000019195807 */ /* 0x000fe20002000000 */
[----:B--2---:R-:W-:Y:S01]  /*3c40*/  @P3 STG.E desc[UR8][R4.64+0x800], R15 ;  /* 0x0008000f04003986 */ /* 0x004fe2000c101908 */
[----:B------:R-:W-:Y:S01]  /*3c50*/  ISETP.LT.U32.AND P4, PT, R14, UR6, PT ;  /* 0x000000060e007c0c */ /* 0x000fe2000bf81070 */
[----:B------:R-:W-:Y:S01]  /*3c60*/  VIADD R14, R0, 0xa00 ;  /* 0x00000a00000e7836 */ /* 0x000fe20000000000 */
[----:B------:R-:W-:Y:S01]  /*3c70*/  @P5 LOP3.LUT R25, R25, R34, RZ, 0x3c, !PT ;  /* 0x0000002219195212 */ /* 0x000fe200078e3cff */
[----:B------:R-:W-:Y:S01]  /*3c80*/  @P0 STG.E desc[UR8][R2.64+0xc00], R33 ;  /* 0x000c002102000986 */ /* 0x000fe2000c101908 */
[----:B------:R-:W-:Y:S01]  /*3c90*/  ISETP.LT.U32.AND P3, PT, R12, UR6, PT ;  /* 0x000000060c007c0c */ /* 0x000fe2000bf61070 */
[----:B------:R-:W-:Y:S02]  /*3ca0*/  @P6 IMAD.MOV.U32 R12, RZ, RZ, -0x1 ;  /* 0xffffffffff0c6424 */ /* 0x000fe400078e00ff */
[----:B---3--:R-:W-:Y:S01]  /*3cb0*/  @P0 STG.E desc[UR8][R4.64+0xc00], R17 ;  /* 0x000c001104000986 */ /* 0x008fe2000c101908 */
[----:B------:R-:W-:-:S03]  /*3cc0*/  @P1 ISETP.GT.AND P0, PT, R36, -0x1, PT ;  /* 0xffffffff2400180c */ /* 0x000fc60003f04270 */
[----:B------:R-:W-:Y:S04]  /*3cd0*/  @P5 STG.E desc[UR8][R2.64+0x1000], R25 ;  /* 0x0010001902005986 */ /* 0x000fe8000c101908 */
[----:B----4-:R1:W-:Y:S01]  /*3ce0*/  @P5 STG.E desc[UR8][R4.64+0x1000], R19 ;  /* 0x0010001304005986 */ /* 0x0103e2000c101908 */
[----:B------:R-:W-:-:S03]  /*3cf0*/  @P6 ISETP.GT.AND P5, PT, R35, -0x1, PT ;  /* 0xffffffff2300680c */ /* 0x000fc60003fa4270 */
[----:B------:R-:W2:Y:S01]  /*3d00*/  LDS R15, [R51+0x1c00] ;  /* 0x001c0000330f7984 */ /* 0x000ea20000000800 */
[----:B------:R-:W-:Y:S02]  /*3d10*/  @P6 SEL R12, R12, 0x80000000, P5 ;  /* 0x800000000c0c6807 */ /* 0x000fe40002800000 */
[----:B------:R-:W-:Y:S01]  /*3d20*/  ISETP.LT.U32.AND P5, PT, R14, UR6, PT ;  /* 0x000000060e007c0c */ /* 0x000fe2000bfa1070 */
[----:B------:R-:W-:Y:S01]  /*3d30*/  IMAD.U32 R14, RZ, RZ, UR7 ;  /* 0x00000007ff0e7e24 */ /* 0x000fe2000f8e00ff */
[----:B------:R-:W3:Y:S01]  /*3d40*/  LDS R17, [R51+0x2000] ;  /* 0x0020000033117984 */ /* 0x000ee20000000800 */
[----:B------:R-:W-:Y:S02]  /*3d50*/  @P6 LOP3.LUT R35, R12, R35, RZ, 0x3c, !PT ;  /* 0x000000230c236212 */ /* 0x000fe400078e3cff */
[----:B-1----:R-:W-:Y:S02]  /*3d60*/  @P1 SEL R19, R18, 0x80000000, P0 ;  /* 0x8000000012131807 */ /* 0x002fe40000000000 */
[----:B------:R-:W-:Y:S01]  /*3d70*/  ISETP.GT.U32.AND.EX P4, PT, R14, RZ, PT, P4 ;  /* 0x000000ff0e00720c */ /* 0x000fe20003f84140 */
[----:B------:R-:W-:Y:S01]  /*3d80*/  @P6 STG.E desc[UR8][R2.64+0x1400], R35 ;  /* 0x0014002302006986 */ /* 0x000fe2000c101908 */
[----:B------:R-:W-:Y:S01]  /*3d90*/  @P1 LOP3.LUT R23, R19, R36, RZ, 0x3c, !PT ;  /* 0x0000002413171212 */ /* 0x000fe200078e3cff */
[----:B------:R-:W-:Y:S01]  /*3da0*/  @P2 IMAD.MOV.U32 R14, RZ, RZ, -0x1 ;  /* 0xffffffffff0e2424 */ /* 0x000fe200078e00ff */
[----:B------:R-:W-:Y:S01]  /*3db0*/  ISETP.LT.U32.AND P0, PT, R16, UR6, PT ;  /* 0x0000000610007c0c */ /* 0x000fe2000bf01070 */
[----:B------:R-:W1:Y:S01]  /*3dc0*/  LDS R19, [R51+0x2400] ;  /* 0x0024000033137984 */ /* 0x000e620000000800 */
[----:B------:R-:W-:Y:S01]  /*3dd0*/  IMAD.U32 R16, RZ, RZ, UR7 ;  /* 0x00000007ff107e24 */ /* 0x000fe2000f8e00ff */
[----:B------:R-:W-:-:S02]  /*3de0*/  LOP3.LUT R12, R0, 0xc00, RZ, 0xfc, !PT ;  /* 0x00000c00000c7812 */ /* 0x000fc400078efcff */
[----:B------:R-:W-:Y:S01]  /*3df0*/  @P6 STG.E desc[UR8][R4.64+0x1400], R21 ;  /* 0x0014001504006986 */ /* 0x000fe2000c101908 */
[----:B------:R-:W-:Y:S02]  /*3e00*/  @P2 ISETP.GT.AND P6, PT, R37, -0x1, PT ;  /* 0xffffffff2500280c */ /* 0x000fe40003fc4270 */
[C---:B------:R-:W-:Y:S01]  /*3e10*/  ISETP.GT.U32.AND.EX P3, PT, R16.reuse, RZ, PT, P3 ;  /* 0x000000ff1000720c */ /* 0x040fe20003f64130 */
[----:B------:R4:W-:Y:S01]  /*3e20*/  @P1 STG.E desc[UR8][R2.64+0x1800], R23 ;  /* 0x0018001702001986 */ /* 0x0009e2000c101908 */
[----:B------:R-:W-:Y:S01]  /*3e30*/  ISETP.GT.U32.AND.EX P5, PT, R16, RZ, PT, P5 ;  /* 0x000000ff1000720c */ /* 0x000fe20003fa4150 */
[----:B------:R-:W-:Y:S02]  /*3e40*/  @P4 IMAD.MOV.U32 R16, RZ, RZ, -0x1 ;  /* 0xffffffffff104424 */ /* 0x000fe400078e00ff */
[----:B0-----:R-:W-:Y:S01]  /*3e50*/  @P1 STG.E desc[UR8][R4.64+0x1800], R13 ;  /* 0x0018000d04001986 */ /* 0x001fe2000c101908 */
[----:B------:R-:W-:Y:S02]  /*3e60*/  ISETP.LT.U32.AND P1, PT, R12, UR6, PT ;  /* 0x000000060c007c0c */ /* 0x000fe4000bf21070 */
[----:B------:R-:W-:Y:S01]  /*3e70*/  @P2 SEL R12, R14, 0x80000000, P6 ;  /* 0x800000000e0c2807 */ /* 0x000fe20003000000 */
[----:B------:R-:W0:Y:S01]  /*3e80*/  LDS R13, [R51+0x2800] ;  /* 0x00280000330d7984 */ /* 0x000e220000000800 */
[----:B------:R-:W-:Y:S01]  /*3e90*/  @P4 ISETP.GT.AND P6, PT, R38, -0x1, PT ;  /* 0xffffffff2600480c */ /* 0x000fe20003fc4270 */
[----:B------:R-:W-:Y:S01]  /*3ea0*/  VIADD R14, R0, 0xd00 ;  /* 0x00000d00000e7836 */ /* 0x000fe20000000000 */
[----:B------:R-:W-:Y:S01]  /*3eb0*/  @P2 LOP3.LUT R37, R12, R37, RZ, 0x3c, !PT ;  /* 0x000000250c252212 */ /* 0x000fe200078e3cff */
[----:B------:R-:W0:Y:S01]  /*3ec0*/  LDS R21, [R51+0x2c00] ;  /* 0x002c000033157984 */ /* 0x000e220000000800 */
[----:B----4-:R-:W-:Y:S01]  /*3ed0*/  @P4 SEL R23, R16, 0x80000000, P6 ;  /* 0x8000000010174807 */ /* 0x010fe20003000000 */
[----:B------:R-:W-:Y:S01]  /*3ee0*/  IMAD.U32 R16, RZ, RZ, UR7 ;  /* 0x00000007ff107e24 */ /* 0x000fe2000f8e00ff */
[----:B------:R-:W-:Y:S01]  /*3ef0*/  @P3 ISETP.GT.AND P6, PT, R39, -0x1, PT ;  /* 0xffffffff2700380c */ /* 0x000fe20003fc4270 */
[----:B------:R-:W-:Y:S01]  /*3f00*/  @P3 IMAD.MOV.U32 R18, RZ, RZ, -0x1 ;  /* 0xffffffffff123424 */ /* 0x000fe200078e00ff */
[----:B------:R-:W-:Y:S01]  /*3f10*/  @P4 LOP3.LUT R23, R23, R38, RZ, 0x3c, !PT ;  /* 0x0000002617174212 */ /* 0x000fe200078e3cff */
[----:B------:R-:W-:Y:S01]  /*3f20*/  @P2 STG.E desc[UR8][R2.64+0x1c00], R37 ;  /* 0x001c002502002986 */ /* 0x000fe2000c101908 */
[----:B------:R-:W-:Y:S01]  /*3f30*/  ISETP.GT.U32.AND.EX P0, PT, R16, RZ, PT, P0 ;  /* 0x000000ff1000720c */ /* 0x000fe20003f04100 */
[----:B------:R-:W-:Y:S01]  /*3f40*/  @P5 IMAD.MOV.U32 R25, RZ, RZ, -0x1 ;  /* 0xffffffffff195424 */ /* 0x000fe200078e00ff */
[----:B------:R-:W-:Y:S01]  /*3f50*/  @P3 SEL R12, R18, 0x80000000, P6 ;  /* 0x80000000120c3807 */ /* 0x000fe20003000000 */
[----:B--2---:R2:W-:Y:S01]  /*3f60*/  @P2 STG.E desc[UR8][R4.64+0x1c00], R15 ;  /* 0x001c000f04002986 */ /* 0x0045e2000c101908 */
[----:B------:R-:W-:Y:S01]  /*3f70*/  @P5 ISETP.GT.AND P2, PT, R40, -0x1, PT ;  /* 0xffffffff2800580c */ /* 0x000fe20003f44270 */
[----:B------:R-:W-:Y:S01]  /*3f80*/  VIADD R18, R0, 0x1200 ;  /* 0x0000120000127836 */ /* 0x000fe20000000000 */
[----:B------:R-:W-:Y:S01]  /*3f90*/  @P3 LOP3.LUT R39, R12, R39, RZ, 0x3c, !PT ;  /* 0x000000270c273212 */ /* 0x000fe200078e3cff */
[----:B------:R-:W-:Y:S01]  /*3fa0*/  VIADD R12, R0, 0xe00 ;  /* 0x00000e00000c7836 */ /* 0x000fe20000000000 */
[----:B------:R-:W-:Y:S01]  /*3fb0*/  @P4 STG.E desc[UR8][R2.64+0x2000], R23 ;  /* 0x0020001702004986 */ /* 0x000fe2000c101908 */
[----:B------:R-:W-:-:S02]  /*3fc0*/  @P5 SEL R25, R25, 0x80000000, P2 ;  /* 0x8000000019195807 */ /* 0x000fc40001000000 */
[----:B------:R-:W-:Y:S01]  /*3fd0*/  ISETP.LT.U32.AND P6, PT, R14, UR6, PT ;  /* 0x000000060e007c0c */ /* 0x000fe2000bfc1070 */
[----:B---3--:R-:W-:Y:S01]  /*3fe0*/  @P4 STG.E desc[UR8][R4.64+0x2000], R17 ;  /* 0x0020001104004986 */ /* 0x008fe2000c101908 */
[----:B------:R-:W-:Y:S01]  /*3ff0*/  ISETP.LT.U32.AND P2, PT, R12, UR6, PT ;  /* 0x000000060c007c0c */ /* 0x000fe2000bf41070 */
[----:B------:R-:W-:Y:S01]  /*4000*/  VIADD R14, R0, 0xf00 ;  /* 0x00000f00000e7836 */ /* 0x000fe20000000000 */
[----:B------:R-:W-:Y:S01]  /*4010*/  @P5 LOP3.LUT R25, R25, R40, RZ, 0x3c, !PT ;  /* 0x0000002819195212 */ /* 0x000fe200078e3cff */
[----:B------:R-:W-:Y:S01]  /*4020*/  @P3 STG.E desc[UR8][R2.64+0x2400], R39 ;  /* 0x0024002702003986 */ /* 0x000fe2000c101908 */
[----:B------:R-:W-:Y:S01]  /*4030*/  @P0 IMAD.MOV.U32 R12, RZ, RZ, -0x1 ;  /* 0xffffffffff0c0424 */ /* 0x000fe200078e00ff */
[----:B------:R-:W-:Y:S01]  /*4040*/  ISETP.GT.U32.AND.EX P6, PT, R16, RZ, PT, P6 ;  /* 0x000000ff1000720c */ /* 0x000fe20003fc4160 */
[----:B--2---:R-:W-:Y:S01]  /*4050*/  IMAD.U32 R15, RZ, RZ, UR7 ;  /* 0x00000007ff0f7e24 */ /* 0x004fe2000f8e00ff */
[----:B-1----:R-:W-:Y:S01]  /*4060*/  @P3 STG.E desc[UR8][R4.64+0x2400], R19 ;  /* 0x0024001304003986 */ /* 0x002fe2000c101908 */
[----:B------:R-:W-:-:S02]  /*4070*/  @P0 ISETP.GT.AND P3, PT, R41, -0x1, PT ;  /* 0xffffffff2900080c */ /* 0x000fc40003f64270 */
[----:B------:R-:W-:Y:S01]  /*4080*/  ISETP.LT.U32.AND P4, PT, R14, UR6, PT ;  /* 0x000000060e007c0c */ /* 0x000fe2000bf81070 */
[----:B------:R1:W-:Y:S01]  /*4090*/  @P5 STG.E desc[UR8][R2.64+0x2800], R25 ;  /* 0x0028001902005986 */ /* 0x0003e2000c101908 */
[----:B------:R-:W-:Y:S02]  /*40a0*/  @P0 SEL R12, R12, 0x80000000, P3 ;  /* 0x800000000c0c0807 */ /* 0x000fe40001800000 */
[----:B------:R-:W-:Y:S01]  /*40b0*/  LOP3.LUT R14, R0, 0x1000, RZ, 0xfc, !PT ;  /* 0x00001000000e7812 */ /* 0x000fe200078efcff */
[----:B------:R-:W-:Y:S01]  /*40c0*/  LDS R17, [R51+0x3800] ;  /* 0x0038000033117984 */ /* 0x000fe20000000800 */
[C---:B------:R-:W-:Y:S02]  /*40d0*/  ISETP.GT.U32.AND.EX P1, PT, R15.reuse, RZ, PT, P1 ;  /* 0x000000ff0f00720c */ /* 0x040fe40003f24110 */
[----:B------:R-:W-:Y:S01]  /*40e0*/  @P0 LOP3.LUT R41, R12, R41, RZ, 0x3c, !PT ;  /* 0x000000290c290212 */ /* 0x000fe200078e3cff */
[----:B------:R-:W-:Y:S01]  /*40f0*/  VIADD R12, R0, 0x1100 ;  /* 0x00001100000c7836 */ /* 0x000fe20000000000 */
[----:B------:R-:W-:Y:S01]  /*4100*/  ISETP.LT.U32.AND P3, PT, R14, UR6, PT ;  /* 0x000000060e007c0c */ /* 0x000fe2000bf61070 */
[----:B------:R-:W-:Y:S01]  /*4110*/  IMAD.U32 R14, RZ, RZ, UR7 ;  /* 0x00000007ff0e7e24 */ /* 0x000fe2000f8e00ff */
[----:B0-----:R-:W-:Y:S01]  /*4120*/  @P5 STG.E desc[UR8][R4.64+0x2800], R13 ;  /* 0x0028000d04005986 */ /* 0x001fe2000c101908 */
[----:B------:R-:W-:-:S02]  /*4130*/  ISETP.GT.U32.AND.EX P4, PT, R15, RZ, PT, P4 ;  /* 0x000000ff0f00720c */ /* 0x000fc40003f84140 */
[----:B------:R-:W-:Y:S01]  /*4140*/  ISETP.LT.U32.AND P5, PT, R12, UR6, PT ;  /* 0x000000060c007c0c */ /* 0x000fe2000bfa1070 */
[----:B------:R-:W-:Y:S01]  /*4150*/  @P0 STG.E desc[UR8][R2.64+0x2c00], R41 ;  /* 0x002c002902000986 */ /* 0x000fe2000c101908 */
[C---:B------:R-:W-:Y:S02]  /*4160*/  ISETP.GT.U32.AND.EX P2, PT, R14.reuse, RZ, PT, P2 ;  /* 0x000000ff0e00720c */ /* 0x040fe40003f44120 */
[----:B------:R-:W-:Y:S01]  /*4170*/  @P1 IMAD.MOV.U32 R12, RZ, RZ, -0x1 ;  /* 0xffffffffff0c1424 */ /* 0x000fe200078e00ff */
[----:B------:R-:W0:Y:S01]  /*4180*/  LDS R13, [R51+0x3000] ;  /* 0x00300000330d7984 */ /* 0x000e220000000800 */
[----:B------:R-:W-:Y:S02]  /*4190*/  ISETP.GT.U32.AND.EX P5, PT, R15, RZ, PT, P5 ;  /* 0x000000ff0f00720c */ /* 0x000fe40003fa4150 */
[----:B------:R-:W-:Y:S01]  /*41a0*/  ISETP.GT.U32.AND.EX P3, PT, R14, RZ, PT, P3 ;  /* 0x000000ff0e00720c */ /* 0x000fe20003f64130 */
[----:B------:R-:W-:Y:S01]  /*41b0*/  @P0 STG.E desc[UR8][R4.64+0x2c00], R21 ;  /* 0x002c001504000986 */ /* 0x000fe2000c101908 */
[----:B------:R-:W-:Y:S01]  /*41c0*/  @P1 ISETP.GT.AND P0, PT, R29, -0x1, PT ;  /* 0xffffffff1d00180c */ /* 0x000fe20003f04270 */
[----:B------:R-:W-:-:S02]  /*41d0*/  @P6 IMAD.MOV.U32 R14, RZ, RZ, -0x1 ;  /* 0xffffffffff0e6424 */ /* 0x000fc400078e00ff */
[----:B------:R-:W2:Y:S01]  /*41e0*/  LDS R15, [R51+0x3400] ;  /* 0x00340000330f7984 */ /* 0x000ea20000000800 */
[----:B------:R-:W-:Y:S01]  /*41f0*/  @P1 SEL R12, R12, 0x80000000, P0 ;  /* 0x800000000c0c1807 */ /* 0x000fe20000000000 */
[----:B-1----:R-:W-:Y:S01]  /*4200*/  @P2 IMAD.MOV.U32 R25, RZ, RZ, -0x1 ;  /* 0xffffffffff192424 */ /* 0x002fe200078e00ff */
[----:B------:R-:W-:Y:S01]  /*4210*/  @P6 ISETP.GT.AND P0, PT, R11, -0x1, PT ;  /* 0xffffffff0b00680c */ /* 0x000fe20003f04270 */
[----:B------:R-:W1:Y:S01]  /*4220*/  LDS R19, [R51+0x3c00] ;  /* 0x003c000033137984 */ /* 0x000e620000000800 */
[----:B------:R-:W-:Y:S01]  /*4230*/  @P4 IMAD.MOV.U32 R16, RZ, RZ, -0x1 ;  /* 0xffffffffff104424 */ /* 0x000fe200078e00ff */
[----:B------:R-:W-:Y:S01]  /*4240*/  @P1 LOP3.LUT R29, R12, R29, RZ, 0x3c, !PT ;  /* 0x0000001d0c1d1212 */ /* 0x000fe200078e3cff */
[----:B------:R-:W-:Y:S01]  /*4250*/  @P5 IMAD.MOV.U32 R20, RZ, RZ, -0x1 ;  /* 0xffffffffff145424 */ /* 0x000fe200078e00ff */
[----:B------:R-:W3:Y:S01]  /*4260*/  LDS R21, [R51+0x4000] ;  /* 0x0040000033157984 */ /* 0x000ee20000000800 */
[----:B------:R-:W-:Y:S01]  /*4270*/  @P6 SEL R14, R14, 0x80000000, P0 ;  /* 0x800000000e0e6807 */ /* 0x000fe20000000000 */
[----:B------:R-:W-:Y:S01]  /*4280*/  @P3 IMAD.MOV.U32 R27, RZ, RZ, -0x1 ;  /* 0xffffffffff1b3424 */ /* 0x000fe200078e00ff */
[----:B------:R-:W-:Y:S01]  /*4290*/  @P2 ISETP.GT.AND P0, PT, R10, -0x1, PT ;  /* 0xffffffff0a00280c */ /* 0x000fe20003f04270 */
[----:B------:R-:W4:Y:S01]  /*42a0*/  LDS R23, [R51+0x4400] ;  /* 0x0044000033177984 */ /* 0x000f220000000800 */
[----:B------:R-:W-:-:S02]  /*42b0*/  @P6 LOP3.LUT R11, R14, R11, RZ, 0x3c, !PT ;  /* 0x0000000b0e0b6212 */ /* 0x000fc400078e3cff */
[----:B------:R-:W-:Y:S01]  /*42c0*/  @P2 SEL R25, R25, 0x80000000, P0 ;  /* 0x8000000019192807 */ /* 0x000fe20000000000 */
[----:B------:R0:W-:Y:S01]  /*42d0*/  @P1 STG.E desc[UR8][R2.64+0x3000], R29 ;  /* 0x0030001d02001986 */ /* 0x0001e2000c101908 */
[----:B------:R-:W-:Y:S02]  /*42e0*/  @P4 ISETP.GT.AND P0, PT, R9, -0x1, PT ;  /* 0xffffffff0900480c */ /* 0x000fe40003f04270 */
[----:B------:R-:W-:Y:S02]  /*42f0*/  @P2 LOP3.LUT R25, R25, R10, RZ, 0x3c, !PT ;  /* 0x0000000a19192212 */ /* 0x000fe400078e3cff */
[----:B------:R-:W-:Y:S02]  /*4300*/  @P4 SEL R16, R16, 0x80000000, P0 ;  /* 0x8000000010104807 */ /* 0x000fe40000000000 */
[----:B------:R-:W-:Y:S02]  /*4310*/  @P3 ISETP.GT.AND P0, PT, R8, -0x1, PT ;  /* 0xffffffff0800380c */ /* 0x000fe40003f04270 */
[----:B------:R-:W-:-:S02]  /*4320*/  @P4 LOP3.LUT R9, R16, R9, RZ, 0x3c, !PT ;  /* 0x0000000910094212 */ /* 0x000fc400078e3cff */
[----:B------:R-:W-:Y:S02]  /*4330*/  @P3 SEL R27, R27, 0x80000000, P0 ;  /* 0x800000001b1b3807 */ /* 0x000fe40000000000 */
[----:B------:R-:W-:Y:S02]  /*4340*/  @P5 ISETP.GT.AND P0, PT, R7, -0x1, PT ;  /* 0xffffffff0700580c */ /* 0x000fe40003f04270 */
[----:B------:R-:W-:Y:S01]  /*4350*/  @P3 LOP3.LUT R27, R27, R8, RZ, 0x3c, !PT ;  /* 0x000000081b1b3212 */ /* 0x000fe200078e3cff */
[----:B0-----:R0:W-:Y:S01]  /*4360*/  @P1 STG.E desc[UR8][R4.64+0x3000], R13 ;  /* 0x0030000d04001986 */ /* 0x0011e2000c101908 */
[----:B------:R-:W-:Y:S02]  /*4370*/  @P5 SEL R0, R20, 0x80000000, P0 ;  /* 0x8000000014005807 */ /* 0x000fe40000000000 */
[----:B------:R-:W-:Y:S01]  /*4380*/  ISETP.LT.U32.AND P0, PT, R18, UR6, PT ;  /* 0x0000000612007c0c */ /* 0x000fe2000bf01070 */
[----:B------:R-:W-:Y:S01]  /*4390*/  IMAD.U32 R18, RZ, RZ, UR7 ;  /* 0x00000007ff127e24 */ /* 0x000fe2000f8e00ff */
[----:B------:R0:W-:Y:S01]  /*43a0*/  @P6 STG.E desc[UR8][R2.64+0x3400], R11 ;  /* 0x0034000b02006986 */ /* 0x0001e2000c101908 */
[----:B------:R-:W-:-:S03]  /*43b0*/  @P5 LOP3.LUT R7, R0, R7, RZ, 0x3c, !PT ;  /* 0x0000000700075212 */ /* 0x000fc600078e3cff */
[----:B------:R-:W-:Y:S01]  /*43c0*/  ISETP.GT.U32.AND.EX P0, PT, R18, RZ, PT, P0 ;  /* 0x000000ff1200720c */ /* 0x000fe20003f04100 */
[----:B--2---:R0:W-:Y:S04]  /*43d0*/  @P6 STG.E desc[UR8][R4.64+0x3400], R15 ;  /* 0x0034000f04006986 */ /* 0x0041e8000c101908 */
[----:B------:R0:W-:Y:S04]  /*43e0*/  @P2 STG.E desc[UR8][R2.64+0x3800], R25 ;  /* 0x0038001902002986 */ /* 0x0001e8000c101908 */
[----:B------:R0:W-:Y:S04]  /*43f0*/  @P2 STG.E desc[UR8][R4.64+0x3800], R17 ;  /* 0x0038001104002986 */ /* 0x0001e8000c101908 */
[----:B------:R0:W-:Y:S04]  /*4400*/  @P4 STG.E desc[UR8][R2.64+0x3c00], R9 ;  /* 0x003c000902004986 */ /* 0x0001e8000c101908 */
[----:B-1----:R0:W-:Y:S04]  /*4410*/  @P4 STG.E desc[UR8][R4.64+0x3c00], R19 ;  /* 0x003c001304004986 */ /* 0x0021e8000c101908 */
[----:B------:R0:W-:Y:S04]  /*4420*/  @P3 STG.E desc[UR8][R2.64+0x4000], R27 ;  /* 0x0040001b02003986 */ /* 0x0001e8000c101908 */
[----:B---3--:R0:W-:Y:S04]  /*4430*/  @P3 STG.E desc[UR8][R4.64+0x4000], R21 ;  /* 0x0040001504003986 */ /* 0x0081e8000c101908 */
[----:B------:R0:W-:Y:S04]  /*4440*/  @P5 STG.E desc[UR8][R2.64+0x4400], R7 ;  /* 0x0044000702005986 */ /* 0x0001e8000c101908 */
[----:B----4-:R0:W-:Y:S01]  /*4450*/  @P5 STG.E desc[UR8][R4.64+0x4400], R23 ;  /* 0x0044001704005986 */ /* 0x0101e2000c101908 */
[----:B------:R-:W-:Y:S05]  /*4460*/  @!P0 EXIT ;  /* 0x000000000000894d */ /* 0x000fea0003800000 */
[----:B------:R-:W1:Y:S01]  /*4470*/  LDS R51, [R51+0x4800] ;  /* 0x0048000033337984 */ /* 0x000e620000000800 */
[----:B0-----:R-:W-:Y:S01]  /*4480*/  IMAD.MOV.U32 R7, RZ, RZ, -0x1 ;  /* 0xffffffffff077424 */ /* 0x001fe200078e00ff */
[----:B------:R-:W-:-:S04]  /*4490*/  ISETP.GT.AND P0, PT, R6, -0x1, PT ;  /* 0xffffffff0600780c */ /* 0x000fc80003f04270 */
[----:B------:R-:W-:-:S04]  /*44a0*/  SEL R7, R7, 0x80000000, P0 ;  /* 0x8000000007077807 */ /* 0x000fc80000000000 */
[----:B------:R-:W-:-:S05]  /*44b0*/  LOP3.LUT R7, R7, R6, RZ, 0x3c, !PT ;  /* 0x0000000607077212 */ /* 0x000fca00078e3cff */
[----:B------:R-:W-:Y:S04]  /*44c0*/  STG.E desc[UR8][R2.64+0x4800], R7 ;  /* 0x0048000702007986 */ /* 0x000fe8000c101908 */
[----:B-1----:R-:W-:Y:S01]  /*44d0*/  STG.E desc[UR8][R4.64+0x4800], R51 ;  /* 0x0048003304007986 */ /* 0x002fe2000c101908 */
[----:B------:R-:W-:Y:S05]  /*44e0*/  EXIT ;  /* 0x000000000000794d */ /* 0x000fea0003800000 */
.L_x_223:
        /* <DEDUP_REMOVED lines=9> */
.L_x_480:


//--------------------- .text._ZN3cub18CUB_300001_SM_10006detail4scan16DeviceScanKernelINS2_10policy_hubIiiimN4cuda3std3__44plusIvEEE10Policy1000EN6thrust24THRUST_300001_SM_1000_NS6detail15normal_iteratorINSD_10device_ptrIiEEEESI_NS0_13ScanTileStateIiLb1EEES9_NS0_8NullTypeEmiLb0ESL_EEvT0_T1_T2_iT3_T4_T5_ --------------------------
	.section	.text._ZN3cub18CUB_300001_SM_10006detail4scan16DeviceScanKernelINS2_10policy_hubIiiimN4cuda3std3__44plusIvEEE10Policy1000EN6thrust24THRUST_300001_SM_1000_NS6detail15normal_iteratorINSD_10device_ptrIiEEEESI_NS0_13ScanTileStateIiLb1EEES9_NS0_8NullTypeEmiLb0ESL_EEvT0_T1_T2_iT3_T4_T5_,"ax",@progbits
	.align	128
        .global         _ZN3cub18CUB_300001_SM_10006detail4scan16DeviceScanKernelINS2_10policy_hubIiiimN4cuda3std3__44plusIvEEE10Policy1000EN6thrust24THRUST_300001_SM_1000_NS6detail15normal_iteratorINSD_10device_ptrIiEEEESI_NS0_13ScanTileStateIiLb1EEES9_NS0_8NullTypeEmiLb0ESL_EEvT0_T1_T2_iT3_T4_T5_
        .type           _ZN3cub18CUB_300001_SM_10006detail4scan16DeviceScanKernelINS2_10policy_hubIiiimN4cuda3std3__44plusIvEEE10Policy1000EN6thrust24THRUST_300001_SM_1000_NS6detail15normal_iteratorINSD_10device_ptrIiEEEESI_NS0_13ScanTileStateIiLb1EEES9_NS0_8NullTypeEmiLb0ESL_EEvT0_T1_T2_iT3_T4_T5_,@function
        .size           _ZN3cub18CUB_300001_SM_10006detail4scan16DeviceScanKernelINS2_10policy_hubIiiimN4cuda3std3__44plusIvEEE10Policy1000EN6thrust24THRUST_300001_SM_1000_NS6detail15normal_iteratorINSD_10device_ptrIiEEEESI_NS0_13ScanTileStateIiLb1EEES9_NS0_8NullTypeEmiLb0ESL_EEvT0_T1_T2_iT3_T4_T5_,(.L_x_481 - _ZN3cub18CUB_300001_SM_10006detail4scan16DeviceScanKernelINS2_10policy_hubIiiimN4cuda3std3__44plusIvEEE10Policy1000EN6thrust24THRUST_300001_SM_1000_NS6detail15normal_iteratorINSD_10device_ptrIiEEEESI_NS0_13ScanTileStateIiLb1EEES9_NS0_8NullTypeEmiLb0ESL_EEvT0_T1_T2_iT3_T4_T5_)
        .other          _ZN3cub18CUB_300001_SM_10006detail4scan16DeviceScanKernelINS2_10policy_hubIiiimN4cuda3std3__44plusIvEEE10Policy1000EN6thrust24THRUST_300001_SM_1000_NS6detail15normal_iteratorINSD_10device_ptrIiEEEESI_NS0_13ScanTileStateIiLb1EEES9_NS0_8NullTypeEmiLb0ESL_EEvT0_T1_T2_iT3_T4_T5_,@"STO_CUDA_ENTRY STV_DEFAULT"
_ZN3cub18CUB_300001_SM_10006detail4scan16DeviceScanKernelINS2_10policy_hubIiiimN4cuda3std3__44plusIvEEE10Policy1000EN6thrust24THRUST_300001_SM_1000_NS6detail15normal_iteratorINSD_10device_ptrIiEEEESI_NS0_13ScanTileStateIiLb1EEES9_NS0_8NullTypeEmiLb0ESL_EEvT0_T1_T2_iT3_T4_T5_:
.text._ZN3cub18CUB_300001_SM_10006detail4scan16DeviceScanKernelINS2_10policy_hubIiiimN4cuda3std3__44plusIvEEE10Policy1000EN6thrust24THRUST_300001_SM_1000_NS6detail15normal_iteratorINSD_10device_ptrIiEEEESI_NS0_13ScanTileStateIiLb1EEES9_NS0_8NullTypeEmiLb0ESL_EEvT0_T1_T2_iT3_T4_T5_:
[----:B------:R-:W-:Y:S08]  /*0000*/  LDC R1, c[0x0][0x37c] ;  /* 0x0000df00ff017b82 */ /* 0x000ff00000000800 */
[----:B------:R-:W0:Y:S01]  /*0010*/  S2UR UR6, SR_CTAID.X ;  /* 0x00000000000679c3 */ /* 0x000e220000002500 */
[----:B------:R-:W0:Y:S01]  /*0020*/  LDCU UR4, c[0x0][0x398] ;  /* 0x00007300ff0477ac */ /* 0x000e220008000800 */
[----:B------:R-:W1:Y:S01]  /*0030*/  LDCU.64 UR8, c[0x0][0x3a0] ;  /* 0x00007400ff0877ac */ /* 0x000e620008000a00 */
[----:B------:R-:W2:Y:S01]  /*0040*/  LDCU.64 UR12, c[0x0][0x358] ;  /* 0x00006b00ff0c77ac */ /* 0x000ea20008000a00 */
[----:B0-----:R-:W-:-:S04]  /*0050*/  UIADD3 UR6, UPT, UPT, UR6, UR4, URZ ;  /* 0x0000000406067290 */ /* 0x001fc8000fffe0ff */
[----:B------:R-:W-:-:S04]  /*0060*/  UIMAD.WIDE UR10, UR6, 0x1ee0, URZ ;  /* 0x00001ee0060a78a5 */ /* 0x000fc8000f8e02ff */
[----:B-1----:R-:W-:-:S04]  /*0070*/  UIADD3 UR7, UP0, UPT, -UR10, UR8, URZ ;  /* 0x000000080a077290 */ /* 0x002fc8000ff1e1ff */
[----:B------:R-:W-:Y:S02]  /*0080*/  UIADD3.X UR4, UPT, UPT, ~UR11, UR9, URZ, UP0, !UPT ;  /* 0x000000090b047290 */ /* 0x000fe400087fe5ff */
[----:B------:R-:W-:-:S04]  /*0090*/  UISETP.GE.U32.AND UP0, UPT, UR7, 0x1ee1, UPT ;  /* 0x00001ee10700788c */ /* 0x000fc8000bf06070 */
[----:B------:R-:W-:-:S09]  /*00a0*/  UISETP.GE.U32.AND.EX UP0, UPT, UR4, URZ, UPT, UP0 ;  /* 0x000000ff0400728c */ /* 0x000fd2000bf06100 */
[----:B--2---:R-:W-:Y:S05]  /*00b0*/  BRA.U !UP0, `(.L_x_224) ;  /* 0x0000001d08047547 */ /* 0x004fea000b800000 */
[----:B------:R-:W0:Y:S01]  /*00c0*/  S2R R36, SR_TID.X ;  /* 0x0000000000247919 */ /* 0x000e220000002100 */
[----:B------:R-:W1:Y:S01]  /*00d0*/  LDCU.64 UR4, c[0x0][0x380] ;  /* 0x00007000ff0477ac */ /* 0x000e620008000a00 */
[C---:B0-----:R-:W-:Y:S02]  /*00e0*/  LOP3.LUT R0, R36.reuse, 0x1f, RZ, 0xc0, !PT ;  /* 0x0000001f24007812 */ /* 0x041fe400078ec0ff */
[----:B------:R-:W-:-:S05]  /*00f0*/  LOP3.LUT R3, R36, 0x3e0, RZ, 0xc0, !PT ;  /* 0x000003e024037812 */ /* 0x000fca00078ec0ff */
[----:B------:R-:W-:-:S05]  /*0100*/  IMAD R0, R3, 0x13, R0 ;  /* 0x0000001303007824 */ /* 0x000fca00078e0200 */
[----:B------:R-:W-:-:S05]  /*0110*/  IADD3 R0, P0, PT, R0, UR10, RZ ;  /* 0x0000000a00007c10 */ /* 0x000fca000ff1e0ff */
[----:B------:R-:W-:Y:S02]  /*0120*/  IMAD.X R41, RZ, RZ, UR11, P0 ;  /* 0x0000000bff297e24 */ /* 0x000fe400080e06ff */
[----:B------:R-:W-:-:S03]  /*0130*/  IMAD.SHL.U32 R42, R0, 0x4, RZ ;  /* 0x00000004002a7824 */ /* 0x000fc600078e00ff */
[----:B------:R-:W-:Y:S02]  /*0140*/  SHF.L.U64.HI R41, R0, 0x2, R41 ;  /* 0x0000000200297819 */ /* 0x000fe40000010229 */
[----:B-1----:R-:W-:-:S04]  /*0150*/  IADD3 R2, P0, PT, R42, UR4, RZ ;  /* 0x000000042a027c10 */ /* 0x002fc8000ff1e0ff */
[----:B------:R-:W-:-:S05]  /*0160*/  IADD3.X R3, PT, PT, R41, UR5, RZ, P0, !PT ;  /* 0x0000000529037c10 */ /* 0x000fca00087fe4ff */
[----:B------:R-:W2:Y:S04]  /*0170*/  LDG.E R5, desc[UR12][R2.64] ;  /* 0x0000000c02057981 */ /* 0x000ea8000c1e1900 */
[----:B------:R-:W3:Y:S04]  /*0180*/  LDG.E R7, desc[UR12][R2.64+0x80] ;  /* 0x0000800c02077981 */ /* 0x000ee8000c1e1900 */
[----:B------:R-:W4:Y:S04]  /*0190*/  LDG.E R9, desc[UR12][R2.64+0x100] ;  /* 0x0001000c02097981 */ /* 0x000f28000c1e1900 */
[----:B------:R-:W5:Y:S04]  /*01a0*/  LDG.E R11, desc[UR12][R2.64+0x180] ;  /* 0x0001800c020b7981 */ /* 0x000f68000c1e1900 */
        /* <DEDUP_REMOVED lines=14> */
[----:B------:R-:W5:Y:S01]  /*0290*/  LDG.E R0, desc[UR12][R2.64+0x900] ;  /* 0x0009000c02007981 */ /* 0x000f62000c1e1900 */
[----:B------:R-:W0:Y:S01]  /*02a0*/  S2UR UR5, SR_CgaCtaId ;  /* 0x00000000000579c3 */ /* 0x000e220000008800 */
[----:B------:R-:W-:Y:S01]  /*02b0*/  SHF.R.U32.HI R32, RZ, 0x5, R36 ;  /* 0x00000005ff207819 */ /* 0x000fe20000011624 */
[----:B------:R-:W-:Y:S01]  /*02c0*/  UMOV UR4, 0x400 ;  /* 0x0000040000047882 */ /* 0x000fe20000000000 */
[----:B------:R-:W1:Y:S01]  /*02d0*/  S2R R44, SR_LANEID ;  /* 0x00000000002c7919 */ /* 0x000e620000000000 */
[----:B------:R-:W-:Y:S01]  /*02e0*/  UISETP.NE.AND UP0, UPT, UR6, URZ, UPT ;  /* 0x000000ff0600728c */ /* 0x000fe2000bf05270 */
[----:B------:R-:W-:Y:S01]  /*02f0*/  BSSY.RECONVERGENT B0, `(.L_x_225) ;  /* 0x000014b000007945 */ /* 0x000fe20003800200 */
[----:B0-----:R-:W-:Y:S01]  /*0300*/  ULEA UR4, UR5, UR4, 0x18 ;  /* 0x0000000405047291 */ /* 0x001fe2000f8ec0ff */
[----:B-1----:R-:W-:-:S05]  /*0310*/  IMAD R28, R32, 0x260, R44 ;  /* 0x00000260201c7824 */ /* 0x002fca00078e022c */
[----:B------:R-:W-:-:S05]  /*0320*/  LEA R28, R28, UR4, 0x2 ;  /* 0x000000041c1c7c11 */ /* 0x000fca000f8e10ff */
[----:B------:R-:W-:Y:S01]  /*0330*/  IMAD R27, R44, 0x48, R28 ;  /* 0x000000482c1b7824 */ /* 0x000fe200078e021c */
[----:B--2---:R0:W-:Y:S04]  /*0340*/  STS [R28], R5 ;  /* 0x000000051c007388 */ /* 0x0041e80000000800 */
[----:B---3--:R0:W-:Y:S04]  /*0350*/  STS [R28+0x80], R7 ;  /* 0x000080071c007388 */ /* 0x0081e80000000800 */
[----:B----4-:R0:W-:Y:S04]  /*0360*/  STS [R28+0x100], R9 ;  /* 0x000100091c007388 */ /* 0x0101e80000000800 */
[----:B-----5:R0:W-:Y:S04]  /*0370*/  STS [R28+0x180], R11 ;  /* 0x0001800b1c007388 */ /* 0x0201e80000000800 */
[----:B------:R0:W-:Y:S04]  /*0380*/  STS [R28+0x200], R13 ;  /* 0x0002000d1c007388 */ /* 0x0001e80000000800 */
        /* <DEDUP_REMOVED lines=13> */
[----:B------:R0:W-:Y:S01]  /*0460*/  STS [R28+0x900], R0 ;  /* 0x000900001c007388 */ /* 0x0001e20000000800 */
[----:B------:R-:W-:-:S03]  /*0470*/  NOP ;  /* 0x0000000000007918 */ /* 0x000fc60000000000 */
        /* <DEDUP_REMOVED lines=20> */
[----:B-1234-:R-:W-:Y:S05]  /*05c0*/  BRA.U UP0, `(.L_x_226) ;  /* 0x0000000500247547 */ /* 0x01efea000b800000 */
[----:B------:R-:W-:Y:S02]  /*05d0*/  IADD3 R8, PT, PT, R24, R25, R26 ;  /* 0x0000001918087210 */ /* 0x000fe40007ffe01a */
[----:B------:R-:W-:Y:S02]  /*05e0*/  ISETP.NE.AND P1, PT, R44, 0x1f, PT ;  /* 0x0000001f2c00780c */ /* 0x000fe40003f25270 */
[----:B0-----:R-:W-:Y:S02]  /*05f0*/  IADD3 R8, PT, PT, R39, R40, R8 ;  /* 0x0000002827087210 */ /* 0x001fe40007ffe008 */
[----:B------:R-:W-:Y:S02]  /*0600*/  ISETP.GE.U32.AND P2, PT, R36, 0x20, PT ;  /* 0x000000202400780c */ /* 0x000fe40003f46070 */
[----:B------:R-:W-:Y:S02]  /*0610*/  IADD3 R8, PT, PT, R30, R31, R8 ;  /* 0x0000001f1e087210 */ /* 0x000fe40007ffe008 */
[----:B------:R-:W-:-:S02]  /*0620*/  ISETP.NE.AND P3, PT, R44, RZ, PT ;  /* 0x000000ff2c00720c */ /* 0x000fc40003f65270 */
[----:B------:R-:W-:-:S03]  /*0630*/  IADD3 R8, PT, PT, R23, R29, R8 ;  /* 0x0000001d17087210 */ /* 0x000fc60007ffe008 */
[----:B------:R-:W-:Y:S02]  /*0640*/  @!P1 LEA R37, R32, UR4, 0x2 ;  /* 0x0000000420259c11 */ /* 0x000fe4000f8e10ff */
[----:B------:R-:W-:-:S04]  /*0650*/  IADD3 R8, PT, PT, R21, R22, R8 ;  /* 0x0000001615087210 */ /* 0x000fc80007ffe008 */
[----:B------:R-:W-:-:S04]  /*0660*/  IADD3 R8, PT, PT, R7, R20, R8 ;  /* 0x0000001407087210 */ /* 0x000fc80007ffe008 */
[----:B------:R-:W-:-:S04]  /*0670*/  IADD3 R8, PT, PT, R5, R6, R8 ;  /* 0x0000000605087210 */ /* 0x000fc80007ffe008 */
[----:B------:R-:W-:-:S04]  /*0680*/  IADD3 R33, PT, PT, R3, R4, R8 ;  /* 0x0000000403217210 */ /* 0x000fc80007ffe008 */
[----:B------:R-:W-:-:S05]  /*0690*/  IADD3 R33, PT, PT, R0, R2, R33 ;  /* 0x0000000200217210 */ /* 0x000fca0007ffe021 */
        /* <DEDUP_REMOVED lines=16> */
[----:B------:R-:W1:Y:S04]  /*07a0*/  LDS.128 R12, [UR4+0x20] ;  /* 0x00002004ff0c7984 */ /* 0x000e680008000c00 */
[----:B------:R-:W2:Y:S01]  /*07b0*/  LDS.128 R16, [UR4+0x30] ;  /* 0x00003004ff107984 */ /* 0x000ea20008000c00 */
[----:B0-----:R-:W-:-:S04]  /*07c0*/  IMAD.IADD R9, R8, 0x1, R9 ;  /* 0x0000000108097824 */ /* 0x001fc800078e0209 */
[----:B------:R-:W-:Y:S01]  /*07d0*/  IMAD.IADD R10, R10, 0x1, R9 ;  /* 0x000000010a0a7824 */ /* 0x000fe200078e0209 */
[----:B------:R-:W-:Y:S02]  /*07e0*/  SEL R8, R9, R8, !P0 ;  /* 0x0000000809087207 */ /* 0x000fe40004000000 */
[----:B------:R-:W-:Y:S01]  /*07f0*/  ISETP.NE.AND P0, PT, R32, 0x3, PT ;  /* 0x000000032000780c */ /* 0x000fe20003f05270 */
[----:B------:R-:W-:Y:S01]  /*0800*/  IMAD.IADD R11, R11, 0x1, R10 ;  /* 0x000000010b0b7824 */ /* 0x000fe200078e020a */
[----:B------:R-:W-:Y:S02]  /*0810*/  SEL R9, R33, RZ, P3 ;  /* 0x000000ff21097207 */ /* 0x000fe40001800000 */
[----:B------:R-:W-:Y:S01]  /*0820*/  SEL R8, R10, R8, !P0 ;  /* 0x000000080a087207 */ /* 0x000fe20004000000 */
[----:B-1----:R-:W-:Y:S01]  /*0830*/  IMAD.IADD R12, R11, 0x1, R12 ;  /* 0x000000010b0c7824 */ /* 0x002fe200078e020c */
[----:B------:R-:W-:-:S03]  /*0840*/  ISETP.NE.AND P0, PT, R32, 0x4, PT ;  /* 0x000000042000780c */ /* 0x000fc60003f05270 */
[----:B------:R-:W-:Y:S01]  /*0850*/  IMAD.IADD R13, R13, 0x1, R12 ;  /* 0x000000010d0d7824 */ /* 0x000fe200078e020c */
[----:B------:R-:W-:Y:S02]  /*0860*/  SEL R8, R11, R8, !P0 ;  /* 0x000000080b087207 */ /* 0x000fe40004000000 */
[----:B------:R-:W-:Y:S01]  /*0870*/  ISETP.NE.AND P0, PT, R32, 0x5, PT ;  /* 0x000000052000780c */ /* 0x000fe20003f05270 */
[----:B------:R-:W-:-:S03]  /*0880*/  IMAD.IADD R14, R14, 0x1, R13 ;  /* 0x000000010e0e7824 */ /* 0x000fc600078e020d */
[----:B------:R-:W-:Y:S01]  /*0890*/  SEL R8, R12, R8, !P0 ;  /* 0x000000080c087207 */ /* 0x000fe20004000000 */
[----:B------:R-:W-:Y:S01]  /*08a0*/  IMAD.IADD R15, R15, 0x1, R14 ;  /* 0x000000010f0f7824 */ /* 0x000fe200078e020e */
[----:B------:R-:W-:-:S03]  /*08b0*/  ISETP.NE.AND P0, PT, R32, 0x6, PT ;  /* 0x000000062000780c */ /* 0x000fc60003f05270 */
[----:B--2---:R-:W-:Y:S01]  /*08c0*/  IMAD.IADD R16, R15, 0x1, R16 ;  /* 0x000000010f107824 */ /* 0x004fe200078e0210 */
[----:B------:R-:W-:Y:S02]  /*08d0*/  SEL R8, R13, R8, !P0 ;  /* 0x000000080d087207 */ /* 0x000fe40004000000 */
[----:B------:R-:W-:Y:S01]  /*08e0*/  ISETP.NE.AND P0, PT, R32, 0x7, PT ;  /* 0x000000072000780c */ /* 0x000fe20003f05270 */
[----:B------:R-:W-:-:S03]  /*08f0*/  IMAD.IADD R17, R17, 0x1, R16 ;  /* 0x0000000111117824 */ /* 0x000fc600078e0210 */
[----:B------:R-:W-:Y:S01]  /*0900*/  SEL R8, R14, R8, !P0 ;  /* 0x000000080e087207 */ /* 0x000fe20004000000 */
[----:B------:R-:W-:Y:S01]  /*0910*/  IMAD.IADD R18, R18, 0x1, R17 ;  /* 0x0000000112127824 */ /* 0x000fe200078e0211 */
[----:B------:R-:W-:-:S03]  /*0920*/  ISETP.NE.AND P0, PT, R32, 0x8, PT ;  /* 0x000000082000780c */ /* 0x000fc60003f05270 */
[----:B------:R-:W-:Y:S01]  /*0930*/  IMAD.IADD R19, R19, 0x1, R18 ;  /* 0x0000000113137824 */ /* 0x000fe200078e0212 */
[----:B------:R-:W-:Y:S02]  /*0940*/  SEL R8, R15, R8, !P0 ;  /* 0x000000080f087207 */ /* 0x000fe40004000000 */
[----:B------:R-:W-:Y:S02]  /*0950*/  ISETP.NE.AND P0, PT, R32, 0xa, PT ;  /* 0x0000000a2000780c */ /* 0x000fe40003f05270 */
[----:B------:R-:W-:Y:S02]  /*0960*/  SEL R8, R16, R8, !P1 ;  /* 0x0000000810087207 */ /* 0x000fe40004800000 */
[C---:B------:R-:W-:Y:S02]  /*0970*/  ISETP.NE.AND P1, PT, R32.reuse, 0xb, PT ;  /* 0x0000000b2000780c */ /* 0x040fe40003f25270 */
[----:B------:R-:W-:Y:S02]  /*0980*/  SEL R8, R17, R8, !P0 ;  /* 0x0000000811087207 */ /* 0x000fe40004000000 */
[----:B------:R-:W-:-:S02]  /*0990*/  ISETP.NE.AND P0, PT, R32, 0xc, PT ;  /* 0x0000000c2000780c */ /* 0x000fc40003f05270 */
[----:B------:R-:W-:Y:S02]  /*09a0*/  SEL R8, R18, R8, !P1 ;  /* 0x0000000812087207 */ /* 0x000fe40004800000 */
[----:B------:R-:W-:Y:S02]  /*09b0*/  ISETP.NE.AND P1, PT, R36, RZ, PT ;  /* 0x000000ff2400720c */ /* 0x000fe40003f25270 */
[----:B------:R-:W-:-:S05]  /*09c0*/  SEL R8, R19, R8, !P0 ;  /* 0x0000000813087207 */ /* 0x000fca0004000000 */
[----:B------:R-:W-:-:S06]  /*09d0*/  @P2 IMAD.IADD R33, R8, 0x1, R9 ;  /* 0x0000000108212824 */ /* 0x000fcc00078e0209 */
[----:B------:R-:W-:Y:S05]  /*09e0*/  @P1 BRA `(.L_x_227) ;  /* 0x0000000c006c1947 */ /* 0x000fea0003800000 */
[----:B------:R-:W0:Y:S01]  /*09f0*/  LDS R12, [UR4+0x40] ;  /* 0x00004004ff0c7984 */ /* 0x000e220008000800 */
[----:B------:R-:W1:Y:S01]  /*0a00*/  LDC.64 R10, c[0x0][0x390] ;  /* 0x0000e400ff0a7b82 */ /* 0x000e620000000a00 */
[----:B------:R-:W-:Y:S02]  /*0a10*/  IMAD.MOV.U32 R8, RZ, RZ, 0x65 ;  /* 0x00000065ff087424 */ /* 0x000fe400078e00ff */
[----:B------:R-:W-:Y:S02]  /*0a20*/  IMAD.MOV.U32 R33, RZ, RZ, RZ ;  /* 0x000000ffff217224 */ /* 0x000fe400078e00ff */
[----:B0-----:R-:W-:-:S05]  /*0a30*/  IMAD.IADD R9, R19, 0x1, R12 ;  /* 0x0000000113097824 */ /* 0x001fca00078e020c */
[----:B-1----:R0:W-:Y:S01]  /*0a40*/  ST.E.64.STRONG.GPU desc[UR12][R10.64+0x100], R8 ;  /* 0x000100080a007985 */ /* 0x0021e2000c10fb0c */
[----:B------:R-:W-:Y:S05]  /*0a50*/  BRA `(.L_x_227) ;  /* 0x0000000c00507947 */ /* 0x000fea0003800000 */
.L_x_226:
[----:B------:R-:W-:Y:S02]  /*0a60*/  IADD3 R8, PT, PT, R24, R25, R26 ;  /* 0x0000001918087210 */ /* 0x000fe40007ffe01a */
[C---:B------:R-:W-:Y:S02]  /*0a70*/  ISETP.NE.AND P1, PT, R44.reuse, 0x1f, PT ;  /* 0x0000001f2c00780c */ /* 0x040fe40003f25270 */
[----:B0-----:R-:W-:Y:S02]  /*0a80*/  IADD3 R8, PT, PT, R39, R40, R8 ;  /* 0x0000002827087210 */ /* 0x001fe40007ffe008 */
[----:B------:R-:W-:Y:S02]  /*0a90*/  ISETP.NE.AND P2, PT, R44, RZ, PT ;  /* 0x000000ff2c00720c */ /* 0x000fe40003f45270 */
[----:B------:R-:W-:-:S04]  /*0aa0*/  IADD3 R8, PT, PT, R30, R31, R8 ;  /* 0x0000001f1e087210 */ /* 0x000fc80007ffe008 */
        /* <DEDUP_REMOVED lines=37> */
[----:B------:R-:W-:Y:S01]  /*0d00*/  IMAD.IADD R14, R14, 0x1, R13 ;  /* 0x000000010e0e7824 */ /* 0x000fe200078e020d */
[----:B------:R-:W0:Y:S02]  /*0d10*/  LDS R11, [UR4+0x40] ;  /* 0x00004004ff0b7984 */ /* 0x000e240008000800 */
        /* <DEDUP_REMOVED lines=12> */
[----:B------:R-:W-:-:S04]  /*0de0*/  ISETP.NE.AND P0, PT, R32, 0x9, PT ;  /* 0x000000092000780c */ /* 0x000fc80003f05270 */
[----:B------:R-:W-:Y:S02]  /*0df0*/  SEL R8, R16, R8, !P0 ;  /* 0x0000000810087207 */ /* 0x000fe40004000000 */
[----:B------:R-:W-:-:S04]  /*0e00*/  ISETP.NE.AND P0, PT, R32, 0xa, PT ;  /* 0x0000000a2000780c */ /* 0x000fc80003f05270 */
[----:B------:R-:W-:Y:S02]  /*0e10*/  SEL R8, R17, R8, !P0 ;  /* 0x0000000811087207 */ /* 0x000fe40004000000 */
[----:B------:R-:W-:-:S04]  /*0e20*/  ISETP.NE.AND P0, PT, R32, 0xb, PT ;  /* 0x0000000b2000780c */ /* 0x000fc80003f05270 */
[----:B------:R-:W-:Y:S02]  /*0e30*/  SEL R8, R18, R8, !P0 ;  /* 0x0000000812087207 */ /* 0x000fe40004000000 */
[C---:B------:R-:W-:Y:S01]  /*0e40*/  ISETP.GT.U32.AND P0, PT, R36.reuse, 0x1f, PT ;  /* 0x0000001f2400780c */ /* 0x040fe20003f04070 */
[C---:B0-----:R-:W-:Y:S01]  /*0e50*/  IMAD.IADD R11, R19.reuse, 0x1, R11 ;  /* 0x00000001130b7824 */ /* 0x041fe200078e020b */
[----:B------:R-:W-:Y:S02]  /*0e60*/  SEL R8, R19, R8, !P1 ;  /* 0x0000000813087207 */ /* 0x000fe40004800000 */
[----:B------:R-:W-:-:S03]  /*0e70*/  ISETP.GE.U32.AND P1, PT, R36, 0x20, PT ;  /* 0x000000202400780c */ /* 0x000fc60003f26070 */
[----:B------:R-:W-:-:S05]  /*0e80*/  IMAD.IADD R8, R8, 0x1, R9 ;  /* 0x0000000108087824 */ /* 0x000fca00078e0209 */
[----:B------:R-:W-:Y:S01]  /*0e90*/  SEL R43, R33, R8, !P1 ;  /* 0x00000008212b7207 */ /* 0x000fe20004800000 */
[----:B------:R-:W-:Y:S06]  /*0ea0*/  @P0 BRA `(.L_x_228) ;  /* 0x0000000800140947 */ /* 0x000fec0003800000 */
[----:B------:R-:W0:Y:S01]  /*0eb0*/  LDC.64 R16, c[0x0][0x390] ;  /* 0x0000e400ff107b82 */ /* 0x000e220000000a00 */
[----:B------:R-:W-:Y:S01]  /*0ec0*/  ISETP.NE.AND P1, PT, R36, RZ, PT ;  /* 0x000000ff2400720c */ /* 0x000fe20003f25270 */
[----:B------:R-:W-:Y:S01]  /*0ed0*/  IMAD.U32 R13, RZ, RZ, UR6 ;  /* 0x00000006ff0d7e24 */ /* 0x000fe2000f8e00ff */
[----:B------:R-:W-:-:S05]  /*0ee0*/  LOP3.LUT R18, RZ, R36, RZ, 0x33, !PT ;  /* 0x00000024ff127212 */ /* 0x000fca00078e33ff */
[----:B------:R-:W-:-:S06]  /*0ef0*/  VIADD R18, R18, UR6 ;  /* 0x0000000612127c36 */ /* 0x000fcc0008000000 */
[----:B------:R-:W-:Y:S01]  /*0f00*/  @!P1 IMAD.MOV.U32 R10, RZ, RZ, 0x64 ;  /* 0x00000064ff0a9424 */ /* 0x000fe200078e00ff */
[----:B------:R1:W-:Y:S01]  /*0f10*/  @!P1 STS [UR4+0xc], R11 ;  /* 0x00000c0bff009988 */ /* 0x0003e20008000804 */
[----:B0-----:R-:W-:-:S04]  /*0f20*/  IMAD.WIDE R12, R13, 0x8, R16 ;  /* 0x000000080d0c7825 */ /* 0x001fc800078e0210 */
[----:B------:R-:W-:Y:S01]  /*0f30*/  IMAD.WIDE R16, R18, 0x8, R16 ;  /* 0x0000000812107825 */ /* 0x000fe200078e0210 */
[----:B------:R1:W-:Y:S01]  /*0f40*/  @!P1 ST.E.64.STRONG.GPU desc[UR12][R12.64+0x100], R10 ;  /* 0x0001000a0c009985 */ /* 0x0003e2000c10fb0c */
[----:B------:R-:W-:Y:S05]  /*0f50*/  NANOSLEEP 0x226 ;  /* 0x000002260000795d */ /* 0x000fea0003800000 */
[----:B------:R-:W2:Y:S01]  /*0f60*/  LD.E.64.STRONG.GPU R14, desc[UR12][R16.64+0x100] ;  /* 0x0001000c100e7980 */ /* 0x000ea2000c10fb00 */
[----:B------:R-:W-:Y:S01]  /*0f70*/  UMOV UR5, 0xffffffff ;  /* 0xffffffff00057882 */ /* 0x000fe20000000000 */
[----:B--2---:R-:W-:Y:S02]  /*0f80*/  ISETP.NE.AND P0, PT, R14, 0x63, PT ;  /* 0x000000630e00780c */ /* 0x004fe40003f05270 */
[----:B-1----:R-:W-:Y:S11]  /*0f90*/  BRA.DIV UR5, `(.L_x_229) ;  /* 0x0000002e05dc7947 */ /* 0x002ff6000b800000 */
[----:B------:R-:W-:-:S13]  /*0fa0*/  VOTE.ANY P0, !P0 ;  /* 0x0000000000ff7806 */ /* 0x000fda0004000100 */
.L_x_258:
[----:B------:R-:W-:Y:S05]  /*0fb0*/  @!P0 BRA `(.L_x_230) ;  /* 0x0000000000248947 */ /* 0x000fea0003800000 */
[----:B------:R-:W-:-:S07]  /*0fc0*/  IMAD.MOV.U32 R9, RZ, RZ, 0x1de ;  /* 0x000001deff097424 */ /* 0x000fce00078e00ff */
.L_x_232:
[----:B------:R-:W-:Y:S05]  /*0fd0*/  NANOSLEEP R9 ;  /* 0x000000090000735d */ /* 0x000fea0003800000 */
[----:B------:R-:W2:Y:S01]  /*0fe0*/  LD.E.64.STRONG.GPU R14, desc[UR12][R16.64+0x100] ;  /* 0x0001000c100e7980 */ /* 0x000ea2000c10fb00 */
[----:B------:R-:W-:Y:S01]  /*0ff0*/  UMOV UR5, 0xffffffff ;  /* 0xffffffff00057882 */ /* 0x000fe20000000000 */
[----:B------:R-:W-:Y:S02]  /*1000*/  SHF.R.U32.HI R9, RZ, 0x1, R9 ;  /* 0x00000001ff097819 */ /* 0x000fe40000011609 */
[----:B--2---:R-:W-:Y:S01]  /*1010*/  ISETP.NE.AND P0, PT, R14, 0x63, PT ;  /* 0x000000630e00780c */ /* 0x004fe20003f05270 */
[----:B------:R-:W-:-:S12]  /*1020*/  BRA.DIV UR5, `(.L_x_231) ;  /* 0x0000002e05d87947 */ /* 0x000fd8000b800000 */
[----:B------:R-:W-:-:S13]  /*1030*/  VOTE.ANY P0, !P0 ;  /* 0x0000000000ff7806 */ /* 0x000fda0004000100 */
.L_x_261:
[----:B------:R-:W-:Y:S05]  /*1040*/  @P0 BRA `(.L_x_232) ;  /* 0xfffffffc00e00947 */ /* 0x000fea000383ffff */
.L_x_230:
[----:B------:R-:W-:Y:S01]  /*1050*/  UMOV UR5, 0xffffffff ;  /* 0xffffffff00057882 */ /* 0x000fe20000000000 */
[----:B------:R-:W-:Y:S02]  /*1060*/  ISETP.NE.AND P2, PT, R14, 0x65, PT ;  /* 0x000000650e00780c */ /* 0x000fe40003f45270 */
[----:B------:R-:W-:Y:S11]  /*1070*/  BRA.DIV UR5, `(.L_x_233) ;  /* 0x0000002e05e47947 */ /* 0x000ff6000b800000 */
[----:B------:R-:W0:Y:S01]  /*1080*/  S2R R45, SR_GEMASK ;  /* 0x00000000002d7919 */ /* 0x000e220000003c00 */
[----:B------:R-:W-:Y:S01]  /*1090*/  VOTE.ANY R8, PT, !P2 ;  /* 0x0000000000087806 */ /* 0x000fe200050e0100 */
[C---:B------:R-:W-:Y:S02]  /*10a0*/  VIADD R33, R44.reuse, 0x2 ;  /* 0x000000022c217836 */ /* 0x040fe40000000000 */
[C---:B------:R-:W-:Y:S02]  /*10b0*/  VIADD R32, R44.reuse, 0x4 ;  /* 0x000000042c207836 */ /* 0x040fe40000000000 */
[C---:B------:R-:W-:Y:S02]  /*10c0*/  VIADD R19, R44.reuse, 0x8 ;  /* 0x000000082c137836 */ /* 0x040fe40000000000 */
[----:B------:R-:W-:Y:S01]  /*10d0*/  VIADD R34, R44, 0x10 ;  /* 0x000000102c227836 */ /* 0x000fe20000000000 */
[----:B0-----:R-:W-:-:S05]  /*10e0*/  LOP3.LUT R8, R8, 0x80000000, R45, 0xec, !PT ;  /* 0x8000000008087812 */ /* 0x001fca00078eec2d */
[----:B------:R-:W-:-:S05]  /*10f0*/  VIADD R9, R8, 0xffffffff ;  /* 0xffffffff08097836 */ /* 0x000fca0000000000 */
[----:B------:R-:W-:-:S04]  /*1100*/  LOP3.LUT R9, R8, R9, RZ, 0xc, !PT ;  /* 0x0000000908097212 */ /* 0x000fc800078e0cff */
[----:B------:R0:W1:Y:S02]  /*1110*/  POPC R38, R9 ;  /* 0x0000000900267309 */ /* 0x0000640000000000 */
[----:B0-----:R-:W0:Y:S01]  /*1120*/  LDC.64 R8, c[0x0][0x390] ;  /* 0x0000e400ff087b82 */ /* 0x001e220000000a00 */
[----:B-1----:R-:W1:Y:S01]  /*1130*/  SHFL.DOWN PT, R16, R15, 0x1, R38 ;  /* 0x082000000f107989 */ /* 0x002e6200000e0026 */
[-C--:B------:R-:W-:Y:S02]  /*1140*/  ISETP.GE.AND P0, PT, R44, R38.reuse, PT ;  /* 0x000000262c00720c */ /* 0x080fe40003f06270 */
[-C--:B------:R-:W-:Y:S02]  /*1150*/  ISETP.GT.AND P2, PT, R34, R38.reuse, PT ;  /* 0x000000262200720c */ /* 0x080fe40003f44270 */
[----:B-1----:R-:W-:Y:S02]  /*1160*/  SEL R16, R16, RZ, !P0 ;  /* 0x000000ff10107207 */ /* 0x002fe40004000000 */
[----:B------:R-:W-:-:S03]  /*1170*/  ISETP.GT.AND P0, PT, R33, R38, PT ;  /* 0x000000262100720c */ /* 0x000fc60003f04270 */
[----:B------:R-:W-:-:S05]  /*1180*/  IMAD.IADD R17, R16, 0x1, R15 ;  /* 0x0000000110117824 */ /* 0x000fca00078e020f */
[----:B------:R-:W1:Y:S02]  /*1190*/  SHFL.DOWN PT, R16, R17, 0x2, R38 ;  /* 0x0840000011107989 */ /* 0x000e6400000e0026 */
[----:B-1----:R-:W-:Y:S02]  /*11a0*/  SEL R16, R16, RZ, !P0 ;  /* 0x000000ff10107207 */ /* 0x002fe40004000000 */
[----:B------:R-:W-:-:S03]  /*11b0*/  ISETP.GT.AND P0, PT, R32, R38, PT ;  /* 0x000000262000720c */ /* 0x000fc60003f04270 */
[----:B------:R-:W-:-:S05]  /*11c0*/  IMAD.IADD R35, R17, 0x1, R16 ;  /* 0x0000000111237824 */ /* 0x000fca00078e0210 */
[----:B------:R-:W1:Y:S02]  /*11d0*/  SHFL.DOWN PT, R16, R35, 0x4, R38 ;  /* 0x0880000023107989 */ /* 0x000e6400000e0026 */
[----:B-1----:R-:W-:Y:S02]  /*11e0*/  SEL R16, R16, RZ, !P0 ;  /* 0x000000ff10107207 */ /* 0x002fe40004000000 */
[----:B------:R-:W-:-:S03]  /*11f0*/  ISETP.GT.AND P0, PT, R19, R38, PT ;  /* 0x000000261300720c */ /* 0x000fc60003f04270 */
[----:B------:R-:W-:Y:S01]  /*1200*/  IMAD.IADD R37, R35, 0x1, R16 ;  /* 0x0000000123257824 */ /* 0x000fe200078e0210 */
[----:B0-----:R-:W-:-:S04]  /*1210*/  IADD3 R35, P3, PT, R8, 0x100, RZ ;  /* 0x0000010008237810 */ /* 0x001fc80007f7e0ff */
[----:B------:R-:W0:Y:S02]  /*1220*/  SHFL.DOWN PT, R16, R37, 0x8, R38 ;  /* 0x0900000025107989 */ /* 0x000e2400000e0026 */
[----:B0-----:R-:W-:Y:S02]  /*1230*/  SEL R16, R16, RZ, !P0 ;  /* 0x000000ff10107207 */ /* 0x001fe40004000000 */
[----:B------:R-:W-:-:S03]  /*1240*/  ISETP.NE.AND P0, PT, R14, 0x65, PT ;  /* 0x000000650e00780c */ /* 0x000fc60003f05270 */
[----:B------:R-:W-:Y:S02]  /*1250*/  IMAD.IADD R17, R37, 0x1, R16 ;  /* 0x0000000125117824 */ /* 0x000fe400078e0210 */
[----:B------:R-:W-:-:S03]  /*1260*/  IMAD.X R37, RZ, RZ, R9, P3 ;  /* 0x000000ffff257224 */ /* 0x000fc600018e0609 */
[----:B------:R-:W0:Y:S05]  /*1270*/  SHFL.DOWN PT, R16, R17, 0x10, R38 ;  /* 0x0a00000011107989 */ /* 0x000e2a00000e0026 */
[----:B------:R-:W-:Y:S02]  /*1280*/  VOTE.ALL P0, P0 ;  /* 0x0000000000ff7806 */ /* 0x000fe40000000000 */
[----:B0-----:R-:W-:-:S05]  /*1290*/  SEL R16, R16, RZ, !P2 ;  /* 0x000000ff10107207 */ /* 0x001fca0005000000 */
[----:B------:R-:W-:-:S07]  /*12a0*/  IMAD.IADD R36, R17, 0x1, R16 ;  /* 0x0000000111247824 */ /* 0x000fce00078e0210 */
.L_x_270:
[----:B------:R-:W-:Y:S05]  /*12b0*/  @!P0 BRA `(.L_x_234) ;  /* 0x0000000000d48947 */ /* 0x000fea0003800000 */
[----:B------:R-:W-:-:S07]  /*12c0*/  IMAD.MOV.U32 R38, RZ, RZ, 0x1de ;  /* 0x000001deff267424 */ /* 0x000fce00078e00ff */
.L_x_240:
[----:B------:R-:W-:Y:S02]  /*12d0*/  IMAD.MOV.U32 R8, RZ, RZ, R35 ;  /* 0x000000ffff087224 */ /* 0x000fe400078e0023 */
[----:B------:R-:W-:Y:S02]  /*12e0*/  IMAD.MOV.U32 R9, RZ, RZ, R37 ;  /* 0x000000ffff097224 */ /* 0x000fe400078e0025 */
[----:B------:R-:W-:-:S05]  /*12f0*/  IMAD.WIDE R16, R18, 0x8, R8 ;  /* 0x0000000812107825 */ /* 0x000fca00078e0208 */
[----:B------:R-:W2:Y:S01]  /*1300*/  LD.E.64.STRONG.GPU R14, desc[UR12][R16.64+-0x100] ;  /* 0xffff000c100e7980 */ /* 0x000ea2000c10fb00 */
[----:B------:R-:W-:Y:S05]  /*1310*/  YIELD ;  /* 0x0000000000007946 */ /* 0x000fea0003800000 */
[----:B------:R-:W-:Y:S01]  /*1320*/  UMOV UR5, 0xffffffff ;  /* 0xffffffff00057882 */ /* 0x000fe20000000000 */
[----:B------:R-:W-:Y:S02]  /*1330*/  SHF.R.U32.HI R38, RZ, 0x1, R38 ;  /* 0x00000001ff267819 */ /* 0x000fe40000011626 */
[----:B--2---:R-:W-:Y:S01]  /*1340*/  ISETP.NE.AND P0, PT, R14, 0x63, PT ;  /* 0x000000630e00780c */ /* 0x004fe20003f05270 */
[----:B------:R-:W-:-:S12]  /*1350*/  BRA.DIV UR5, `(.L_x_235) ;  /* 0x0000003205347947 */ /* 0x000fd8000b800000 */
[----:B------:R-:W-:-:S13]  /*1360*/  VOTE.ANY P0, !P0 ;  /* 0x0000000000ff7806 */ /* 0x000fda0004000100 */
.L_x_273:
[----:B------:R-:W-:Y:S05]  /*1370*/  @!P0 BRA `(.L_x_236) ;  /* 0x0000000000248947 */ /* 0x000fea0003800000 */
[----:B------:R-:W-:-:S07]  /*1380*/  IMAD.MOV.U32 R9, RZ, RZ, R38 ;  /* 0x000000ffff097224 */ /* 0x000fce00078e0026 */
.L_x_238:
[----:B------:R-:W-:Y:S05]  /*1390*/  NANOSLEEP R9 ;  /* 0x000000090000735d */ /* 0x000fea0003800000 */
[----:B------:R-:W2:Y:S01]  /*13a0*/  LD.E.64.STRONG.GPU R14, desc[UR12][R16.64+-0x100] ;  /* 0xffff000c100e7980 */ /* 0x000ea2000c10fb00 */
[----:B------:R-:W-:Y:S01]  /*13b0*/  UMOV UR5, 0xffffffff ;  /* 0xffffffff00057882 */ /* 0x000fe20000000000 */
[----:B------:R-:W-:Y:S02]  /*13c0*/  SHF.R.U32.HI R9, RZ, 0x1, R9 ;  /* 0x00000001ff097819 */ /* 0x000fe40000011609 */
[----:B--2---:R-:W-:Y:S01]  /*13d0*/  ISETP.NE.AND P0, PT, R14, 0x63, PT ;  /* 0x000000630e00780c */ /* 0x004fe20003f05270 */
[----:B------:R-:W-:-:S12]  /*13e0*/  BRA.DIV UR5, `(.L_x_237) ;  /* 0x0000003205307947 */ /* 0x000fd8000b800000 */
[----:B------:R-:W-:-:S13]  /*13f0*/  VOTE.ANY P0, !P0 ;  /* 0x0000000000ff7806 */ /* 0x000fda0004000100 */
.L_x_276:
[----:B------:R-:W-:Y:S05]  /*1400*/  @P0 BRA `(.L_x_238) ;  /* 0xfffffffc00e00947 */ /* 0x000fea000383ffff */
.L_x_236:
[----:B------:R-:W-:Y:S01]  /*1410*/  UMOV UR5, 0xffffffff ;  /* 0xffffffff00057882 */ /* 0x000fe20000000000 */
[----:B------:R-:W-:Y:S02]  /*1420*/  ISETP.NE.AND P0, PT, R14, 0x65, PT ;  /* 0x000000650e00780c */ /* 0x000fe40003f05270 */
[----:B------:R-:W-:Y:S11]  /*1430*/  BRA.DIV UR5, `(.L_x_239) ;  /* 0x00000032053c7947 */ /* 0x000ff6000b800000 */
[----:B------:R-:W-:Y:S01]  /*1440*/  VOTE.ANY R8, PT, !P0 ;  /* 0x0000000000087806 */ /* 0x000fe200040e0100 */
[----:B------:R-:W-:-:S03]  /*1450*/  VIADD R18, R18, 0xffffffe0 ;  /* 0xffffffe012127836 */ /* 0x000fc60000000000 */
[----:B------:R-:W-:-:S05]  /*1460*/  LOP3.LUT R8, R8, 0x80000000, R45, 0xec, !PT ;  /* 0x8000000008087812 */ /* 0x000fca00078eec2d */
[----:B------:R-:W-:-:S05]  /*1470*/  VIADD R9, R8, 0xffffffff ;  /* 0xffffffff08097836 */ /* 0x000fca0000000000 */
[----:B------:R-:W-:-:S06]  /*1480*/  LOP3.LUT R9, R8, R9, RZ, 0xc, !PT ;  /* 0x0000000908097212 */ /* 0x000fcc00078e0cff */
[----:B------:R-:W0:Y:S02]  /*1490*/  POPC R9, R9 ;  /* 0x0000000900097309 */ /* 0x000e240000000000 */
[----:B0-----:R-:W0:Y:S01]  /*14a0*/  SHFL.DOWN PT, R16, R15, 0x1, R9 ;  /* 0x082000000f107989 */ /* 0x001e2200000e0009 */
[-C--:B------:R-:W-:Y:S02]  /*14b0*/  ISETP.GE.AND P0, PT, R44, R9.reuse, PT ;  /* 0x000000092c00720c */ /* 0x080fe40003f06270 */
[-C--:B------:R-:W-:Y:S02]  /*14c0*/  ISETP.GT.AND P2, PT, R34, R9.reuse, PT ;  /* 0x000000092200720c */ /* 0x080fe40003f44270 */
[----:B0-----:R-:W-:Y:S02]  /*14d0*/  SEL R16, R16, RZ, !P0 ;  /* 0x000000ff10107207 */ /* 0x001fe40004000000 */
[----:B------:R-:W-:-:S03]  /*14e0*/  ISETP.GT.AND P0, PT, R33, R9, PT ;  /* 0x000000092100720c */ /* 0x000fc60003f04270 */
[----:B------:R-:W-:-:S05]  /*14f0*/  IMAD.IADD R15, R16, 0x1, R15 ;  /* 0x00000001100f7824 */ /* 0x000fca00078e020f */
[----:B------:R-:W0:Y:S02]  /*1500*/  SHFL.DOWN PT, R16, R15, 0x2, R9 ;  /* 0x084000000f107989 */ /* 0x000e2400000e0009 */
        /* <DEDUP_REMOVED lines=9> */
[----:B------:R-:W-:-:S03]  /*15a0*/  ISETP.NE.AND P0, PT, R14, 0x65, PT ;  /* 0x000000650e00780c */ /* 0x000fc60003f05270 */
[----:B------:R-:W-:-:S05]  /*15b0*/  IMAD.IADD R15, R15, 0x1, R16 ;  /* 0x000000010f0f7824 */ /* 0x000fca00078e0210 */
[----:B------:R-:W0:Y:S05]  /*15c0*/  SHFL.DOWN PT, R16, R15, 0x10, R9 ;  /* 0x0a0000000f107989 */ /* 0x000e2a00000e0009 */
[----:B------:R-:W-:Y:S02]  /*15d0*/  VOTE.ALL P0, P0 ;  /* 0x0000000000ff7806 */ /* 0x000fe40000000000 */
[----:B0-----:R-:W-:-:S04]  /*15e0*/  SEL R16, R16, RZ, !P2 ;  /* 0x000000ff10107207 */ /* 0x001fc80005000000 */
[----:B------:R-:W-:-:S07]  /*15f0*/  IADD3 R36, PT, PT, R15, R16, R36 ;  /* 0x000000100f247210 */ /* 0x000fce0007ffe024 */
.L_x_285:
[----:B------:R-:W-:Y:S05]  /*1600*/  @P0 BRA `(.L_x_240) ;  /* 0xfffffffc00300947 */ /* 0x000fea000383ffff */
.L_x_234:
[----:B------:R-:W-:Y:S01]  /*1610*/  ISETP.NE.AND P0, PT, R44, RZ, PT ;  /* 0x000000ff2c00720c */ /* 0x000fe20003f05270 */
[----:B------:R-:W0:Y:S01]  /*1620*/  @!P1 S2R R9, SR_CgaCtaId ;  /* 0x0000000000099919 */ /* 0x000e220000008800 */
[----:B------:R-:W-:Y:S01]  /*1630*/  @!P1 MOV R8, 0x400 ;  /* 0x0000040000089802 */ /* 0x000fe20000000f00 */
[----:B------:R-:W-:Y:S02]  /*1640*/  @!P1 IMAD.IADD R11, R11, 0x1, R36 ;  /* 0x000000010b0b9824 */ /* 0x000fe400078e0224 */
[----:B------:R-:W-:-:S05]  /*1650*/  @!P1 IMAD.MOV.U32 R10, RZ, RZ, 0x65 ;  /* 0x00000065ff0a9424 */ /* 0x000fca00078e00ff */
[----:B------:R1:W-:Y:S03]  /*1660*/  @!P1 ST.E.64.STRONG.GPU desc[UR12][R12.64+0x100], R10 ;  /* 0x0001000a0c009985 */ /* 0x0003e6000c10fb0c */
[----:B------:R-:W-:Y:S01]  /*1670*/  @!P0 MOV R14, 0x400 ;  /* 0x00000400000e8802 */ /* 0x000fe20000000f00 */
[----:B------:R-:W2:Y:S01]  /*1680*/  @!P0 S2R R15, SR_CgaCtaId ;  /* 0x00000000000f8919 */ /* 0x000ea20000008800 */
[----:B0-----:R-:W-:Y:S01]  /*1690*/  @!P1 LEA R9, R9, R8, 0x18 ;  /* 0x0000000809099211 */ /* 0x001fe200078ec0ff */
[----:B------:R-:W-:Y:S02]  /*16a0*/  IMAD.MOV.U32 R8, RZ, RZ, R43 ;  /* 0x000000ffff087224 */ /* 0x000fe400078e002b */
[----:B------:R-:W-:Y:S02]  /*16b0*/  @!P0 IMAD.MOV.U32 R8, RZ, RZ, R36 ;  /* 0x000000ffff088224 */ /* 0x000fe400078e0024 */
[----:B------:R1:W-:Y:S04]  /*16c0*/  @!P1 STS [R9+0x8], R11 ;  /* 0x0000080b09009388 */ /* 0x0003e80000000800 */
[----:B------:R1:W-:Y:S01]  /*16d0*/  @!P1 STS [R9+0x4], R36 ;  /* 0x0000042409009388 */ /* 0x0003e20000000800 */
[----:B--2---:R-:W-:-:S05]  /*16e0*/  @!P0 LEA R15, R15, R14, 0x18 ;  /* 0x0000000e0f0f8211 */ /* 0x004fca00078ec0ff */
[----:B------:R1:W-:Y:S02]  /*16f0*/  @!P0 STS [R15+0x54], R36 ;  /* 0x000054240f008388 */ /* 0x0003e40000000800 */
.L_x_228:
[----:B------:R-:W-:Y:S05]  /*1700*/  WARPSYNC.ALL ;  /* 0x0000000000007948 */ /* 0x000fea0003800000 */
[----:B------:R-:W0:Y:S08]  /*1710*/  S2UR UR7, SR_CgaCtaId ;  /* 0x00000000000779c3 */ /* 0x000e300000008800 */
[----:B------:R-:W-:Y:S06]  /*1720*/  BAR.SYNC.DEFER_BLOCKING 0x0 ;  /* 0x0000000000007b1d */ /* 0x000fec0000010000 */
[----:B------:R-:W-:Y:S01]  /*1730*/  UMOV UR5, 0x400 ;  /* 0x0000040000057882 */ /* 0x000fe20000000000 */
[----:B-1----:R-:W1:Y:S01]  /*1740*/  S2R R10, SR_TID.X ;  /* 0x00000000000a7919 */ /* 0x002e620000002100 */
[----:B0-----:R-:W-:-:S09]  /*1750*/  ULEA UR5, UR7, UR5, 0x18 ;  /* 0x0000000507057291 */ /* 0x001fd2000f8ec0ff */
[----:B------:R-:W0:Y:S01]  /*1760*/  LDS R9, [UR5+0x54] ;  /* 0x00005405ff097984 */ /* 0x000e220008000800 */
[----:B-1----:R-:W-:-:S04]  /*1770*/  ISETP.NE.AND P0, PT, R10, RZ, PT ;  /* 0x000000ff0a00720c */ /* 0x002fc80003f05270 */
[----:B0-----:R-:W-:-:S05]  /*1780*/  SEL R9, R9, RZ, P0 ;  /* 0x000000ff09097207 */ /* 0x001fca0000000000 */
[----:B------:R-:W-:-:S07]  /*1790*/  IMAD.IADD R33, R9, 0x1, R8 ;  /* 0x0000000109217824 */ /* 0x000fce00078e0208 */
.L_x_227:
[----:B------:R-:W-:Y:S05]  /*17a0*/  BSYNC.RECONVERGENT B0 ;  /* 0x0000000000007941 */ /* 0x000fea0003800200 */
.L_x_225:
[----:B------:R-:W-:Y:S01]  /*17b0*/  IMAD.IADD R26, R26, 0x1, R33 ;  /* 0x000000011a1a7824 */ /* 0x000fe200078e0221 */
[----:B------:R-:W-:Y:S03]  /*17c0*/  BAR.SYNC.DEFER_BLOCKING 0x0 ;  /* 0x0000000000007b1d */ /* 0x000fe60000010000 */
[----:B------:R-:W-:-:S03]  /*17d0*/  IMAD.IADD R25, R25, 0x1, R26 ;  /* 0x0000000119197824 */ /* 0x000fc600078e021a */
[----:B------:R-:W1:Y:S01]  /*17e0*/  LDCU.64 UR8, c[0x0][0x388] ;  /* 0x00007100ff0877ac */ /* 0x000e620008000a00 */
[----:B------:R-:W-:-:S04]  /*17f0*/  IMAD.IADD R24, R24, 0x1, R25 ;  /* 0x0000000118187824 */ /* 0x000fc800078e0219 */
[----:B------:R-:W-:-:S04]  /*1800*/  IMAD.IADD R40, R40, 0x1, R24 ;  /* 0x0000000128287824 */ /* 0x000fc800078e0218 */
[----:B0-----:R-:W-:-:S04]  /*1810*/  IMAD.IADD R8, R39, 0x1, R40 ;  /* 0x0000000127087824 */ /* 0x001fc800078e0228 */
[----:B------:R-:W-:-:S04]  /*1820*/  IMAD.IADD R31, R31, 0x1, R8 ;  /* 0x000000011f1f7824 */ /* 0x000fc800078e0208 */
[----:B------:R-:W-:Y:S01]  /*1830*/  IMAD.IADD R30, R30, 0x1, R31 ;  /* 0x000000011e1e7824 */ /* 0x000fe200078e021f */
[----:B------:R-:W-:Y:S01]  /*1840*/  STS [R27], R26 ;  /* 0x0000001a1b007388 */ /* 0x000fe20000000800 */
[----:B-1----:R-:W-:Y:S02]  /*1850*/  IADD3 R42, P0, PT, R42, UR8, RZ ;  /* 0x000000082a2a7c10 */ /* 0x002fe4000ff1e0ff */
[----:B------:R-:W-:Y:S01]  /*1860*/  IMAD.IADD R10, R29, 0x1, R30 ;  /* 0x000000011d0a7824 */ /* 0x000fe200078e021e */
[----:B------:R-:W-:Y:S01]  /*1870*/  STS [R27+0x4], R25 ;  /* 0x000004191b007388 */ /* 0x000fe20000000800 */
[----:B------:R-:W-:Y:S02]  /*1880*/  IADD3.X R43, PT, PT, R41, UR9, RZ, P0, !PT ;  /* 0x00000009292b7c10 */ /* 0x000fe400087fe4ff */
[----:B------:R-:W-:Y:S01]  /*1890*/  IMAD.IADD R23, R23, 0x1, R10 ;  /* 0x0000000117177824 */ /* 0x000fe200078e020a */
[----:B------:R-:W-:Y:S03]  /*18a0*/  STS [R27+0x8], R24 ;  /* 0x000008181b007388 */ /* 0x000fe60000000800 */
        /* <DEDUP_REMOVED lines=19> */
[----:B------:R-:W-:Y:S04]  /*19e0*/  STS [R27+0x30], R7 ;  /* 0x000030071b007388 */ /* 0x000fe80000000800 */
[----:B------:R-:W-:Y:S04]  /*19f0*/  STS [R27+0x34], R6 ;  /* 0x000034061b007388 */ /* 0x000fe80000000800 */
[----:B------:R-:W-:Y:S04]  /*1a00*/  STS [R27+0x38], R5 ;  /* 0x000038051b007388 */ /* 0x000fe80000000800 */
[----:B------:R-:W-:Y:S04]  /*1a10*/  STS [R27+0x3c], R4 ;  /* 0x00003c041b007388 */ /* 0x000fe80000000800 */
[----:B------:R-:W-:Y:S04]  /*1a20*/  STS [R27+0x40], R3 ;  /* 0x000040031b007388 */ /* 0x000fe80000000800 */
[----:B------:R-:W-:Y:S04]  /*1a30*/  STS [R27+0x44], R2 ;  /* 0x000044021b007388 */ /* 0x000fe80000000800 */
[----:B------:R-:W-:Y:S01]  /*1a40*/  STS [R27+0x48], R0 ;  /* 0x000048001b007388 */ /* 0x000fe20000000800 */
[----:B------:R-:W-:-:S03]  /*1a50*/  NOP ;  /* 0x0000000000007918 */ /* 0x000fc60000000000 */
[----:B------:R-:W0:Y:S04]  /*1a60*/  LDS R9, [R28] ;  /* 0x000000001c097984 */ /* 0x000e280000000800 */
        /* <DEDUP_REMOVED lines=18> */
[----:B0-----:R-:W-:Y:S04]  /*1b90*/  STG.E desc[UR12][R42.64], R9 ;  /* 0x000000092a007986 */ /* 0x001fe8000c10190c */
[----:B-1----:R-:W-:Y:S04]  /*1ba0*/  STG.E desc[UR12][R42.64+0x80], R7 ;  /* 0x000080072a007986 */ /* 0x002fe8000c10190c */
[----:B--2---:R-:W-:Y:S04]  /*1bb0*/  STG.E desc[UR12][R42.64+0x100], R11 ;  /* 0x0001000b2a007986 */ /* 0x004fe8000c10190c */
[----:B---3--:R-:W-:Y:S04]  /*1bc0*/  STG.E desc[UR12][R42.64+0x180], R13 ;  /* 0x0001800d2a007986 */ /* 0x008fe8000c10190c */
[----:B----4-:R-:W-:Y:S04]  /*1bd0*/  STG.E desc[UR12][R42.64+0x200], R5 ;  /* 0x000200052a007986 */ /* 0x010fe8000c10190c */
        /* <DEDUP_REMOVED lines=15> */
.L_x_224:
[----:B------:R-:W-:-:S04]  /*1cd0*/  ISETP.NE.U32.AND P0, PT, RZ, UR7, PT ;  /* 0x00000007ff007c0c */ /* 0x000fc8000bf05070 */
[----:B------:R-:W-:-:S13]  /*1ce0*/  ISETP.NE.AND.EX P0, PT, RZ, UR4, PT, P0 ;  /* 0x00000004ff007c0c */ /* 0x000fda000bf05300 */
[----:B------:R-:W-:Y:S05]  /*1cf0*/  @!P0 EXIT ;  /* 0x000000000000894d */ /* 0x000fea0003800000 */
[----:B------:R-:W0:Y:S02]  /*1d00*/  LDCU.64 UR4, c[0x0][0x380] ;  /* 0x00007000ff0477ac */ /* 0x000e240008000a00 */
[----:B0-----:R-:W-:-:S06]  /*1d10*/  UIMAD.WIDE UR4, UR6, 0x7b80, UR4 ;  /* 0x00007b80060478a5 */ /* 0x001fcc000f8e0204 */
[----:B------:R-:W-:Y:S02]  /*1d20*/  IMAD.U32 R2, RZ, RZ, UR4 ;  /* 0x00000004ff027e24 */ /* 0x000fe4000f8e00ff */
[----:B------:R-:W-:-:S05]  /*1d30*/  IMAD.U32 R3, RZ, RZ, UR5 ;  /* 0x00000005ff037e24 */ /* 0x000fca000f8e00ff */
[----:B------:R0:W2:Y:S01]  /*1d40*/  LDG.E R0, desc[UR12][R2.64] ;  /* 0x0000000c02007981 */ /* 0x0000a2000c1e1900 */
[----:B------:R-:W1:Y:S02]  /*1d50*/  S2R R43, SR_TID.X ;  /* 0x00000000002b7919 */ /* 0x000e640000002100 */
[C---:B-1----:R-:W-:Y:S02]  /*1d60*/  LOP3.LUT R28, R43.reuse, 0x1f, RZ, 0xc0, !PT ;  /* 0x0000001f2b1c7812 */ /* 0x042fe400078ec0ff */
[----:B------:R-:W-:-:S05]  /*1d70*/  LOP3.LUT R5, R43, 0x3e0, RZ, 0xc0, !PT ;  /* 0x000003e02b057812 */ /* 0x000fca00078ec0ff */
[----:B------:R-:W-:-:S04]  /*1d80*/  IMAD R28, R5, 0x13, R28 ;  /* 0x00000013051c7824 */ /* 0x000fc800078e021c */
[C---:B------:R-:W-:Y:S01]  /*1d90*/  VIADD R4, R28.reuse, 0x20 ;  /* 0x000000201c047836 */ /* 0x040fe20000000000 */
[C---:B------:R-:W-:Y:S01]  /*1da0*/  ISETP.GE.U32.AND P1, PT, R28.reuse, UR7, PT ;  /* 0x000000071c007c0c */ /* 0x040fe2000bf26070 */
[C---:B------:R-:W-:Y:S01]  /*1db0*/  VIADD R5, R28.reuse, 0x40 ;  /* 0x000000401c057836 */ /* 0x040fe20000000000 */
[C---:B0-----:R-:W-:Y:S01]  /*1dc0*/  LEA R2, P0, R28.reuse, UR4, 0x2 ;  /* 0x000000041c027c11 */ /* 0x041fe2000f8010ff */
[----:B------:R-:W-:Y:S01]  /*1dd0*/  VIADD R3, R28, 0x80 ;  /* 0x000000801c037836 */ /* 0x000fe20000000000 */
[----:B------:R-:W-:Y:S01]  /*1de0*/  ISETP.GE.U32.AND P2, PT, R4, UR7, PT ;  /* 0x0000000704007c0c */ /* 0x000fe2000bf46070 */
[C---:B------:R-:W-:Y:S01]  /*1df0*/  VIADD R4, R28.reuse, 0xa0 ;  /* 0x000000a01c047836 */ /* 0x040fe20000000000 */
[----:B------:R-:W-:Y:S01]  /*1e00*/  ISETP.GE.U32.AND P3, PT, R5, UR7, PT ;  /* 0x0000000705007c0c */ /* 0x000fe2000bf66070 */
[C---:B------:R-:W-:Y:S01]  /*1e10*/  VIADD R5, R28.reuse, 0xc0 ;  /* 0x000000c01c057836 */ /* 0x040fe20000000000 */
[----:B------:R-:W-:Y:S01]  /*1e20*/  ISETP.GE.U32.AND P5, PT, R3, UR7, PT ;  /* 0x0000000703007c0c */ /* 0x000fe2000bfa6070 */
[----:B------:R-:W-:Y:S01]  /*1e30*/  VIADD R6, R28, 0x60 ;  /* 0x000000601c067836 */ /* 0x000fe20000000000 */
[----:B------:R-:W-:Y:S01]  /*1e40*/  ISETP.GE.U32.AND P6, PT, R4, UR7, PT ;  /* 0x0000000704007c0c */ /* 0x000fe2000bfc6070 */
[----:B------:R-:W-:Y:S01]  /*1e50*/  IMAD.X R3, RZ, RZ, UR5, P0 ;  /* 0x00000005ff037e24 */ /* 0x000fe200080e06ff */
[----:B------:R-:W-:Y:S01]  /*1e60*/  ISETP.GE.U32.AND P0, PT, R5, UR7, PT ;  /* 0x0000000705007c0c */ /* 0x000fe2000bf06070 */
[----:B------:R-:W-:Y:S01]  /*1e70*/  VIADD R5, R28, 0xe0 ;  /* 0x000000e01c057836 */ /* 0x000fe20000000000 */
[----:B------:R-:W-:Y:S01]  /*1e80*/  ISETP.GE.U32.AND P4, PT, R6, UR7, PT ;  /* 0x0000000706007c0c */ /* 0x000fe2000bf86070 */
[----:B------:R-:W-:-:S02]  /*1e90*/  VIADD R41, R28, 0x100 ;  /* 0x000001001c297836 */ /* 0x000fc40000000000 */
[C---:B------:R-:W-:Y:S02]  /*1ea0*/  VIADD R7, R28.reuse, 0x120 ;  /* 0x000001201c077836 */ /* 0x040fe40000000000 */
[C---:B------:R-:W-:Y:S02]  /*1eb0*/  VIADD R40, R28.reuse, 0x240 ;  /* 0x000002401c287836 */ /* 0x040fe40000000000 */
[----:B--2---:R-:W-:Y:S02]  /*1ec0*/  IMAD.MOV.U32 R4, RZ, RZ, R0 ;  /* 0x000000ffff047224 */ /* 0x004fe400078e0000 */
[----:B------:R-:W2:Y:S01]  /*1ed0*/  @!P1 LDG.E R0, desc[UR12][R2.64] ;  /* 0x0000000c02009981 */ /* 0x000ea2000c1e1900 */
[----:B------:R-:W-:Y:S01]  /*1ee0*/  ISETP.GE.U32.AND P1, PT, R5, UR7, PT ;  /* 0x0000000705007c0c */ /* 0x000fe2000bf26070 */
[----:B------:R-:W-:Y:S02]  /*1ef0*/  IMAD.MOV.U32 R8, RZ, RZ, R4 ;  /* 0x000000ffff087224 */ /* 0x000fe400078e0004 */
[----:B------:R-:W-:-:S02]  /*1f00*/  VIADD R5, R28, 0x140 ;  /* 0x000001401c057836 */ /* 0x000fc40000000000 */
[--C-:B------:R-:W-:Y:S02]  /*1f10*/  IMAD.MOV.U32 R10, RZ, RZ, R4.reuse ;  /* 0x000000ffff0a7224 */ /* 0x100fe400078e0004 */
[----:B------:R-:W3:Y:S01]  /*1f20*/  @!P3 LDG.E R8, desc[UR12][R2.64+0x100] ;  /* 0x0001000c0208b981 */ /* 0x000ee2000c1e1900 */
[----:B------:R-:W-:Y:S01]  /*1f30*/  ISETP.GE.U32.AND P3, PT, R5, UR7, PT ;  /* 0x0000000705007c0c */ /* 0x000fe2000bf66070 */
[C---:B------:R-:W-:Y:S02]  /*1f40*/  VIADD R5, R28.reuse, 0x160 ;  /* 0x000001601c057836 */ /* 0x040fe40000000000 */
[--C-:B------:R-:W-:Y:S01]  /*1f50*/  IMAD.MOV.U32 R12, RZ, RZ, R4.reuse ;  /* 0x000000ffff0c7224 */ /* 0x100fe200078e0004 */
[----:B------:R-:W4:Y:S01]  /*1f60*/  @!P4 LDG.E R10, desc[UR12][R2.64+0x180] ;  /* 0x0001800c020ac981 */ /* 0x000f22000c1e1900 */
[----:B------:R-:W-:Y:S01]  /*1f70*/  IMAD.MOV.U32 R14, RZ, RZ, R4 ;  /* 0x000000ffff0e7224 */ /* 0x000fe200078e0004 */
[----:B------:R-:W-:Y:S01]  /*1f80*/  ISETP.GE.U32.AND P4, PT, R5, UR7, PT ;  /* 0x0000000705007c0c */ /* 0x000fe2000bf86070 */
[----:B------:R-:W-:-:S02]  /*1f90*/  VIADD R5, R28, 0x180 ;  /* 0x000001801c057836 */ /* 0x000fc40000000000 */
[--C-:B------:R-:W-:Y:S01]  /*1fa0*/  IMAD.MOV.U32 R6, RZ, RZ, R4.reuse ;  /* 0x000000ffff067224 */ /* 0x100fe200078e0004 */
[----:B------:R-:W5:Y:S01]  /*1fb0*/  @!P5 LDG.E R12, desc[UR12][R2.64+0x200] ;  /* 0x0002000c020cd981 */ /* 0x000f62000c1e1900 */
[----:B------:R-:W-:Y:S01]  /*1fc0*/  ISETP.GE.U32.AND P5, PT, R41, UR7, PT ;  /* 0x0000000729007c0c */ /* 0x000fe2000bfa6070 */
[--C-:B------:R-:W-:Y:S02]  /*1fd0*/  IMAD.MOV.U32 R16, RZ, RZ, R4.reuse ;  /* 0x000000ffff107224 */ /* 0x100fe400078e0004 */
[----:B------:R-:W5:Y:S01]  /*1fe0*/  @!P6 LDG.E R14, desc[UR12][R2.64+0x280] ;  /* 0x0002800c020ee981 */ /* 0x000f62000c1e1900 */
[----:B------:R-:W-:Y:S01]  /*1ff0*/  ISETP.GE.U32.AND P6, PT, R5, UR7, PT ;  /* 0x0000000705007c0c */ /* 0x000fe2000bfc6070 */
[----:B------:R-:W-:Y:S02]  /*2000*/  VIADD R5, R28, 0x1a0 ;  /* 0x000001a01c057836 */ /* 0x000fe40000000000 */
[----:B------:R-:W5:Y:S01]  /*2010*/  @!P2 LDG.E R6, desc[UR12][R2.64+0x80] ;  /* 0x0000800c0206a981 */ /* 0x000f62000c1e1900 */
[----:B------:R-:W-:Y:S01]  /*2020*/  ISETP.GE.U32.AND P2, PT, R7, UR7, PT ;  /* 0x0000000707007c0c */ /* 0x000fe2000bf46070 */
[----:B------:R-:W-:-:S02]  /*2030*/  IMAD.MOV.U32 R18, RZ, RZ, R4 ;  /* 0x000000ffff127224 */ /* 0x000fc400078e0004 */
[--C-:B------:R-:W-:Y:S01]  /*2040*/  IMAD.MOV.U32 R20, RZ, RZ, R4.reuse ;  /* 0x000000ffff147224 */ /* 0x100fe200078e0004 */
[----:B------:R-:W5:Y:S01]  /*2050*/  @!P0 LDG.E R16, desc[UR12][R2.64+0x300] ;  /* 0x0003000c02108981 */ /* 0x000f62000c1e1900 */
[----:B------:R-:W-:Y:S01]  /*2060*/  ISETP.GE.U32.AND P0, PT, R5, UR7, PT ;  /* 0x0000000705007c0c */ /* 0x000fe2000bf06070 */
[C---:B------:R-:W-:Y:S02]  /*2070*/  VIADD R7, R28.reuse, 0x1c0 ;  /* 0x000001c01c077836 */ /* 0x040fe40000000000 */
[C---:B------:R-:W-:Y:S01]  /*2080*/  VIADD R5, R28.reuse, 0x1e0 ;  /* 0x000001e01c057836 */ /* 0x040fe20000000000 */
[----:B------:R-:W5:Y:S01]  /*2090*/  @!P1 LDG.E R18, desc[UR12][R2.64+0x380] ;  /* 0x0003800c02129981 */ /* 0x000f62000c1e1900 */
[--C-:B------:R-:W-:Y:S01]  /*20a0*/  IMAD.MOV.U32 R22, RZ, RZ, R4.reuse ;  /* 0x000000ffff167224 */ /* 0x100fe200078e0004 */
[----:B------:R-:W-:Y:S01]  /*20b0*/  ISETP.GE.U32.AND P1, PT, R7, UR7, PT ;  /* 0x0000000707007c0c */ /* 0x000fe2000bf26070 */
[--C-:B------:R-:W-:Y:S01]  /*20c0*/  IMAD.MOV.U32 R24, RZ, RZ, R4.reuse ;  /* 0x000000ffff187224 */ /* 0x100fe200078e0004 */
[----:B------:R-:W5:Y:S01]  /*20d0*/  @!P5 LDG.E R20, desc[UR12][R2.64+0x400] ;  /* 0x0004000c0214d981 */ /* 0x000f62000c1e1900 */
[----:B------:R-:W-:Y:S01]  /*20e0*/  IMAD.MOV.U32 R30, RZ, RZ, R4 ;  /* 0x000000ffff1e7224 */ /* 0x000fe200078e0004 */
[----:B------:R-:W-:Y:S01]  /*20f0*/  ISETP.GE.U32.AND P5, PT, R5, UR7, PT ;  /* 0x0000000705007c0c */ /* 0x000fe2000bfa6070 */
[C---:B------:R-:W-:Y:S01]  /*2100*/  VIADD R5, R28.reuse, 0x200 ;  /* 0x000002001c057836 */ /* 0x040fe20000000000 */
[----:B------:R-:W5:Y:S01]  /*2110*/  @!P2 LDG.E R22, desc[UR12][R2.64+0x480] ;  /* 0x0004800c0216a981 */ /* 0x000f62000c1e1900 */
[----:B------:R-:W-:-:S03]  /*2120*/  VIADD R7, R28, 0x220 ;  /* 0x000002201c077836 */ /* 0x000fc60000000000 */
[----:B------:R-:W5:Y:S01]  /*2130*/  @!P3 LDG.E R24, desc[UR12][R2.64+0x500] ;  /* 0x0005000c0218b981 */ /* 0x000f62000c1e1900 */
[----:B------:R-:W-:Y:S02]  /*2140*/  ISETP.GE.U32.AND P2, PT, R5, UR7, PT ;  /* 0x0000000705007c0c */ /* 0x000fe4000bf46070 */
[----:B------:R-:W-:Y:S01]  /*2150*/  ISETP.GE.U32.AND P3, PT, R7, UR7, PT ;  /* 0x0000000707007c0c */ /* 0x000fe2000bf66070 */
[----:B------:R-:W5:Y:S01]  /*2160*/  @!P4 LDG.E R30, desc[UR12][R2.64+0x580] ;  /* 0x0005800c021ec981 */ /* 0x000f62000c1e1900 */
[----:B------:R-:W-:Y:S01]  /*2170*/  ISETP.GE.U32.AND P4, PT, R40, UR7, PT ;  /* 0x0000000728007c0c */ /* 0x000fe2000bf86070 */
[--C-:B------:R-:W-:Y:S02]  /*2180*/  IMAD.MOV.U32 R32, RZ, RZ, R4.reuse ;  /* 0x000000ffff207224 */ /* 0x100fe400078e0004 */
[--C-:B------:R-:W-:Y:S02]  /*2190*/  IMAD.MOV.U32 R34, RZ, RZ, R4.reuse ;  /* 0x000000ffff227224 */ /* 0x100fe400078e0004 */
[----:B------:R-:W-:-:S02]  /*21a0*/  IMAD.MOV.U32 R38, RZ, RZ, R4 ;  /* 0x000000ffff267224 */ /* 0x000fc400078e0004 */
[--C-:B------:R-:W-:Y:S01]  /*21b0*/  IMAD.MOV.U32 R42, RZ, RZ, R4.reuse ;  /* 0x000000ffff2a7224 */ /* 0x100fe200078e0004 */
[----:B------:R-:W5:Y:S01]  /*21c0*/  @!P6 LDG.E R32, desc[UR12][R2.64+0x600] ;  /* 0x0006000c0220e981 */ /* 0x000f62000c1e1900 */
[--C-:B------:R-:W-:Y:S02]  /*21d0*/  IMAD.MOV.U32 R44, RZ, RZ, R4.reuse ;  /* 0x000000ffff2c7224 */ /* 0x100fe400078e0004 */
[----:B------:R-:W-:Y:S01]  /*21e0*/  IMAD.MOV.U32 R5, RZ, RZ, R4 ;  /* 0x000000ffff057224 */ /* 0x000fe200078e0004 */
[----:B------:R-:W5:Y:S04]  /*21f0*/  @!P0 LDG.E R34, desc[UR12][R2.64+0x680] ;  /* 0x0006800c02228981 */ /* 0x000f68000c1e1900 */
[----:B------:R-:W5:Y:S04]  /*2200*/  @!P1 LDG.E R38, desc[UR12][R2.64+0x700] ;  /* 0x0007000c02269981 */ /* 0x000f68000c1e1900 */
[----:B------:R-:W5:Y:S04]  /*2210*/  @!P5 LDG.E R42, desc[UR12][R2.64+0x780] ;  /* 0x0007800c022ad981 */ /* 0x000f68000c1e1900 */
[----:B------:R-:W5:Y:S04]  /*2220*/  @!P2 LDG.E R44, desc[UR12][R2.64+0x800] ;  /* 0x0008000c022ca981 */ /* 0x000f68000c1e1900 */
[----:B------:R-:W5:Y:S04]  /*2230*/  @!P3 LDG.E R5, desc[UR12][R2.64+0x880] ;  /* 0x0008800c0205b981 */ /* 0x000f68000c1e1900 */
[----:B------:R-:W5:Y:S01]  /*2240*/  @!P4 LDG.E R4, desc[UR12][R2.64+0x900] ;  /* 0x0009000c0204c981 */ /* 0x000f62000c1e1900 */
[----:B------:R-:W0:Y:S01]  /*2250*/  S2R R35, SR_LANEID ;  /* 0x0000000000237919 */ /* 0x000e220000000000 */
[----:B------:R-:W1:Y:S01]  /*2260*/  S2UR UR5, SR_CgaCtaId ;  /* 0x00000000000579c3 */ /* 0x000e620000008800 */
[----:B------:R-:W-:Y:S01]  /*2270*/  SHF.R.U32.HI R36, RZ, 0x5, R43 ;  /* 0x00000005ff247819 */ /* 0x000fe2000001162b */
[----:B------:R-:W-:-:S02]  /*2280*/  UMOV UR4, 0x400 ;  /* 0x0000040000047882 */ /* 0x000fc40000000000 */
[----:B-1----:R-:W-:Y:S02]  /*2290*/  ULEA UR4, UR5, UR4, 0x18 ;  /* 0x0000000405047291 */ /* 0x002fe4000f8ec0ff */
[----:B0-----:R-:W-:-:S05]  /*22a0*/  IMAD R27, R36, 0x260, R35 ;  /* 0x00000260241b7824 */ /* 0x001fca00078e0223 */
[----:B------:R-:W-:-:S05]  /*22b0*/  LEA R27, R27, UR4, 0x2 ;  /* 0x000000041b1b7c11 */ /* 0x000fca000f8e10ff */
[----:B------:R-:W-:Y:S01]  /*22c0*/  IMAD R26, R35, 0x48, R27 ;  /* 0x00000048231a7824 */ /* 0x000fe200078e021b */
[----:B------:R-:W-:Y:S01]  /*22d0*/  UISETP.NE.AND UP0, UPT, UR6, URZ, UPT ;  /* 0x000000ff0600728c */ /* 0x000fe2000bf05270 */
        /* <DEDUP_REMOVED lines=41> */
[----:B0-----:R-:W-:Y:S02]  /*2570*/  IADD3 R8, PT, PT, R23, R24, R25 ;  /* 0x0000001817087210 */ /* 0x001fe40007ffe019 */
[----:B------:R-:W-:Y:S02]  /*2580*/  ISETP.NE.AND P1, PT, R35, 0x1f, PT ;  /* 0x0000001f2300780c */ /* 0x000fe40003f25270 */
[----:B------:R-:W-:Y:S02]  /*2590*/  IADD3 R8, PT, PT, R33, R34, R8 ;  /* 0x0000002221087210 */ /* 0x000fe40007ffe008 */
[----:B------:R-:W-:Y:S02]  /*25a0*/  ISETP.NE.AND P2, PT, R36, 0xc, PT ;  /* 0x0000000c2400780c */ /* 0x000fe40003f45270 */
[----:B------:R-:W-:Y:S02]  /*25b0*/  IADD3 R8, PT, PT, R31, R32, R8 ;  /* 0x000000201f087210 */ /* 0x000fe40007ffe008 */
[----:B------:R-:W-:-:S02]  /*25c0*/  ISETP.GE.U32.AND P3, PT, R43, 0x20, PT ;  /* 0x000000202b00780c */ /* 0x000fc40003f66070 */
        /* <DEDUP_REMOVED lines=29> */
[----:B------:R-:W-:-:S03]  /*27a0*/  IMAD.IADD R11, R11, 0x1, R10 ;  /* 0x000000010b0b7824 */ /* 0x000fc600078e020a */
        /* <DEDUP_REMOVED lines=16> */
[----:B------:R-:W-:-:S04]  /*28b0*/  ISETP.NE.AND P0, PT, R36, 0x8, PT ;  /* 0x000000082400780c */ /* 0x000fc80003f05270 */
[----:B------:R-:W-:Y:S02]  /*28c0*/  SEL R8, R15, R8, !P0 ;  /* 0x000000080f087207 */ /* 0x000fe40004000000 */
[----:B------:R-:W-:Y:S02]  /*28d0*/  ISETP.NE.AND P0, PT, R36, 0xa, PT ;  /* 0x0000000a2400780c */ /* 0x000fe40003f05270 */
[----:B------:R-:W-:Y:S02]  /*28e0*/  SEL R8, R16, R8, !P1 ;  /* 0x0000000810087207 */ /* 0x000fe40004800000 */
[----:B------:R-:W-:Y:S02]  /*28f0*/  ISETP.NE.AND P1, PT, R36, 0xb, PT ;  /* 0x0000000b2400780c */ /* 0x000fe40003f25270 */
[----:B------:R-:W-:Y:S02]  /*2900*/  SEL R8, R17, R8, !P0 ;  /* 0x0000000811087207 */ /* 0x000fe40004000000 */
[----:B------:R-:W-:-:S02]  /*2910*/  ISETP.NE.AND P0, PT, R35, RZ, PT ;  /* 0x000000ff2300720c */ /* 0x000fc40003f05270 */
[----:B------:R-:W-:Y:S01]  /*2920*/  SEL R8, R18, R8, !P1 ;  /* 0x0000000812087207 */ /* 0x000fe20004800000 */
[----:B------:R-:W-:Y:S01]  /*2930*/  @!P2 IMAD.IADD R8, R19, 0x1, R18 ;  /* 0x000000011308a824 */ /* 0x000fe200078e0212 */
[----:B------:R-:W-:Y:S02]  /*2940*/  SEL R9, R37, RZ, P0 ;  /* 0x000000ff25097207 */ /* 0x000fe40000000000 */
[----:B------:R-:W-:-:S03]  /*2950*/  ISETP.NE.AND P0, PT, R43, RZ, PT ;  /* 0x000000ff2b00720c */ /* 0x000fc60003f05270 */
[----:B------:R-:W-:-:S05]  /*2960*/  @P3 IMAD.IADD R37, R8, 0x1, R9 ;  /* 0x0000000108253824 */ /* 0x000fca00078e0209 */
[----:B------:R-:W-:Y:S01]  /*2970*/  SEL R8, R37, RZ, P0 ;  /* 0x000000ff25087207 */ /* 0x000fe20000000000 */
[----:B------:R-:W-:Y:S06]  /*2980*/  BRA `(.L_x_242) ;  /* 0x0000000c005c7947 */ /* 0x000fec0003800000 */
.L_x_241:
[----:B0-----:R-:W-:Y:S02]  /*2990*/  IADD3 R8, PT, PT, R23, R24, R25 ;  /* 0x0000001817087210 */ /* 0x001fe40007ffe019 */
[----:B------:R-:W-:Y:S02]  /*29a0*/  ISETP.NE.AND P1, PT, R35, 0x1f, PT ;  /* 0x0000001f2300780c */ /* 0x000fe40003f25270 */
[----:B------:R-:W-:Y:S02]  /*29b0*/  IADD3 R8, PT, PT, R33, R34, R8 ;  /* 0x0000002221087210 */ /* 0x000fe40007ffe008 */
        /* <DEDUP_REMOVED lines=59> */
[----:B------:R-:W-:Y:S01]  /*2d70*/  ISETP.GT.U32.AND P0, PT, R43, 0x1f, PT ;  /* 0x0000001f2b00780c */ /* 0x000fe20003f04070 */
        /* <DEDUP_REMOVED lines=22> */
.L_x_288:
[----:B------:R-:W-:Y:S05]  /*2ee0*/  @!P0 BRA `(.L_x_245) ;  /* 0x0000000000248947 */ /* 0x000fea0003800000 */
[----:B------:R-:W-:-:S07]  /*2ef0*/  IMAD.MOV.U32 R9, RZ, RZ, 0x1de ;  /* 0x000001deff097424 */ /* 0x000fce00078e00ff */
.L_x_247:
[----:B------:R-:W-:Y:S05]  /*2f00*/  NANOSLEEP R9 ;  /* 0x000000090000735d */ /* 0x000fea0003800000 */
[----:B------:R-:W2:Y:S01]  /*2f10*/  LD.E.64.STRONG.GPU R14, desc[UR12][R16.64+0x100] ;  /* 0x0001000c100e7980 */ /* 0x000ea2000c10fb00 */
[----:B------:R-:W-:Y:S01]  /*2f20*/  UMOV UR5, 0xffffffff ;  /* 0xffffffff00057882 */ /* 0x000fe20000000000 */
[----:B------:R-:W-:Y:S02]  /*2f30*/  SHF.R.U32.HI R9, RZ, 0x1, R9 ;  /* 0x00000001ff097819 */ /* 0x000fe40000011609 */
[----:B--2---:R-:W-:Y:S01]  /*2f40*/  ISETP.NE.AND P0, PT, R14, 0x63, PT ;  /* 0x000000630e00780c */ /* 0x004fe20003f05270 */
[----:B------:R-:W-:-:S12]  /*2f50*/  BRA.DIV UR5, `(.L_x_246) ;  /* 0x0000001a05687947 */ /* 0x000fd8000b800000 */
[----:B------:R-:W-:-:S13]  /*2f60*/  VOTE.ANY P0, !P0 ;  /* 0x0000000000ff7806 */ /* 0x000fda0004000100 */
.L_x_291:
[----:B------:R-:W-:Y:S05]  /*2f70*/  @P0 BRA `(.L_x_247) ;  /* 0xfffffffc00e00947 */ /* 0x000fea000383ffff */
.L_x_245:
[----:B------:R-:W-:Y:S01]  /*2f80*/  UMOV UR5, 0xffffffff ;  /* 0xffffffff00057882 */ /* 0x000fe20000000000 */
[----:B------:R-:W-:Y:S02]  /*2f90*/  ISETP.NE.AND P2, PT, R14, 0x65, PT ;  /* 0x000000650e00780c */ /* 0x000fe40003f45270 */
[----:B------:R-:W-:Y:S11]  /*2fa0*/  BRA.DIV UR5, `(.L_x_248) ;  /* 0x0000001a05747947 */ /* 0x000ff6000b800000 */
[----:B------:R-:W0:Y:S01]  /*2fb0*/  S2R R42, SR_GEMASK ;  /* 0x00000000002a7919 */ /* 0x000e220000003c00 */
[----:B------:R-:W-:Y:S01]  /*2fc0*/  VOTE.ANY R8, PT, !P2 ;  /* 0x0000000000087806 */ /* 0x000fe200050e0100 */
[----:B------:R-:W-:-:S03]  /*2fd0*/  VIADD R19, R35, 0x2 ;  /* 0x0000000223137836 */ /* 0x000fc60000000000 */
[----:B0-----:R-:W-:-:S05]  /*2fe0*/  LOP3.LUT R8, R8, 0x80000000, R42, 0xec, !PT ;  /* 0x8000000008087812 */ /* 0x001fca00078eec2a */
[----:B------:R-:W-:-:S05]  /*2ff0*/  VIADD R9, R8, 0xffffffff ;  /* 0xffffffff08097836 */ /* 0x000fca0000000000 */
[----:B------:R-:W-:-:S04]  /*3000*/  LOP3.LUT R9, R8, R9, RZ, 0xc, !PT ;  /* 0x0000000908097212 */ /* 0x000fc800078e0cff */
[----:B------:R0:W1:Y:S02]  /*3010*/  POPC R38, R9 ;  /* 0x0000000900267309 */ /* 0x0000640000000000 */
[C---:B0-----:R-:W-:Y:S01]  /*3020*/  VIADD R9, R35.reuse, 0x4 ;  /* 0x0000000423097836 */ /* 0x041fe20000000000 */
[----:B-1----:R-:W0:Y:S01]  /*3030*/  SHFL.DOWN PT, R16, R15, 0x1, R38 ;  /* 0x082000000f107989 */ /* 0x002e2200000e0026 */
[----:B------:R-:W-:-:S04]  /*3040*/  ISETP.GE.AND P0, PT, R35, R38, PT ;  /* 0x000000262300720c */ /* 0x000fc80003f06270 */
[----:B0-----:R-:W-:Y:S02]  /*3050*/  SEL R16, R16, RZ, !P0 ;  /* 0x000000ff10107207 */ /* 0x001fe40004000000 */
[----:B------:R-:W-:-:S03]  /*3060*/  ISETP.GT.AND P0, PT, R19, R38, PT ;  /* 0x000000261300720c */ /* 0x000fc60003f04270 */
[----:B------:R-:W-:Y:S02]  /*3070*/  IMAD.IADD R17, R16, 0x1, R15 ;  /* 0x0000000110117824 */ /* 0x000fe400078e020f */
[----:B------:R-:W-:-:S03]  /*3080*/  VIADD R15, R35, 0x10 ;  /* 0x00000010230f7836 */ /* 0x000fc60000000000 */
[----:B------:R-:W0:Y:S02]  /*3090*/  SHFL.DOWN PT, R16, R17, 0x2, R38 ;  /* 0x0840000011107989 */ /* 0x000e2400000e0026 */
[-C--:B------:R-:W-:Y:S02]  /*30a0*/  ISETP.GT.AND P2, PT, R15, R38.reuse, PT ;  /* 0x000000260f00720c */ /* 0x080fe40003f44270 */
[----:B0-----:R-:W-:Y:S02]  /*30b0*/  SEL R16, R16, RZ, !P0 ;  /* 0x000000ff10107207 */ /* 0x001fe40004000000 */
[----:B------:R-:W-:Y:S01]  /*30c0*/  ISETP.GT.AND P0, PT, R9, R38, PT ;  /* 0x000000260900720c */ /* 0x000fe20003f04270 */
[----:B------:R-:W-:Y:S02]  /*30d0*/  VIADD R9, R35, 0x8 ;  /* 0x0000000823097836 */ /* 0x000fe40000000000 */
[----:B------:R-:W-:-:S05]  /*30e0*/  IMAD.IADD R19, R17, 0x1, R16 ;  /* 0x0000000111137824 */ /* 0x000fca00078e0210 */
[----:B------:R-:W0:Y:S02]  /*30f0*/  SHFL.DOWN PT, R16, R19, 0x4, R38 ;  /* 0x0880000013107989 */ /* 0x000e2400000e0026 */
[----:B0-----:R-:W-:Y:S02]  /*3100*/  SEL R16, R16, RZ, !P0 ;  /* 0x000000ff10107207 */ /* 0x001fe40004000000 */
[----:B------:R-:W-:Y:S02]  /*3110*/  ISETP.GT.AND P0, PT, R9, R38, PT ;  /* 0x000000260900720c */ /* 0x000fe40003f04270 */
[----:B------:R-:W0:Y:S01]  /*3120*/  LDC.64 R8, c[0x0][0x390] ;  /* 0x0000e400ff087b82 */ /* 0x000e220000000a00 */
[----:B------:R-:W-:-:S05]  /*3130*/  IMAD.IADD R37, R19, 0x1, R16 ;  /* 0x0000000113257824 */ /* 0x000fca00078e0210 */
[----:B------:R-:W1:Y:S01]  /*3140*/  SHFL.DOWN PT, R16, R37, 0x8, R38 ;  /* 0x0900000025107989 */ /* 0x000e6200000e0026 */
[----:B0-----:R-:W-:Y:S02]  /*3150*/  IADD3 R36, P3, PT, R8, 0x100, RZ ;  /* 0x0000010008247810 */ /* 0x001fe40007f7e0ff */
[----:B-1----:R-:W-:Y:S02]  /*3160*/  SEL R16, R16, RZ, !P0 ;  /* 0x000000ff10107207 */ /* 0x002fe40004000000 */
[----:B------:R-:W-:-:S03]  /*3170*/  ISETP.NE.AND P0, PT, R14, 0x65, PT ;  /* 0x000000650e00780c */ /* 0x000fc60003f05270 */
[----:B------:R-:W-:Y:S02]  /*3180*/  IMAD.IADD R17, R37, 0x1, R16 ;  /* 0x0000000125117824 */ /* 0x000fe400078e0210 */
[----:B------:R-:W-:-:S03]  /*3190*/  IMAD.X R37, RZ, RZ, R9, P3 ;  /* 0x000000ffff257224 */ /* 0x000fc600018e0609 */
[----:B------:R-:W0:Y:S05]  /*31a0*/  SHFL.DOWN PT, R16, R17, 0x10, R38 ;  /* 0x0a00000011107989 */ /* 0x000e2a00000e0026 */
[----:B------:R-:W-:Y:S02]  /*31b0*/  VOTE.ALL P0, P0 ;  /* 0x0000000000ff7806 */ /* 0x000fe40000000000 */
[----:B0-----:R-:W-:-:S05]  /*31c0*/  SEL R16, R16, RZ, !P2 ;  /* 0x000000ff10107207 */ /* 0x001fca0005000000 */
[----:B------:R-:W-:-:S07]  /*31d0*/  IMAD.IADD R19, R17, 0x1, R16 ;  /* 0x0000000111137824 */ /* 0x000fce00078e0210 */
.L_x_300:
[----:B------:R-:W-:Y:S05]  /*31e0*/  @!P0 BRA `(.L_x_249) ;  /* 0x0000000000e48947 */ /* 0x000fea0003800000 */
[----:B------:R-:W-:-:S07]  /*31f0*/  IMAD.MOV.U32 R38, RZ, RZ, 0x1de ;  /* 0x000001deff267424 */ /* 0x000fce00078e00ff */
.L_x_255:
        /* <DEDUP_REMOVED lines=10> */
.L_x_303:
[----:B------:R-:W-:Y:S05]  /*32a0*/  @!P0 BRA `(.L_x_251) ;  /* 0x0000000000248947 */ /* 0x000fea0003800000 */
[----:B------:R-:W-:-:S07]  /*32b0*/  IMAD.MOV.U32 R9, RZ, RZ, R38 ;  /* 0x000000ffff097224 */ /* 0x000fce00078e0026 */
.L_x_253:
[----:B------:R-:W-:Y:S05]  /*32c0*/  NANOSLEEP R9 ;  /* 0x000000090000735d */ /* 0x000fea0003800000 */
[----:B------:R-:W2:Y:S01]  /*32d0*/  LD.E.64.STRONG.GPU R14, desc[UR12][R16.64+-0x100] ;  /* 0xffff000c100e7980 */ /* 0x000ea2000c10fb00 */
[----:B------:R-:W-:Y:S01]  /*32e0*/  UMOV UR5, 0xffffffff ;  /* 0xffffffff00057882 */ /* 0x000fe20000000000 */
[----:B------:R-:W-:Y:S02]  /*32f0*/  SHF.R.U32.HI R9, RZ, 0x1, R9 ;  /* 0x00000001ff097819 */ /* 0x000fe40000011609 */
[----:B--2---:R-:W-:Y:S01]  /*3300*/  ISETP.NE.AND P0, PT, R14, 0x63, PT ;  /* 0x000000630e00780c */ /* 0x004fe20003f05270 */
[----:B------:R-:W-:-:S12]  /*3310*/  BRA.DIV UR5, `(.L_x_252) ;  /* 0x0000001a05c07947 */ /* 0x000fd8000b800000 */
[----:B------:R-:W-:-:S13]  /*3320*/  VOTE.ANY P0, !P0 ;  /* 0x0000000000ff7806 */ /* 0x000fda0004000100 */
.L_x_306:
[----:B------:R-:W-:Y:S05]  /*3330*/  @P0 BRA `(.L_x_253) ;  /* 0xfffffffc00e00947 */ /* 0x000fea000383ffff */
.L_x_251:
[----:B------:R-:W-:Y:S01]  /*3340*/  UMOV UR5, 0xffffffff ;  /* 0xffffffff00057882 */ /* 0x000fe20000000000 */
[----:B------:R-:W-:Y:S02]  /*3350*/  ISETP.NE.AND P0, PT, R14, 0x65, PT ;  /* 0x000000650e00780c */ /* 0x000fe40003f05270 */
[----:B------:R-:W-:Y:S11]  /*3360*/  BRA.DIV UR5, `(.L_x_254) ;  /* 0x0000001a05cc7947 */ /* 0x000ff6000b800000 */
[----:B------:R-:W-:Y:S01]  /*3370*/  VOTE.ANY R8, PT, !P0 ;  /* 0x0000000000087806 */ /* 0x000fe200040e0100 */
[----:B------:R-:W-:-:S03]  /*3380*/  VIADD R18, R18, 0xffffffe0 ;  /* 0xffffffe012127836 */ /* 0x000fc60000000000 */
[----:B------:R-:W-:-:S05]  /*3390*/  LOP3.LUT R8, R8, 0x80000000, R42, 0xec, !PT ;  /* 0x8000000008087812 */ /* 0x000fca00078eec2a */
[----:B------:R-:W-:-:S05]  /*33a0*/  VIADD R9, R8, 0xffffffff ;  /* 0xffffffff08097836 */ /* 0x000fca0000000000 */
[----:B------:R-:W-:Y:S01]  /*33b0*/  LOP3.LUT R9, R8, R9, RZ, 0xc, !PT ;  /* 0x0000000908097212 */ /* 0x000fe200078e0cff */
[----:B------:R-:W-:-:S05]  /*33c0*/  VIADD R8, R35, 0x2 ;  /* 0x0000000223087836 */ /* 0x000fca0000000000 */
[----:B------:R-:W0:Y:S02]  /*33d0*/  POPC R9, R9 ;  /* 0x0000000900097309 */ /* 0x000e240000000000 */
[----:B0-----:R-:W0:Y:S01]  /*33e0*/  SHFL.DOWN PT, R16, R15, 0x1, R9 ;  /* 0x082000000f107989 */ /* 0x001e2200000e0009 */
[----:B------:R-:W-:-:S04]  /*33f0*/  ISETP.GE.AND P0, PT, R35, R9, PT ;  /* 0x000000092300720c */ /* 0x000fc80003f06270 */
[----:B0-----:R-:W-:Y:S02]  /*3400*/  SEL R16, R16, RZ, !P0 ;  /* 0x000000ff10107207 */ /* 0x001fe40004000000 */
[----:B------:R-:W-:Y:S01]  /*3410*/  ISETP.GT.AND P0, PT, R8, R9, PT ;  /* 0x000000090800720c */ /* 0x000fe20003f04270 */
[----:B------:R-:W-:Y:S02]  /*3420*/  VIADD R8, R35, 0x4 ;  /* 0x0000000423087836 */ /* 0x000fe40000000000 */
[----:B------:R-:W-:-:S05]  /*3430*/  IMAD.IADD R44, R16, 0x1, R15 ;  /* 0x00000001102c7824 */ /* 0x000fca00078e020f */
[----:B------:R-:W0:Y:S02]  /*3440*/  SHFL.DOWN PT, R16, R44, 0x2, R9 ;  /* 0x084000002c107989 */ /* 0x000e2400000e0009 */
        /* <DEDUP_REMOVED lines=8> */
[----:B------:R-:W-:-:S03]  /*34d0*/  IMAD.IADD R45, R17, 0x1, R16 ;  /* 0x00000001112d7824 */ /* 0x000fc600078e0210 */
[----:B------:R-:W-:Y:S02]  /*34e0*/  ISETP.GT.AND P2, PT, R8, R9, PT ;  /* 0x000000090800720c */ /* 0x000fe40003f44270 */
        /* <DEDUP_REMOVED lines=8> */
.L_x_315:
[----:B------:R-:W-:Y:S05]  /*3570*/  @P0 BRA `(.L_x_255) ;  /* 0xfffffffc00200947 */ /* 0x000fea000383ffff */
.L_x_249:
        /* <DEDUP_REMOVED lines=15> */
.L_x_243:
[----:B------:R-:W-:Y:S05]  /*3670*/  WARPSYNC.ALL ;  /* 0x0000000000007948 */ /* 0x000fea0003800000 */
[----:B------:R-:W0:Y:S08]  /*3680*/  S2UR UR5, SR_CgaCtaId ;  /* 0x00000000000579c3 */ /* 0x000e300000008800 */
[----:B------:R-:W-:Y:S01]  /*3690*/  BAR.SYNC.DEFER_BLOCKING 0x0 ;  /* 0x0000000000007b1d */ /* 0x000fe20000010000 */
[----:B------:R-:W-:-:S05]  /*36a0*/  ISETP.NE.AND P0, PT, R43, RZ, PT ;  /* 0x000000ff2b00720c */ /* 0x000fca0003f05270 */
[----:B------:R-:W-:Y:S02]  /*36b0*/  UMOV UR4, 0x400 ;  /* 0x0000040000047882 */ /* 0x000fe40000000000 */
[----:B0-----:R-:W-:-:S09]  /*36c0*/  ULEA UR4, UR5, UR4, 0x18 ;  /* 0x0000000405047291 */ /* 0x001fd2000f8ec0ff */
[----:B------:R-:W0:Y:S02]  /*36d0*/  LDS R9, [UR4+0x54] ;  /* 0x00005404ff097984 */ /* 0x000e240008000800 */
[----:B0-----:R-:W-:-:S05]  /*36e0*/  SEL R9, R9, RZ, P0 ;  /* 0x000000ff09097207 */ /* 0x001fca0000000000 */
[----:B------:R-:W-:-:S07]  /*36f0*/  IMAD.IADD R8, R9, 0x1, R8 ;  /* 0x0000000109087824 */ /* 0x000fce00078e0208 */
.L_x_242:
[----:B------:R-:W-:Y:S01]  /*3700*/  IMAD.IADD R25, R25, 0x1, R8 ;  /* 0x0000000119197824 */ /* 0x000fe200078e0208 */
[----:B------:R-:W-:Y:S01]  /*3710*/  BAR.SYNC.DEFER_BLOCKING 0x0 ;  /* 0x0000000000007b1d */ /* 0x000fe20000010000 */
[----:B------:R-:W-:Y:S01]  /*3720*/  ISETP.NE.AND P0, PT, R43, RZ, PT ;  /* 0x000000ff2b00720c */ /* 0x000fe20003f05270 */
[----:B-1----:R-:W-:Y:S02]  /*3730*/  IMAD.U32 R10, RZ, RZ, UR7 ;  /* 0x00000007ff0a7e24 */ /* 0x002fe4000f8e00ff */
[----:B------:R-:W-:Y:S02]  /*3740*/  IMAD.IADD R24, R24, 0x1, R25 ;  /* 0x0000000118187824 */ /* 0x000fe400078e0219 */
[----:B------:R-:W0:Y:S02]  /*3750*/  LDCU.64 UR8, c[0x0][0x388] ;  /* 0x00007100ff0877ac */ /* 0x000e240008000a00 */
[----:B------:R-:W-:-:S04]  /*3760*/  IMAD.IADD R23, R23, 0x1, R24 ;  /* 0x0000000117177824 */ /* 0x000fc800078e0218 */
[----:B------:R-:W-:-:S04]  /*3770*/  IMAD.IADD R34, R34, 0x1, R23 ;  /* 0x0000000122227824 */ /* 0x000fc800078e0217 */
[----:B------:R-:W-:-:S04]  /*3780*/  IMAD.IADD R33, R33, 0x1, R34 ;  /* 0x0000000121217824 */ /* 0x000fc800078e0222 */
[----:B------:R-:W-:-:S04]  /*3790*/  IMAD.IADD R32, R32, 0x1, R33 ;  /* 0x0000000120207824 */ /* 0x000fc800078e0221 */
[----:B------:R-:W-:Y:S01]  /*37a0*/  IMAD.IADD R31, R31, 0x1, R32 ;  /* 0x000000011f1f7824 */ /* 0x000fe200078e0220 */
[----:B------:R-:W-:Y:S03]  /*37b0*/  STS [R26], R25 ;  /* 0x000000191a007388 */ /* 0x000fe60000000800 */
        /* <DEDUP_REMOVED lines=27> */
[----:B------:R1:W-:Y:S04]  /*3970*/  STS [R26+0x40], R3 ;  /* 0x000040031a007388 */ /* 0x0003e80000000800 */
[----:B------:R-:W-:Y:S04]  /*3980*/  STS [R26+0x44], R9 ;  /* 0x000044091a007388 */ /* 0x000fe80000000800 */
[----:B------:R-:W-:Y:S01]  /*3990*/  STS [R26+0x48], R11 ;  /* 0x0000480b1a007388 */ /* 0x000fe20000000800 */
[----:B------:R-:W-:-:S03]  /*39a0*/  NOP ;  /* 0x0000000000007918 */ /* 0x000fc60000000000 */
[----:B------:R-:W-:Y:S04]  /*39b0*/  LDS R33, [R27] ;  /* 0x000000001b217984 */ /* 0x000fe80000000800 */
        /* <DEDUP_REMOVED lines=18> */
[----:B------:R2:W-:Y:S01]  /*3ae0*/  @!P0 STS [UR4+0x7b80], R10 ;  /* 0x007b800aff008988 */ /* 0x0005e20008000804 */
[----:B------:R-:W-:Y:S01]  /*3af0*/  BAR.SYNC.DEFER_BLOCKING 0x0 ;  /* 0x0000000000007b1d */ /* 0x000fe20000010000 */
[----:B-1----:R-:W-:-:S05]  /*3b00*/  IADD3 R3, P0, PT, R28, UR10, RZ ;  /* 0x0000000a1c037c10 */ /* 0x002fca000ff1e0ff */
[----:B------:R-:W1:Y:S01]  /*3b10*/  S2R R2, SR_TID.X ;  /* 0x0000000000027919 */ /* 0x000e620000002100 */
[----:B------:R-:W3:Y:S01]  /*3b20*/  LDS R29, [UR4+0x7b80] ;  /* 0x007b8004ff1d7984 */ /* 0x000ee20008000800 */
[C---:B-1----:R-:W-:Y:S02]  /*3b30*/  LOP3.LUT R4, R2.reuse, 0x3e0, RZ, 0xc0, !PT ;  /* 0x000003e002047812 */ /* 0x042fe400078ec0ff */
[----:B------:R-:W-:-:S05]  /*3b40*/  LOP3.LUT R2, R2, 0x1f, RZ, 0xc0, !PT ;  /* 0x0000001f02027812 */ /* 0x000fca00078ec0ff */
[----:B------:R-:W-:Y:S02]  /*3b50*/  IMAD R6, R4, 0x13, R2 ;  /* 0x0000001304067824 */ /* 0x000fe400078e0202 */
[----:B------:R-:W-:Y:S01]  /*3b60*/  IMAD.X R4, RZ, RZ, UR11, P0 ;  /* 0x0000000bff047e24 */ /* 0x000fe200080e06ff */
[C---:B0-----:R-:W-:Y:S01]  /*3b70*/  LEA R2, P0, R3.reuse, UR8, 0x2 ;  /* 0x0000000803027c11 */ /* 0x041fe2000f8010ff */
[C---:B------:R-:W-:Y:S02]  /*3b80*/  VIADD R8, R6.reuse, 0x20 ;  /* 0x0000002006087836 */ /* 0x040fe40000000000 */
[C---:B--2---:R-:W-:Y:S01]  /*3b90*/  VIADD R10, R6.reuse, 0xa0 ;  /* 0x000000a0060a7836 */ /* 0x044fe20000000000 */
[----:B------:R-:W-:Y:S01]  /*3ba0*/  LEA.HI.X R3, R3, UR9, R4, 0x2, P0 ;  /* 0x0000000903037c11 */ /* 0x000fe200080f1404 */
[----:B------:R-:W-:Y:S01]  /*3bb0*/  VIADD R4, R6, 0x40 ;  /* 0x0000004006047836 */ /* 0x000fe20000000000 */
[-C--:B---3--:R-:W-:Y:S02]  /*3bc0*/  ISETP.GE.AND P1, PT, R28, R29.reuse, PT ;  /* 0x0000001d1c00720c */ /* 0x088fe40003f26270 */
        /* <DEDUP_REMOVED lines=9> */
[----:B------:R0:W-:Y:S01]  /*3c60*/  @!P1 STG.E desc[UR12][R2.64], R33 ;  /* 0x0000002102009986 */ /* 0x0001e2000c10190c */
[-C--:B------:R-:W-:Y:S01]  /*3c70*/  ISETP.GE.AND P0, PT, R8, R29.reuse, PT ;  /* 0x0000001d0800720c */ /* 0x080fe20003f06270 */
[----:B------:R-:W-:Y:S01]  /*3c80*/  VIADD R8, R6, 0x140 ;  /* 0x0000014006087836 */ /* 0x000fe20000000000 */
[-C--:B------:R-:W-:Y:S01]  /*3c90*/  ISETP.GE.AND P1, PT, R4, R29.reuse, PT ;  /* 0x0000001d0400720c */ /* 0x080fe20003f26270 */
[----:B------:R-:W-:Y:S01]  /*3ca0*/  VIADD R4, R6, 0x120 ;  /* 0x0000012006047836 */ /* 0x000fe20000000000 */
[----:B------:R0:W-:Y:S04]  /*3cb0*/  @!P3 STG.E desc[UR12][R2.64+0x100], R37 ;  /* 0x000100250200b986 */ /* 0x0001e8000c10190c */
[----:B------:R0:W-:Y:S01]  /*3cc0*/  @!P4 STG.E desc[UR12][R2.64+0x180], R39 ;  /* 0x000180270200c986 */ /* 0x0001e2000c10190c */
[-C--:B------:R-:W-:Y:S01]  /*3cd0*/  ISETP.GE.AND P3, PT, R4, R29.reuse, PT ;  /* 0x0000001d0400720c */ /* 0x080fe20003f66270 */
[----:B------:R-:W-:Y:S01]  /*3ce0*/  VIADD R4, R6, 0x160 ;  /* 0x0000016006047836 */ /* 0x000fe20000000000 */
[-C--:B------:R-:W-:Y:S01]  /*3cf0*/  ISETP.GE.AND P4, PT, R8, R29.reuse, PT ;  /* 0x0000001d0800720c */ /* 0x080fe20003f86270 */
        /* <DEDUP_REMOVED lines=33> */
.L_x_229:
[----:B------:R-:W-:Y:S01]  /*3f10*/  BSSY B1, `(.L_x_256) ;  /* 0x0000006000017945 */ /* 0x000fe20003800000 */
[----:B------:R-:W-:Y:S01]  /*3f20*/  PLOP3.LUT P0, PT, P0, PT, PT, 0x8, 0x80 ;  /* 0x000000000080781c */ /* 0x000fe2000070e170 */
[----:B------:R-:W-:-:S12]  /*3f30*/  IMAD.MOV.U32 R8, RZ, RZ, -0x1 ;  /* 0xffffffffff087424 */ /* 0x000fd800078e00ff */
[----:B------:R-:W-:Y:S05]  /*3f40*/  WARPSYNC.COLLECTIVE R8, `(.L_x_257) ;  /* 0x0000000008087348 */ /* 0x000fea0003c00000 */
[----:B------:R-:W-:Y:S01]  /*3f50*/  VOTE.ANY P0, P0 ;  /* 0x0000000000ff7806 */ /* 0x000fe20000000100 */
[----:B------:R-:W-:-:S12]  /*3f60*/  ENDCOLLECTIVE ;  /* 0x000000000000791b */ /* 0x000fd80003800000 */
.L_x_257:
[----:B------:R-:W-:Y:S05]  /*3f70*/  BSYNC B1 ;  /* 0x0000000000017941 */ /* 0x000fea0003800000 */
.L_x_256:
[----:B------:R-:W-:Y:S05]  /*3f80*/  BRA `(.L_x_258) ;  /* 0xffffffd000087947 */ /* 0x000fea000383ffff */
.L_x_231:
[----:B------:R-:W-:Y:S01]  /*3f90*/  BSSY B1, `(.L_x_259) ;  /* 0x0000006000017945 */ /* 0x000fe20003800000 */
[----:B------:R-:W-:Y:S01]  /*3fa0*/  PLOP3.LUT P0, PT, P0, PT, PT, 0x8, 0x80 ;  /* 0x000000000080781c */ /* 0x000fe2000070e170 */
[----:B------:R-:W-:-:S12]  /*3fb0*/  IMAD.MOV.U32 R8, RZ, RZ, -0x1 ;  /* 0xffffffffff087424 */ /* 0x000fd800078e00ff */
[----:B------:R-:W-:Y:S05]  /*3fc0*/  WARPSYNC.COLLECTIVE R8, `(.L_x_260) ;  /* 0x0000000008087348 */ /* 0x000fea0003c00000 */
[----:B------:R-:W-:Y:S01]  /*3fd0*/  VOTE.ANY P0, P0 ;  /* 0x0000000000ff7806 */ /* 0x000fe20000000100 */
[----:B------:R-:W-:-:S12]  /*3fe0*/  ENDCOLLECTIVE ;  /* 0x000000000000791b */ /* 0x000fd80003800000 */
.L_x_260:
[----:B------:R-:W-:Y:S05]  /*3ff0*/  BSYNC B1 ;  /* 0x0000000000017941 */ /* 0x000fea0003800000 */
.L_x_259:
[----:B------:R-:W-:Y:S05]  /*4000*/  BRA `(.L_x_261) ;  /* 0xffffffd0000c7947 */ /* 0x000fea000383ffff */
.L_x_233:
[----:B------:R-:W0:Y:S01]  /*4010*/  S2R R45, SR_GEMASK ;  /* 0x00000000002d7919 */ /* 0x000e220000003c00 */
[----:B------:R-:W-:Y:S01]  /*4020*/  BSSY B1, `(.L_x_262) ;  /* 0x0000007000017945 */ /* 0x000fe20003800000 */
[----:B------:R-:W-:Y:S01]  /*4030*/  ISETP.NE.AND P0, PT, R14, 0x65, PT ;  /* 0x000000650e00780c */ /* 0x000fe20003f05270 */
[----:B------:R-:W-:Y:S01]  /*4040*/  IMAD.MOV.U32 R8, RZ, RZ, -0x1 ;  /* 0xffffffffff087424 */ /* 0x000fe200078e00ff */
[----:B------:R-:W-:-:S13]  /*4050*/  PLOP3.LUT P2, PT, P2, PT, PT, 0x8, 0x80 ;  /* 0x000000000080781c */ /* 0x000fda000174e170 */
[----:B0-----:R-:W-:Y:S05]  /*4060*/  WARPSYNC.COLLECTIVE R8, `(.L_x_263) ;  /* 0x0000000008087348 */ /* 0x001fea0003c00000 */
[----:B------:R-:W-:Y:S01]  /*4070*/  VOTE.ANY R8, PT, P2 ;  /* 0x0000000000087806 */ /* 0x000fe200010e0100 */
[----:B0-----:R-:W-:Y:S06]  /*4080*/  ENDCOLLECTIVE ;  /* 0x000000000000791b */ /* 0x001fec0003800000 */
.L_x_263:
[----:B------:R-:W-:Y:S05]  /*4090*/  BSYNC B1 ;  /* 0x0000000000017941 */ /* 0x000fea0003800000 */
.L_x_262:
[----:B------:R-:W-:Y:S01]  /*40a0*/  LOP3.LUT R8, R8, 0x80000000, R45, 0xec, !PT ;  /* 0x8000000008087812 */ /* 0x000fe200078eec2d */
[----:B------:R-:W-:Y:S02]  /*40b0*/  IMAD.MOV.U32 R10, RZ, RZ, 0x1 ;  /* 0x00000001ff0a7424 */ /* 0x000fe400078e00ff */
[----:B------:R-:W-:Y:S02]  /*40c0*/  VIADD R33, R44, 0x2 ;  /* 0x000000022c217836 */ /* 0x000fe40000000000 */
[----:B------:R-:W-:Y:S02]  /*40d0*/  VIADD R9, R8, 0xffffffff ;  /* 0xffffffff08097836 */ /* 0x000fe40000000000 */
[C---:B------:R-:W-:Y:S02]  /*40e0*/  VIADD R32, R44.reuse, 0x4 ;  /* 0x000000042c207836 */ /* 0x040fe40000000000 */
[----:B------:R-:W-:Y:S01]  /*40f0*/  VIADD R19, R44, 0x8 ;  /* 0x000000082c137836 */ /* 0x000fe20000000000 */
[----:B------:R-:W-:Y:S01]  /*4100*/  LOP3.LUT R38, R8, R9, RZ, 0xc, !PT ;  /* 0x0000000908267212 */ /* 0x000fe200078e0cff */
[----:B------:R-:W-:-:S02]  /*4110*/  IMAD.MOV.U32 R8, RZ, RZ, -0x1 ;  /* 0xffffffffff087424 */ /* 0x000fc400078e00ff */
[----:B------:R-:W-:-:S03]  /*4120*/  VIADD R34, R44, 0x10 ;  /* 0x000000102c227836 */ /* 0x000fc60000000000 */
[----:B------:R-:W0:Y:S02]  /*4130*/  POPC R38, R38 ;  /* 0x0000002600267309 */ /* 0x000e240000000000 */
[----:B0-----:R-:W-:-:S07]  /*4140*/  IMAD.MOV.U32 R9, RZ, RZ, R38 ;  /* 0x000000ffff097224 */ /* 0x001fce00078e0026 */
[----:B------:R-:W-:Y:S05]  /*4150*/  WARPSYNC.COLLECTIVE R8, `(.L_x_264) ;  /* 0x0000000008087348 */ /* 0x000fea0003c00000 */
[----:B------:R0:W1:Y:S02]  /*4160*/  SHFL.DOWN P2, R16, R15, R10, R9 ;  /* 0x0800000a0f107389 */ /* 0x0000640000040009 */
[----:B01----:R-:W-:Y:S05]  /*4170*/  ENDCOLLECTIVE ;  /* 0x000000000000791b */ /* 0x003fea0003800000 */
.L_x_264:
[----:B------:R-:W-:Y:S01]  /*4180*/  IMAD.MOV.U32 R10, RZ, RZ, 0x2 ;  /* 0x00000002ff0a7424 */ /* 0x000fe200078e00ff */
[----:B------:R-:W-:-:S04]  /*4190*/  ISETP.GE.AND P2, PT, R44, R38, PT ;  /* 0x000000262c00720c */ /* 0x000fc80003f46270 */
[----:B------:R-:W-:-:S05]  /*41a0*/  SEL R16, R16, RZ, !P2 ;  /* 0x000000ff10107207 */ /* 0x000fca0005000000 */
[----:B------:R-:W-:-:S04]  /*41b0*/  IMAD.IADD R17, R16, 0x1, R15 ;  /* 0x0000000110117824 */ /* 0x000fc800078e020f */
[----:B------:R-:W-:-:S07]  /*41c0*/  IMAD.MOV.U32 R15, RZ, RZ, R17 ;  /* 0x000000ffff0f7224 */ /* 0x000fce00078e0011 */
[----:B------:R-:W-:Y:S05]  /*41d0*/  WARPSYNC.COLLECTIVE R8, `(.L_x_265) ;  /* 0x0000000008087348 */ /* 0x000fea0003c00000 */
[----:B------:R0:W1:Y:S02]  /*41e0*/  SHFL.DOWN P2, R16, R15, R10, R9 ;  /* 0x0800000a0f107389 */ /* 0x0000640000040009 */
[----:B01----:R-:W-:Y:S05]  /*41f0*/  ENDCOLLECTIVE ;  /* 0x000000000000791b */ /* 0x003fea0003800000 */
.L_x_265:
[----:B------:R-:W-:Y:S01]  /*4200*/  IMAD.MOV.U32 R10, RZ, RZ, 0x4 ;  /* 0x00000004ff0a7424 */ /* 0x000fe200078e00ff */
[----:B------:R-:W-:-:S04]  /*4210*/  ISETP.GT.AND P2, PT, R33, R38, PT ;  /* 0x000000262100720c */ /* 0x000fc80003f44270 */
[----:B------:R-:W-:-:S05]  /*4220*/  SEL R16, R16, RZ, !P2 ;  /* 0x000000ff10107207 */ /* 0x000fca0005000000 */
[----:B------:R-:W-:-:S04]  /*4230*/  IMAD.IADD R35, R17, 0x1, R16 ;  /* 0x0000000111237824 */ /* 0x000fc800078e0210 */
[----:B------:R-:W-:-:S07]  /*4240*/  IMAD.MOV.U32 R15, RZ, RZ, R35 ;  /* 0x000000ffff0f7224 */ /* 0x000fce00078e0023 */
[----:B------:R-:W-:Y:S05]  /*4250*/  WARPSYNC.COLLECTIVE R8, `(.L_x_266) ;  /* 0x0000000008087348 */ /* 0x000fea0003c00000 */
[----:B------:R0:W1:Y:S02]  /*4260*/  SHFL.DOWN P2, R16, R15, R10, R9 ;  /* 0x0800000a0f107389 */ /* 0x0000640000040009 */
[----:B01----:R-:W-:Y:S05]  /*4270*/  ENDCOLLECTIVE ;  /* 0x000000000000791b */ /* 0x003fea0003800000 */
.L_x_266:
        /* <DEDUP_REMOVED lines=8> */
.L_x_267:
        /* <DEDUP_REMOVED lines=8> */
.L_x_268:
[----:B------:R-:W0:Y:S01]  /*4380*/  LDC.64 R8, c[0x0][0x390] ;  /* 0x0000e400ff087b82 */ /* 0x000e220000000a00 */
[----:B------:R-:W-:-:S04]  /*4390*/  ISETP.GT.AND P2, PT, R34, R38, PT ;  /* 0x000000262200720c */ /* 0x000fc80003f44270 */
[----:B------:R-:W-:-:S05]  /*43a0*/  SEL R16, R16, RZ, !P2 ;  /* 0x000000ff10107207 */ /* 0x000fca0005000000 */
[----:B------:R-:W-:Y:S01]  /*43b0*/  IMAD.IADD R36, R17, 0x1, R16 ;  /* 0x0000000111247824 */ /* 0x000fe200078e0210 */
[----:B0-----:R-:W-:Y:S01]  /*43c0*/  IADD3 R35, P2, PT, R8, 0x100, RZ ;  /* 0x0000010008237810 */ /* 0x001fe20007f5e0ff */
[----:B------:R-:W-:-:S04]  /*43d0*/  IMAD.MOV.U32 R8, RZ, RZ, -0x1 ;  /* 0xffffffffff087424 */ /* 0x000fc800078e00ff */
[----:B------:R-:W-:-:S08]  /*43e0*/  IMAD.X R37, RZ, RZ, R9, P2 ;  /* 0x000000ffff257224 */ /* 0x000fd000010e0609 */
[----:B------:R-:W-:Y:S05]  /*43f0*/  WARPSYNC.COLLECTIVE R8, `(.L_x_269) ;  /* 0x0000000008087348 */ /* 0x000fea0003c00000 */
[----:B------:R-:W-:Y:S01]  /*4400*/  VOTE.ALL P0, P0 ;  /* 0x0000000000ff7806 */ /* 0x000fe20000000000 */
[----:B------:R-:W-:-:S12]  /*4410*/  ENDCOLLECTIVE ;  /* 0x000000000000791b */ /* 0x000fd80003800000 */
.L_x_269:
[----:B------:R-:W-:Y:S05]  /*4420*/  BRA `(.L_x_270) ;  /* 0xffffffcc00a07947 */ /* 0x000fea000383ffff */
.L_x_235:
[----:B------:R-:W-:Y:S01]  /*4430*/  BSSY B1, `(.L_x_271) ;  /* 0x0000006000017945 */ /* 0x000fe20003800000 */
[----:B------:R-:W-:Y:S01]  /*4440*/  PLOP3.LUT P0, PT, P0, PT, PT, 0x8, 0x80 ;  /* 0x000000000080781c */ /* 0x000fe2000070e170 */
[----:B------:R-:W-:-:S12]  /*4450*/  IMAD.MOV.U32 R8, RZ, RZ, -0x1 ;  /* 0xffffffffff087424 */ /* 0x000fd800078e00ff */
[----:B------:R-:W-:Y:S05]  /*4460*/  WARPSYNC.COLLECTIVE R8, `(.L_x_272) ;  /* 0x0000000008087348 */ /* 0x000fea0003c00000 */
[----:B------:R-:W-:Y:S01]  /*4470*/  VOTE.ANY P0, P0 ;  /* 0x0000000000ff7806 */ /* 0x000fe20000000100 */
[----:B------:R-:W-:-:S12]  /*4480*/  ENDCOLLECTIVE ;  /* 0x000000000000791b */ /* 0x000fd80003800000 */
.L_x_272:
[----:B------:R-:W-:Y:S05]  /*4490*/  BSYNC B1 ;  /* 0x0000000000017941 */ /* 0x000fea0003800000 */
.L_x_271:
[----:B------:R-:W-:Y:S05]  /*44a0*/  BRA `(.L_x_273) ;  /* 0xffffffcc00b07947 */ /* 0x000fea000383ffff */
.L_x_237:
[----:B------:R-:W-:Y:S01]  /*44b0*/  BSSY B1, `(.L_x_274) ;  /* 0x0000006000017945 */ /* 0x000fe20003800000 */
[----:B------:R-:W-:Y:S01]  /*44c0*/  PLOP3.LUT P0, PT, P0, PT, PT, 0x8, 0x80 ;  /* 0x000000000080781c */ /* 0x000fe2000070e170 */
[----:B------:R-:W-:-:S12]  /*44d0*/  IMAD.MOV.U32 R8, RZ, RZ, -0x1 ;  /* 0xffffffffff087424 */ /* 0x000fd800078e00ff */
[----:B------:R-:W-:Y:S05]  /*44e0*/  WARPSYNC.COLLECTIVE R8, `(.L_x_275) ;  /* 0x0000000008087348 */ /* 0x000fea0003c00000 */
[----:B------:R-:W-:Y:S01]  /*44f0*/  VOTE.ANY P0, P0 ;  /* 0x0000000000ff7806 */ /* 0x000fe20000000100 */
[----:B------:R-:W-:-:S12]  /*4500*/  ENDCOLLECTIVE ;  /* 0x000000000000791b */ /* 0x000fd80003800000 */
.L_x_275:
[----:B------:R-:W-:Y:S05]  /*4510*/  BSYNC B1 ;  /* 0x0000000000017941 */ /* 0x000fea0003800000 */
.L_x_274:
[----:B------:R-:W-:Y:S05]  /*4520*/  BRA `(.L_x_276) ;  /* 0xffffffcc00b47947 */ /* 0x000fea000383ffff */
.L_x_239:
[----:B------:R-:W-:Y:S01]  /*4530*/  BSSY B1, `(.L_x_277) ;  /* 0x0000006000017945 */ /* 0x000fe20003800000 */
[----:B------:R-:W-:Y:S01]  /*4540*/  PLOP3.LUT P2, PT, P0, PT, PT, 0x8, 0x80 ;  /* 0x000000000080781c */ /* 0x000fe2000074e170 */
[----:B------:R-:W-:-:S12]  /*4550*/  IMAD.MOV.U32 R8, RZ, RZ, -0x1 ;  /* 0xffffffffff087424 */ /* 0x000fd800078e00ff */
[----:B------:R-:W-:Y:S05]  /*4560*/  WARPSYNC.COLLECTIVE R8, `(.L_x_278) ;  /* 0x0000000008087348 */ /* 0x000fea0003c00000 */
[----:B------:R-:W-:Y:S01]  /*4570*/  VOTE.ANY R8, PT, P2 ;  /* 0x0000000000087806 */ /* 0x000fe200010e0100 */
[----:B------:R-:W-:Y:S06]  /*4580*/  ENDCOLLECTIVE ;  /* 0x000000000000791b */ /* 0x000fec0003800000 */
.L_x_278:
[----:B------:R-:W-:Y:S05]  /*4590*/  BSYNC B1 ;  /* 0x0000000000017941 */ /* 0x000fea0003800000 */
.L_x_277:
[----:B------:R-:W-:Y:S01]  /*45a0*/  LOP3.LUT R8, R8, 0x80000000, R45, 0xec, !PT ;  /* 0x8000000008087812 */ /* 0x000fe200078eec2d */
[----:B------:R-:W-:Y:S02]  /*45b0*/  IMAD.MOV.U32 R10, RZ, RZ, 0x1 ;  /* 0x00000001ff0a7424 */ /* 0x000fe400078e00ff */
[----:B------:R-:W-:Y:S02]  /*45c0*/  VIADD R18, R18, 0xffffffe0 ;  /* 0xffffffe012127836 */ /* 0x000fe40000000000 */
[----:B------:R-:W-:-:S05]  /*45d0*/  VIADD R9, R8, 0xffffffff ;  /* 0xffffffff08097836 */ /* 0x000fca0000000000 */
[----:B------:R-:W-:Y:S01]  /*45e0*/  LOP3.LUT R17, R8, R9, RZ, 0xc, !PT ;  /* 0x0000000908117212 */ /* 0x000fe200078e0cff */
[----:B------:R-:W-:-:S03]  /*45f0*/  IMAD.MOV.U32 R8, RZ, RZ, -0x1 ;  /* 0xffffffffff087424 */ /* 0x000fc600078e00ff */
[----:B------:R0:W1:Y:S04]  /*4600*/  POPC R9, R17 ;  /* 0x0000001100097309 */ /* 0x0000680000000000 */
[----:B01----:R-:W-:Y:S05]  /*4610*/  WARPSYNC.COLLECTIVE R8, `(.L_x_279) ;  /* 0x0000000008087348 */ /* 0x003fea0003c00000 */
[----:B-1----:R1:W2:Y:S02]  /*4620*/  SHFL.DOWN P2, R16, R15, R10, R9 ;  /* 0x0800000a0f107389 */ /* 0x0022a40000040009 */
[----:B012---:R-:W-:Y:S05]  /*4630*/  ENDCOLLECTIVE ;  /* 0x000000000000791b */ /* 0x007fea0003800000 */
.L_x_279:
[----:B------:R-:W-:Y:S01]  /*4640*/  ISETP.GE.AND P0, PT, R44, R9, PT ;  /* 0x000000092c00720c */ /* 0x000fe20003f06270 */
[----:B------:R-:W-:-:S03]  /*4650*/  IMAD.MOV.U32 R10, RZ, RZ, 0x2 ;  /* 0x00000002ff0a7424 */ /* 0x000fc600078e00ff */
[----:B------:R-:W-:Y:S02]  /*4660*/  SEL R16, R16, RZ, !P0 ;  /* 0x000000ff10107207 */ /* 0x000fe40004000000 */
[----:B------:R-:W-:-:S03]  /*4670*/  ISETP.GT.AND P0, PT, R33, R9, PT ;  /* 0x000000092100720c */ /* 0x000fc60003f04270 */
[----:B------:R-:W-:-:S10]  /*4680*/  IMAD.IADD R15, R16, 0x1, R15 ;  /* 0x00000001100f7824 */ /* 0x000fd400078e020f */
[----:B------:R-:W-:Y:S05]  /*4690*/  WARPSYNC.COLLECTIVE R8, `(.L_x_280) ;  /* 0x0000000008087348 */ /* 0x000fea0003c00000 */
[----:B------:R0:W1:Y:S02]  /*46a0*/  SHFL.DOWN P2, R16, R15, R10, R9 ;  /* 0x0800000a0f107389 */ /* 0x0000640000040009 */
[----:B01----:R-:W-:Y:S05]  /*46b0*/  ENDCOLLECTIVE ;  /* 0x000000000000791b */ /* 0x003fea0003800000 */
.L_x_280:
[----:B------:R-:W-:Y:S01]  /*46c0*/  IMAD.MOV.U32 R10, RZ, RZ, 0x4 ;  /* 0x00000004ff0a7424 */ /* 0x000fe200078e00ff */
[----:B------:R-:W-:Y:S02]  /*46d0*/  SEL R16, R16, RZ, !P0 ;  /* 0x000000ff10107207 */ /* 0x000fe40004000000 */
[----:B------:R-:W-:-:S03]  /*46e0*/  ISETP.GT.AND P0, PT, R32, R9, PT ;  /* 0x000000092000720c */ /* 0x000fc60003f04270 */
[----:B------:R-:W-:-:S10]  /*46f0*/  IMAD.IADD R15, R15, 0x1, R16 ;  /* 0x000000010f0f7824 */ /* 0x000fd400078e0210 */
[----:B------:R-:W-:Y:S05]  /*4700*/  WARPSYNC.COLLECTIVE R8, `(.L_x_281) ;  /* 0x0000000008087348 */ /* 0x000fea0003c00000 */
[----:B------:R0:W1:Y:S02]  /*4710*/  SHFL.DOWN P2, R16, R15, R10, R9 ;  /* 0x0800000a0f107389 */ /* 0x0000640000040009 */
[----:B01----:R-:W-:Y:S05]  /*4720*/  ENDCOLLECTIVE ;  /* 0x000000000000791b */ /* 0x003fea0003800000 */
.L_x_281:
[----:B------:R-:W-:Y:S01]  /*4730*/  IMAD.MOV.U32 R10, RZ, RZ, 0x8 ;  /* 0x00000008ff0a7424 */ /* 0x000fe200078e00ff */
[----:B------:R-:W-:Y:S02]  /*4740*/  SEL R16, R16, RZ, !P0 ;  /* 0x000000ff10107207 */ /* 0x000fe40004000000 */
[----:B------:R-:W-:-:S03]  /*4750*/  ISETP.GT.AND P0, PT, R19, R9, PT ;  /* 0x000000091300720c */ /* 0x000fc60003f04270 */
[----:B------:R-:W-:-:S10]  /*4760*/  IMAD.IADD R15, R15, 0x1, R16 ;  /* 0x000000010f0f7824 */ /* 0x000fd400078e0210 */
[----:B------:R-:W-:Y:S05]  /*4770*/  WARPSYNC.COLLECTIVE R8, `(.L_x_282) ;  /* 0x0000000008087348 */ /* 0x000fea0003c00000 */
[----:B------:R0:W1:Y:S02]  /*4780*/  SHFL.DOWN P2, R16, R15, R10, R9 ;  /* 0x0800000a0f107389 */ /* 0x0000640000040009 */
[----:B01----:R-:W-:Y:S05]  /*4790*/  ENDCOLLECTIVE ;  /* 0x000000000000791b */ /* 0x003fea0003800000 */
.L_x_282:
[----:B------:R-:W-:Y:S01]  /*47a0*/  IMAD.MOV.U32 R10, RZ, RZ, 0x10 ;  /* 0x00000010ff0a7424 */ /* 0x000fe200078e00ff */
[----:B------:R-:W-:Y:S02]  /*47b0*/  SEL R16, R16, RZ, !P0 ;  /* 0x000000ff10107207 */ /* 0x000fe40004000000 */
[----:B------:R-:W-:-:S03]  /*47c0*/  ISETP.GT.AND P0, PT, R34, R9, PT ;  /* 0x000000092200720c */ /* 0x000fc60003f04270 */
[----:B------:R-:W-:-:S10]  /*47d0*/  IMAD.IADD R15, R15, 0x1, R16 ;  /* 0x000000010f0f7824 */ /* 0x000fd400078e0210 */
[----:B------:R-:W-:Y:S05]  /*47e0*/  WARPSYNC.COLLECTIVE R8, `(.L_x_283) ;  /* 0x0000000008087348 */ /* 0x000fea0003c00000 */
[----:B------:R0:W1:Y:S02]  /*47f0*/  SHFL.DOWN P2, R16, R15, R10, R9 ;  /* 0x0800000a0f107389 */ /* 0x0000640000040009 */
[----:B01----:R-:W-:Y:S05]  /*4800*/  ENDCOLLECTIVE ;  /* 0x000000000000791b */ /* 0x003fea0003800000 */
.L_x_283:
[----:B------:R-:W-:Y:S02]  /*4810*/  SEL R16, R16, RZ, !P0 ;  /* 0x000000ff10107207 */ /* 0x000fe40004000000 */
[----:B------:R-:W-:Y:S02]  /*4820*/  ISETP.NE.AND P0, PT, R14, 0x65, PT ;  /* 0x000000650e00780c */ /* 0x000fe40003f05270 */
[----:B------:R-:W-:-:S11]  /*4830*/  IADD3 R36, PT, PT, R15, R16, R36 ;  /* 0x000000100f247210 */ /* 0x000fd60007ffe024 */
[----:B------:R-:W-:Y:S05]  /*4840*/  WARPSYNC.COLLECTIVE R8, `(.L_x_284) ;  /* 0x0000000008087348 */ /* 0x000fea0003c00000 */
[----:B------:R-:W-:Y:S01]  /*4850*/  VOTE.ALL P0, P0 ;  /* 0x0000000000ff7806 */ /* 0x000fe20000000000 */
[----:B------:R-:W-:-:S12]  /*4860*/  ENDCOLLECTIVE ;  /* 0x000000000000791b */ /* 0x000fd80003800000 */
.L_x_284:
[----:B------:R-:W-:Y:S05]  /*4870*/  BRA `(.L_x_285) ;  /* 0xffffffcc00607947 */ /* 0x000fea000383ffff */
.L_x_244:
[----:B------:R-:W-:Y:S01]  /*4880*/  BSSY B0, `(.L_x_286) ;  /* 0x0000006000007945 */ /* 0x000fe20003800000 */
[----:B------:R-:W-:Y:S01]  /*4890*/  PLOP3.LUT P0, PT, P0, PT, PT, 0x8, 0x80 ;  /* 0x000000000080781c */ /* 0x000fe2000070e170 */
[----:B------:R-:W-:-:S12]  /*48a0*/  IMAD.MOV.U32 R8, RZ, RZ, -0x1 ;  /* 0xffffffffff087424 */ /* 0x000fd800078e00ff */
[----:B------:R-:W-:Y:S05]  /*48b0*/  WARPSYNC.COLLECTIVE R8, `(.L_x_287) ;  /* 0x0000000008087348 */ /* 0x000fea0003c00000 */
[----:B------:R-:W-:Y:S01]  /*48c0*/  VOTE.ANY P0, P0 ;  /* 0x0000000000ff7806 */ /* 0x000fe20000000100 */
[----:B------:R-:W-:-:S12]  /*48d0*/  ENDCOLLECTIVE ;  /* 0x000000000000791b */ /* 0x000fd80003800000 */
.L_x_287:
[----:B------:R-:W-:Y:S05]  /*48e0*/  BSYNC B0 ;  /* 0x0000000000007941 */ /* 0x000fea0003800000 */
.L_x_286:
[----:B------:R-:W-:Y:S05]  /*48f0*/  BRA `(.L_x_288) ;  /* 0xffffffe400787947 */ /* 0x000fea000383ffff */
.L_x_246:
[----:B------:R-:W-:Y:S01]  /*4900*/  BSSY B0, `(.L_x_289) ;  /* 0x0000006000007945 */ /* 0x000fe20003800000 */
[----:B------:R-:W-:Y:S01]  /*4910*/  PLOP3.LUT P0, PT, P0, PT, PT, 0x8, 0x80 ;  /* 0x000000000080781c */ /* 0x000fe2000070e170 */
[----:B------:R-:W-:-:S12]  /*4920*/  IMAD.MOV.U32 R8, RZ, RZ, -0x1 ;  /* 0xffffffffff087424 */ /* 0x000fd800078e00ff */
[----:B------:R-:W-:Y:S05]  /*4930*/  WARPSYNC.COLLECTIVE R8, `(.L_x_290) ;  /* 0x0000000008087348 */ /* 0x000fea0003c00000 */
[----:B------:R-:W-:Y:S01]  /*4940*/  VOTE.ANY P0, P0 ;  /* 0x0000000000ff7806 */ /* 0x000fe20000000100 */
[----:B------:R-:W-:-:S12]  /*4950*/  ENDCOLLECTIVE ;  /* 0x000000000000791b */ /* 0x000fd80003800000 */
.L_x_290:
[----:B------:R-:W-:Y:S05]  /*4960*/  BSYNC B0 ;  /* 0x0000000000007941 */ /* 0x000fea0003800000 */
.L_x_289:
[----:B------:R-:W-:Y:S05]  /*4970*/  BRA `(.L_x_291) ;  /* 0xffffffe4007c7947 */ /* 0x000fea000383ffff */
.L_x_248:
        /* <DEDUP_REMOVED lines=8> */
.L_x_293:
[----:B------:R-:W-:Y:S05]  /*4a00*/  BSYNC B0 ;  /* 0x0000000000007941 */ /* 0x000fea0003800000 */
.L_x_292:
[----:B------:R-:W-:Y:S01]  /*4a10*/  LOP3.LUT R8, R8, 0x80000000, R42, 0xec, !PT ;  /* 0x8000000008087812 */ /* 0x000fe200078eec2a */
[----:B------:R-:W-:Y:S02]  /*4a20*/  IMAD.MOV.U32 R10, RZ, RZ, 0x1 ;  /* 0x00000001ff0a7424 */ /* 0x000fe400078e00ff */
[----:B------:R-:W-:Y:S02]  /*4a30*/  VIADD R19, R35, 0x2 ;  /* 0x0000000223137836 */ /* 0x000fe40000000000 */
[----:B------:R-:W-:-:S05]  /*4a40*/  VIADD R9, R8, 0xffffffff ;  /* 0xffffffff08097836 */ /* 0x000fca0000000000 */
[----:B------:R-:W-:Y:S01]  /*4a50*/  LOP3.LUT R38, R8, R9, RZ, 0xc, !PT ;  /* 0x0000000908267212 */ /* 0x000fe200078e0cff */
[----:B------:R-:W-:-:S05]  /*4a60*/  IMAD.MOV.U32 R8, RZ, RZ, -0x1 ;  /* 0xffffffffff087424 */ /* 0x000fca00078e00ff */
[----:B------:R-:W0:Y:S02]  /*4a70*/  POPC R38, R38 ;  /* 0x0000002600267309 */ /* 0x000e240000000000 */
[----:B0-----:R-:W-:Y:S01]  /*4a80*/  IMAD.MOV.U32 R9, RZ, RZ, R38 ;  /* 0x000000ffff097224 */ /* 0x001fe200078e0026 */
[----:B------:R-:W-:-:S13]  /*4a90*/  ISETP.GT.AND P3, PT, R19, R38, PT ;  /* 0x000000261300720c */ /* 0x000fda0003f64270 */
[----:B------:R-:W-:Y:S05]  /*4aa0*/  WARPSYNC.COLLECTIVE R8, `(.L_x_294) ;  /* 0x0000000008087348 */ /* 0x000fea0003c00000 */
[----:B------:R0:W1:Y:S02]  /*4ab0*/  SHFL.DOWN P2, R16, R15, R10, R9 ;  /* 0x0800000a0f107389 */ /* 0x0000640000040009 */
[----:B01----:R-:W-:Y:S05]  /*4ac0*/  ENDCOLLECTIVE ;  /* 0x000000000000791b */ /* 0x003fea0003800000 */
.L_x_294:
        /* <DEDUP_REMOVED lines=8> */
.L_x_295:
[----:B------:R-:W-:Y:S01]  /*4b50*/  IMAD.MOV.U32 R10, RZ, RZ, 0x4 ;  /* 0x00000004ff0a7424 */ /* 0x000fe200078e00ff */
[----:B------:R-:W-:-:S05]  /*4b60*/  SEL R16, R16, RZ, !P3 ;  /* 0x000000ff10107207 */ /* 0x000fca0005800000 */
[----:B------:R-:W-:Y:S02]  /*4b70*/  IMAD.IADD R19, R17, 0x1, R16 ;  /* 0x0000000111137824 */ /* 0x000fe400078e0210 */
[----:B------:R-:W-:Y:S02]  /*4b80*/  VIADD R17, R35, 0x4 ;  /* 0x0000000423117836 */ /* 0x000fe40000000000 */
[----:B------:R-:W-:-:S03]  /*4b90*/  IMAD.MOV.U32 R15, RZ, RZ, R19 ;  /* 0x000000ffff0f7224 */ /* 0x000fc600078e0013 */
[----:B------:R-:W-:Y:S01]  /*4ba0*/  ISETP.GT.AND P3, PT, R17, R38, PT ;  /* 0x000000261100720c */ /* 0x000fe20003f64270 */
[----:B------:R-:W-:-:S12]  /*4bb0*/  VIADD R17, R35, 0x8 ;  /* 0x0000000823117836 */ /* 0x000fd80000000000 */
[----:B------:R-:W-:Y:S05]  /*4bc0*/  WARPSYNC.COLLECTIVE R8, `(.L_x_296) ;  /* 0x0000000008087348 */ /* 0x000fea0003c00000 */
[----:B------:R0:W1:Y:S02]  /*4bd0*/  SHFL.DOWN P2, R16, R15, R10, R9 ;  /* 0x0800000a0f107389 */ /* 0x0000640000040009 */
[----:B01----:R-:W-:Y:S05]  /*4be0*/  ENDCOLLECTIVE ;  /* 0x000000000000791b */ /* 0x003fea0003800000 */
.L_x_296:
[----:B------:R-:W-:Y:S01]  /*4bf0*/  IMAD.MOV.U32 R10, RZ, RZ, 0x8 ;  /* 0x00000008ff0a7424 */ /* 0x000fe200078e00ff */
[----:B------:R-:W-:Y:S02]  /*4c00*/  SEL R16, R16, RZ, !P3 ;  /* 0x000000ff10107207 */ /* 0x000fe40005800000 */
[----:B------:R-:W-:-:S03]  /*4c10*/  ISETP.GT.AND P3, PT, R17, R38, PT ;  /* 0x000000261100720c */ /* 0x000fc60003f64270 */
[----:B------:R-:W-:Y:S02]  /*4c20*/  IMAD.IADD R37, R19, 0x1, R16 ;  /* 0x0000000113257824 */ /* 0x000fe400078e0210 */
[----:B------:R-:W-:Y:S02]  /*4c30*/  VIADD R19, R35, 0x10 ;  /* 0x0000001023137836 */ /* 0x000fe40000000000 */
[----:B------:R-:W-:-:S07]  /*4c40*/  IMAD.MOV.U32 R15, RZ, RZ, R37 ;  /* 0x000000ffff0f7224 */ /* 0x000fce00078e0025 */
[----:B------:R-:W-:Y:S05]  /*4c50*/  WARPSYNC.COLLECTIVE R8, `(.L_x_297) ;  /* 0x0000000008087348 */ /* 0x000fea0003c00000 */
[----:B------:R0:W1:Y:S02]  /*4c60*/  SHFL.DOWN P2, R16, R15, R10, R9 ;  /* 0x0800000a0f107389 */ /* 0x0000640000040009 */
[----:B01----:R-:W-:Y:S05]  /*4c70*/  ENDCOLLECTIVE ;  /* 0x000000000000791b */ /* 0x003fea0003800000 */
.L_x_297:
[----:B------:R-:W-:Y:S01]  /*4c80*/  IMAD.MOV.U32 R10, RZ, RZ, 0x10 ;  /* 0x00000010ff0a7424 */ /* 0x000fe200078e00ff */
[----:B------:R-:W-:-:S05]  /*4c90*/  SEL R16, R16, RZ, !P3 ;  /* 0x000000ff10107207 */ /* 0x000fca0005800000 */
[----:B------:R-:W-:-:S04]  /*4ca0*/  IMAD.IADD R17, R37, 0x1, R16 ;  /* 0x0000000125117824 */ /* 0x000fc800078e0210 */
[----:B------:R-:W-:-:S07]  /*4cb0*/  IMAD.MOV.U32 R15, RZ, RZ, R17 ;  /* 0x000000ffff0f7224 */ /* 0x000fce00078e0011 */
[----:B------:R-:W-:Y:S05]  /*4cc0*/  WARPSYNC.COLLECTIVE R8, `(.L_x_298) ;  /* 0x0000000008087348 */ /* 0x000fea0003c00000 */
[----:B------:R0:W1:Y:S02]  /*4cd0*/  SHFL.DOWN P2, R16, R15, R10, R9 ;  /* 0x0800000a0f107389 */ /* 0x0000640000040009 */
[----:B01----:R-:W-:Y:S05]  /*4ce0*/  ENDCOLLECTIVE ;  /* 0x000000000000791b */ /* 0x003fea0003800000 */
.L_x_298:
        /* <DEDUP_REMOVED lines=10> */
.L_x_299:
[----:B------:R-:W-:Y:S05]  /*4d90*/  BRA `(.L_x_300) ;  /* 0xffffffe400107947 */ /* 0x000fea000383ffff */
.L_x_250:
[----:B------:R-:W-:Y:S01]  /*4da0*/  BSSY B0, `(.L_x_301) ;  /* 0x0000006000007945 */ /* 0x000fe20003800000 */
[----:B------:R-:W-:Y:S01]  /*4db0*/  PLOP3.LUT P0, PT, P0, PT, PT, 0x8, 0x80 ;  /* 0x000000000080781c */ /* 0x000fe2000070e170 */
[----:B------:R-:W-:-:S12]  /*4dc0*/  IMAD.MOV.U32 R8, RZ, RZ, -0x1 ;  /* 0xffffffffff087424 */ /* 0x000fd800078e00ff */
[----:B------:R-:W-:Y:S05]  /*4dd0*/  WARPSYNC.COLLECTIVE R8, `(.L_x_302) ;  /* 0x0000000008087348 */ /* 0x000fea0003c00000 */
[----:B------:R-:W-:Y:S01]  /*4de0*/  VOTE.ANY P0, P0 ;  /* 0x0000000000ff7806 */ /* 0x000fe20000000100 */
[----:B------:R-:W-:-:S12]  /*4df0*/  ENDCOLLECTIVE ;  /* 0x000000000000791b */ /* 0x000fd80003800000 */
.L_x_302:
[----:B------:R-:W-:Y:S05]  /*4e00*/  BSYNC B0 ;  /* 0x0000000000007941 */ /* 0x000fea0003800000 */
.L_x_301:
[----:B------:R-:W-:Y:S05]  /*4e10*/  BRA `(.L_x_303) ;  /* 0xffffffe400207947 */ /* 0x000fea000383ffff */
.L_x_252:
[----:B------:R-:W-:Y:S01]  /*4e20*/  BSSY B0, `(.L_x_304) ;  /* 0x0000006000007945 */ /* 0x000fe20003800000 */
[----:B------:R-:W-:Y:S01]  /*4e30*/  PLOP3.LUT P0, PT, P0, PT, PT, 0x8, 0x80 ;  /* 0x000000000080781c */ /* 0x000fe2000070e170 */
[----:B------:R-:W-:-:S12]  /*4e40*/  IMAD.MOV.U32 R8, RZ, RZ, -0x1 ;  /* 0xffffffffff087424 */ /* 0x000fd800078e00ff */
[----:B------:R-:W-:Y:S05]  /*4e50*/  WARPSYNC.COLLECTIVE R8, `(.L_x_305) ;  /* 0x0000000008087348 */ /* 0x000fea0003c00000 */
[----:B------:R-:W-:Y:S01]  /*4e60*/  VOTE.ANY P0, P0 ;  /* 0x0000000000ff7806 */ /* 0x000fe20000000100 */
[----:B------:R-:W-:-:S12]  /*4e70*/  ENDCOLLECTIVE ;  /* 0x000000000000791b */ /* 0x000fd80003800000 */
.L_x_305:
[----:B------:R-:W-:Y:S05]  /*4e80*/  BSYNC B0 ;  /* 0x0000000000007941 */ /* 0x000fea0003800000 */
.L_x_304:
[----:B------:R-:W-:Y:S05]  /*4e90*/  BRA `(.L_x_306) ;  /* 0xffffffe400247947 */ /* 0x000fea000383ffff */
.L_x_254:
[----:B------:R-:W-:Y:S01]  /*4ea0*/  BSSY B0, `(.L_x_307) ;  /* 0x0000006000007945 */ /* 0x000fe20003800000 */
[----:B------:R-:W-:Y:S01]  /*4eb0*/  PLOP3.LUT P2, PT, P0, PT, PT, 0x8, 0x80 ;  /* 0x000000000080781c */ /* 0x000fe2000074e170 */
[----:B------:R-:W-:-:S12]  /*4ec0*/  IMAD.MOV.U32 R8, RZ, RZ, -0x1 ;  /* 0xffffffffff087424 */ /* 0x000fd800078e00ff */
[----:B------:R-:W-:Y:S05]  /*4ed0*/  WARPSYNC.COLLECTIVE R8, `(.L_x_308) ;  /* 0x0000000008087348 */ /* 0x000fea0003c00000 */
[----:B------:R-:W-:Y:S01]  /*4ee0*/  VOTE.ANY R8, PT, P2 ;  /* 0x0000000000087806 */ /* 0x000fe200010e0100 */
[----:B------:R-:W-:Y:S06]  /*4ef0*/  ENDCOLLECTIVE ;  /* 0x000000000000791b */ /* 0x000fec0003800000 */
.L_x_308:
[----:B------:R-:W-:Y:S05]  /*4f00*/  BSYNC B0 ;  /* 0x0000000000007941 */ /* 0x000fea0003800000 */
.L_x_307:
        /* <DEDUP_REMOVED lines=10> */
.L_x_309:
[----:B------:R-:W-:Y:S01]  /*4fb0*/  ISETP.GE.AND P0, PT, R35, R9, PT ;  /* 0x000000092300720c */ /* 0x000fe20003f06270 */
[----:B------:R-:W-:-:S03]  /*4fc0*/  IMAD.MOV.U32 R10, RZ, RZ, 0x2 ;  /* 0x00000002ff0a7424 */ /* 0x000fc600078e00ff */
[----:B------:R-:W-:-:S05]  /*4fd0*/  SEL R16, R16, RZ, !P0 ;  /* 0x000000ff10107207 */ /* 0x000fca0004000000 */
[----:B------:R-:W-:Y:S02]  /*4fe0*/  IMAD.IADD R44, R16, 0x1, R15 ;  /* 0x00000001102c7824 */ /* 0x000fe400078e020f */
[----:B------:R-:W-:Y:S02]  /*4ff0*/  VIADD R16, R35, 0x2 ;  /* 0x0000000223107836 */ /* 0x000fe40000000000 */
[----:B------:R-:W-:-:S03]  /*5000*/  IMAD.MOV.U32 R15, RZ, RZ, R44 ;  /* 0x000000ffff0f7224 */ /* 0x000fc600078e002c */
[----:B------:R-:W-:-:S13]  /*5010*/  ISETP.GT.AND P0, PT, R16, R9, PT ;  /* 0x000000091000720c */ /* 0x000fda0003f04270 */
[----:B------:R-:W-:Y:S05]  /*5020*/  WARPSYNC.COLLECTIVE R8, `(.L_x_310) ;  /* 0x0000000008087348 */ /* 0x000fea0003c00000 */
[----:B------:R0:W1:Y:S02]  /*5030*/  SHFL.DOWN P2, R16, R15, R10, R9 ;  /* 0x0800000a0f107389 */ /* 0x0000640000040009 */
[----:B01----:R-:W-:Y:S05]  /*5040*/  ENDCOLLECTIVE ;  /* 0x000000000000791b */ /* 0x003fea0003800000 */
.L_x_310:
[----:B------:R-:W-:Y:S01]  /*5050*/  IMAD.MOV.U32 R10, RZ, RZ, 0x4 ;  /* 0x00000004ff0a7424 */ /* 0x000fe200078e00ff */
[----:B------:R-:W-:Y:S01]  /*5060*/  SEL R17, R16, RZ, !P0 ;  /* 0x000000ff10117207 */ /* 0x000fe20004000000 */
[----:B------:R-:W-:-:S04]  /*5070*/  VIADD R16, R35, 0x4 ;  /* 0x0000000423107836 */ /* 0x000fc80000000000 */
[----:B------:R-:W-:Y:S01]  /*5080*/  IMAD.IADD R17, R44, 0x1, R17 ;  /* 0x000000012c117824 */ /* 0x000fe200078e0211 */
[----:B------:R-:W-:-:S03]  /*5090*/  ISETP.GT.AND P0, PT, R16, R9, PT ;  /* 0x000000091000720c */ /* 0x000fc60003f04270 */
[----:B------:R-:W-:-:S10]  /*50a0*/  IMAD.MOV.U32 R15, RZ, RZ, R17 ;  /* 0x000000ffff0f7224 */ /* 0x000fd400078e0011 */
[----:B------:R-:W-:Y:S05]  /*50b0*/  WARPSYNC.COLLECTIVE R8, `(.L_x_311) ;  /* 0x0000000008087348 */ /* 0x000fea0003c00000 */
[----:B------:R0:W1:Y:S02]  /*50c0*/  SHFL.DOWN P2, R16, R15, R10, R9 ;  /* 0x0800000a0f107389 */ /* 0x0000640000040009 */
[----:B01----:R-:W-:Y:S05]  /*50d0*/  ENDCOLLECTIVE ;  /* 0x000000000000791b */ /* 0x003fea0003800000 */
.L_x_311:
[----:B------:R-:W-:Y:S01]  /*50e0*/  IMAD.MOV.U32 R10, RZ, RZ, 0x8 ;  /* 0x00000008ff0a7424 */ /* 0x000fe200078e00ff */
[----:B------:R-:W-:-:S05]  /*50f0*/  SEL R16, R16, RZ, !P0 ;  /* 0x000000ff10107207 */ /* 0x000fca0004000000 */
[----:B------:R-:W-:Y:S02]  /*5100*/  IMAD.IADD R45, R17, 0x1, R16 ;  /* 0x00000001112d7824 */ /* 0x000fe400078e0210 */
[C---:B------:R-:W-:Y:S02]  /*5110*/  VIADD R16, R35.reuse, 0x8 ;  /* 0x0000000823107836 */ /* 0x040fe40000000000 */
[----:B------:R-:W-:Y:S02]  /*5120*/  IMAD.MOV.U32 R15, RZ, RZ, R45 ;  /* 0x000000ffff0f7224 */ /* 0x000fe400078e002d */
[----:B------:R-:W-:Y:S01]  /*5130*/  VIADD R17, R35, 0x10 ;  /* 0x0000001023117836 */ /* 0x000fe20000000000 */
[----:B------:R-:W-:-:S13]  /*5140*/  ISETP.GT.AND P0, PT, R16, R9, PT ;  /* 0x000000091000720c */ /* 0x000fda0003f04270 */
[----:B------:R-:W-:Y:S05]  /*5150*/  WARPSYNC.COLLECTIVE R8, `(.L_x_312) ;  /* 0x0000000008087348 */ /* 0x000fea0003c00000 */
[----:B------:R0:W1:Y:S02]  /*5160*/  SHFL.DOWN P2, R16, R15, R10, R9 ;  /* 0x0800000a0f107389 */ /* 0x0000640000040009 */
[----:B01----:R-:W-:Y:S05]  /*5170*/  ENDCOLLECTIVE ;  /* 0x000000000000791b */ /* 0x003fea0003800000 */
.L_x_312:
[----:B------:R-:W-:Y:S01]  /*5180*/  IMAD.MOV.U32 R10, RZ, RZ, 0x10 ;  /* 0x00000010ff0a7424 */ /* 0x000fe200078e00ff */
[----:B------:R-:W-:Y:S02]  /*5190*/  SEL R16, R16, RZ, !P0 ;  /* 0x000000ff10107207 */ /* 0x000fe40004000000 */
[----:B------:R-:W-:-:S03]  /*51a0*/  ISETP.GT.AND P0, PT, R17, R9, PT ;  /* 0x000000091100720c */ /* 0x000fc60003f04270 */
[----:B------:R-:W-:-:S04]  /*51b0*/  IMAD.IADD R44, R45, 0x1, R16 ;  /* 0x000000012d2c7824 */ /* 0x000fc800078e0210 */
[----:B------:R-:W-:-:S07]  /*51c0*/  IMAD.MOV.U32 R15, RZ, RZ, R44 ;  /* 0x000000ffff0f7224 */ /* 0x000fce00078e002c */
[----:B------:R-:W-:Y:S05]  /*51d0*/  WARPSYNC.COLLECTIVE R8, `(.L_x_313) ;  /* 0x0000000008087348 */ /* 0x000fea0003c00000 */
[----:B------:R0:W1:Y:S02]  /*51e0*/  SHFL.DOWN P2, R16, R15, R10, R9 ;  /* 0x0800000a0f107389 */ /* 0x0000640000040009 */
[----:B01----:R-:W-:Y:S05]  /*51f0*/  ENDCOLLECTIVE ;  /* 0x000000000000791b */ /* 0x003fea0003800000 */
.L_x_313:
[----:B------:R-:W-:Y:S02]  /*5200*/  SEL R16, R16, RZ, !P0 ;  /* 0x000000ff10107207 */ /* 0x000fe40004000000 */
[----:B------:R-:W-:Y:S02]  /*5210*/  ISETP.NE.AND P0, PT, R14, 0x65, PT ;  /* 0x000000650e00780c */ /* 0x000fe40003f05270 */
[----:B------:R-:W-:-:S11]  /*5220*/  IADD3 R19, PT, PT, R44, R16, R19 ;  /* 0x000000102c137210 */ /* 0x000fd60007ffe013 */
[----:B------:R-:W-:Y:S05]  /*5230*/  WARPSYNC.COLLECTIVE R8, `(.L_x_314) ;  /* 0x0000000008087348 */ /* 0x000fea0003c00000 */
[----:B------:R-:W-:Y:S01]  /*5240*/  VOTE.ALL P0, P0 ;  /* 0x0000000000ff7806 */ /* 0x000fe20000000000 */
[----:B------:R-:W-:-:S12]  /*5250*/  ENDCOLLECTIVE ;  /* 0x000000000000791b */ /* 0x000fd80003800000 */
.L_x_314:
[----:B------:R-:W-:Y:S05]  /*5260*/  BRA `(.L_x_315) ;  /* 0xffffffe000c07947 */ /* 0x000fea000383ffff */
.L_x_316:
        /* <DEDUP_REMOVED lines=9> */
.L_x_481:


//--------------------- .text._ZN3cub18CUB_300001_SM_10006detail4scan16DeviceScanKernelINS2_10policy_hubIiiijN4cuda3std3__44plusIvEEE10Policy1000EN6thrust24THRUST_300001_SM_1000_NS6detail15normal_iteratorINSD_10device_ptrIiEEEESI_NS0_13ScanTileStateIiLb1EEES9_NS0_8NullTypeEjiLb0ESL_EEvT0_T1_T2_iT3_T4_T5_ --------------------------
	.section	.text._ZN3cub18CUB_300001_SM_10006detail4scan16DeviceScanKernelINS2_10policy_hubIiiijN4cuda3std3__44plusIvEEE10Policy1000EN6thrust24THRUST_300001_SM_1000_NS6detail15normal_iteratorINSD_10device_ptrIiEEEESI_NS0_13ScanTileStateIiLb1EEES9_NS0_8NullTypeEjiLb0ESL_EEvT0_T1_T2_iT3_T4_T5_,"ax",@progbits
	.align	128
        .global         _ZN3cub18CUB_300001_SM_10006detail4scan16DeviceScanKernelINS2_10policy_hubIiiijN4cuda3std3__44plusIvEEE10Policy1000EN6thrust24THRUST_300001_SM_1000_NS6detail15normal_iteratorINSD_10device_ptrIiEEEESI_NS0_13ScanTileStateIiLb1EEES9_NS0_8NullTypeEjiLb0ESL_EEvT0_T1_T2_iT3_T4_T5_
        .type           _ZN3cub18CUB_300001_SM_10006detail4scan16DeviceScanKernelINS2_10policy_hubIiiijN4cuda3std3__44plusIvEEE10Policy1000EN6thrust24THRUST_300001_SM_1000_NS6detail15normal_iteratorINSD_10device_ptrIiEEEESI_NS0_13ScanTileStateIiLb1EEES9_NS0_8NullTypeEjiLb0ESL_EEvT0_T1_T2_iT3_T4_T5_,@function
        .size           _ZN3cub18CUB_300001_SM_10006detail4scan16DeviceScanKernelINS2_10policy_hubIiiijN4cuda3std3__44plusIvEEE10Policy1000EN6thrust24THRUST_300001_SM_1000_NS6detail15normal_iteratorINSD_10device_ptrIiEEEESI_NS0_13ScanTileStateIiLb1EEES9_NS0_8NullTypeEjiLb0ESL_EEvT0_T1_T2_iT3_T4_T5_,(.L_x_482 - _ZN3cub18CUB_300001_SM_10006detail4scan16DeviceScanKernelINS2_10policy_hubIiiijN4cuda3std3__44plusIvEEE10Policy1000EN6thrust24THRUST_300001_SM_1000_NS6detail15normal_iteratorINSD_10device_ptrIiEEEESI_NS0_13ScanTileStateIiLb1EEES9_NS0_8NullTypeEjiLb0ESL_EEvT0_T1_T2_iT3_T4_T5_)
        .other          _ZN3cub18CUB_300001_SM_10006detail4scan16DeviceScanKernelINS2_10policy_hubIiiijN4cuda3std3__44plusIvEEE10Policy1000EN6thrust24THRUST_300001_SM_1000_NS6detail15normal_iteratorINSD_10device_ptrIiEEEESI_NS0_13ScanTileStateIiLb1EEES9_NS0_8NullTypeEjiLb0ESL_EEvT0_T1_T2_iT3_T4_T5_,@"STO_CUDA_ENTRY STV_DEFAULT"
_ZN3cub18CUB_300001_SM_10006detail4scan16DeviceScanKernelINS2_10policy_hubIiiijN4cuda3std3__44plusIvEEE10Policy1000EN6thrust24THRUST_300001_SM_1000_NS6detail15normal_iteratorINSD_10device_ptrIiEEEESI_NS0_13ScanTileStateIiLb1EEES9_NS0_8NullTypeEjiLb0ESL_EEvT0_T1_T2_iT3_T4_T5_:
.text._ZN3cub18CUB_300001_SM_10006detail4scan16DeviceScanKernelINS2_10policy_hubIiiijN4cuda3std3__44plusIvEEE10Policy1000EN6thrust24THRUST_300001_SM_1000_NS6detail15normal_iteratorINSD_10device_ptrIiEEEESI_NS0_13ScanTileStateIiLb1EEES9_NS0_8NullTypeEjiLb0ESL_EEvT0_T1_T2_iT3_T4_T5_:
[----:B------:R-:W-:Y:S08]  /*0000*/  LDC R1, c[0x0][0x37c] ;  /* 0x0000df00ff017b82 */ /* 0x000ff00000000800 */
[----:B------:R-:W0:Y:S01]  /*0010*/  S2UR UR4, SR_CTAID.X ;  /* 0x00000000000479c3 */ /* 0x000e220000002500 */
[----:B------:R-:W1:Y:S01]  /*0020*/  LDCU UR5, c[0x0][0x3a0] ;  /* 0x00007400ff0577ac */ /* 0x000e620008000800 */
[----:B------:R-:W2:Y:S06]  /*0030*/  LDCU.64 UR8, c[0x0][0x358] ;  /* 0x00006b00ff0877ac */ /* 0x000eac0008000a00 */
[----:B------:R-:W0:Y:S02]  /*0040*/  LDC R42, c[0x0][0x398] ;  /* 0x0000e600ff2a7b82 */ /* 0x000e240000000800 */
[----:B0-----:R-:W-:-:S04]  /*0050*/  VIADD R42, R42, UR4 ;  /* 0x000000042a2a7c36 */ /* 0x001fc80008000000 */
[----:B------:R-:W-:-:S05]  /*0060*/  IMAD R3, R42, 0x2100, RZ ;  /* 0x000021002a037824 */ /* 0x000fca00078e02ff */
[----:B-1----:R-:W-:-:S04]  /*0070*/  IADD3 R0, PT, PT, -R3, UR5, RZ ;  /* 0x0000000503007c10 */ /* 0x002fc8000fffe1ff */
[----:B------:R-:W-:-:S13]  /*0080*/  ISETP.GE.U32.AND P0, PT, R0, 0x2101, PT ;  /* 0x000021010000780c */ /* 0x000fda0003f06070 */
[----:B--2---:R-:W-:Y:S05]  /*0090*/  @!P0 BRA `(.L_x_317) ;  /* 0x0000001c00a88947 */ /* 0x004fea0003800000 */
[----:B------:R-:W0:Y:S01]  /*00a0*/  S2R R16, SR_TID.X ;  /* 0x0000000000107919 */ /* 0x000e220000002100 */
[----:B------:R-:W1:Y:S01]  /*00b0*/  LDCU.64 UR4, c[0x0][0x380] ;  /* 0x00007000ff0477ac */ /* 0x000e620008000a00 */
[C---:B0-----:R-:W-:Y:S02]  /*00c0*/  LOP3.LUT R0, R16.reuse, 0x1f, RZ, 0xc0, !PT ;  /* 0x0000001f10007812 */ /* 0x041fe400078ec0ff */
[----:B------:R-:W-:-:S05]  /*00d0*/  LOP3.LUT R5, R16, 0x3e0, RZ, 0xc0, !PT ;  /* 0x000003e010057812 */ /* 0x000fca00078ec0ff */
[----:B------:R-:W-:-:S05]  /*00e0*/  IMAD R0, R5, 0x16, R0 ;  /* 0x0000001605007824 */ /* 0x000fca00078e0200 */
[----:B------:R-:W-:-:S05]  /*00f0*/  IADD3 R0, P0, PT, R3, R0, RZ ;  /* 0x0000000003007210 */ /* 0x000fca0007f1e0ff */
[----:B------:R-:W-:Y:S02]  /*0100*/  IMAD.X R3, RZ, RZ, RZ, P0 ;  /* 0x000000ffff037224 */ /* 0x000fe400000e06ff */
        /* <DEDUP_REMOVED lines=30> */
[----:B------:R-:W-:Y:S01]  /*02f0*/  ISETP.NE.AND P0, PT, R42, RZ, PT ;  /* 0x000000ff2a00720c */ /* 0x000fe20003f05270 */
        /* <DEDUP_REMOVED lines=28> */
[----:B------:R0:W1:Y:S04]  /*04c0*/  LDS.64 R36, [R27] ;  /* 0x000000001b247984 */ /* 0x0000680000000a00 */
[----:B------:R0:W2:Y:S04]  /*04d0*/  LDS.64 R34, [R27+0x8] ;  /* 0x000008001b227984 */ /* 0x0000a80000000a00 */
[----:B------:R0:W3:Y:S04]  /*04e0*/  LDS.64 R32, [R27+0x10] ;  /* 0x000010001b207984 */ /* 0x0000e80000000a00 */
[----:B------:R0:W4:Y:S04]  /*04f0*/  LDS.64 R18, [R27+0x18] ;  /* 0x000018001b127984 */ /* 0x0001280000000a00 */
[----:B------:R0:W0:Y:S04]  /*0500*/  LDS.64 R14, [R27+0x20] ;  /* 0x000020001b0e7984 */ /* 0x0000280000000a00 */
[----:B------:R0:W0:Y:S04]  /*0510*/  LDS.64 R12, [R27+0x28] ;  /* 0x000028001b0c7984 */ /* 0x0000280000000a00 */
[----:B------:R0:W0:Y:S04]  /*0520*/  LDS.64 R10, [R27+0x30] ;  /* 0x000030001b0a7984 */ /* 0x0000280000000a00 */
[----:B------:R0:W0:Y:S04]  /*0530*/  LDS.64 R8, [R27+0x38] ;  /* 0x000038001b087984 */ /* 0x0000280000000a00 */
[----:B------:R0:W0:Y:S04]  /*0540*/  LDS.64 R6, [R27+0x40] ;  /* 0x000040001b067984 */ /* 0x0000280000000a00 */
[----:B------:R0:W0:Y:S04]  /*0550*/  LDS.64 R4, [R27+0x48] ;  /* 0x000048001b047984 */ /* 0x0000280000000a00 */
[----:B------:R0:W0:Y:S01]  /*0560*/  LDS.64 R2, [R27+0x50] ;  /* 0x000050001b027984 */ /* 0x0000220000000a00 */
[----:B------:R-:W-:Y:S06]  /*0570*/  BAR.SYNC.DEFER_BLOCKING 0x0 ;  /* 0x0000000000007b1d */ /* 0x000fec0000010000 */
[----:B-1----:R-:W-:Y:S05]  /*0580*/  @P0 BRA `(.L_x_319) ;  /* 0x00000004001c0947 */ /* 0x002fea0003800000 */
[----:B0-2---:R-:W-:Y:S02]  /*0590*/  IADD3 R17, PT, PT, R34, R37, R36 ;  /* 0x0000002522117210 */ /* 0x005fe40007ffe024 */
[C---:B------:R-:W-:Y:S02]  /*05a0*/  ISETP.NE.AND P1, PT, R39.reuse, 0x1f, PT ;  /* 0x0000001f2700780c */ /* 0x040fe40003f25270 */
[----:B---3--:R-:W-:Y:S02]  /*05b0*/  IADD3 R17, PT, PT, R32, R35, R17 ;  /* 0x0000002320117210 */ /* 0x008fe40007ffe011 */
[----:B------:R-:W-:Y:S02]  /*05c0*/  ISETP.GE.U32.AND P2, PT, R16, 0x20, PT ;  /* 0x000000201000780c */ /* 0x000fe40003f46070 */
[----:B----4-:R-:W-:Y:S02]  /*05d0*/  IADD3 R17, PT, PT, R18, R33, R17 ;  /* 0x0000002112117210 */ /* 0x010fe40007ffe011 */
[----:B------:R-:W-:-:S02]  /*05e0*/  ISETP.NE.AND P3, PT, R39, RZ, PT ;  /* 0x000000ff2700720c */ /* 0x000fc40003f65270 */
[----:B------:R-:W-:-:S03]  /*05f0*/  IADD3 R17, PT, PT, R14, R19, R17 ;  /* 0x000000130e117210 */ /* 0x000fc60007ffe011 */
[----:B------:R-:W-:Y:S02]  /*0600*/  @!P1 LEA R43, R40, UR4, 0x2 ;  /* 0x00000004282b9c11 */ /* 0x000fe4000f8e10ff */
[----:B------:R-:W-:-:S04]  /*0610*/  IADD3 R17, PT, PT, R12, R15, R17 ;  /* 0x0000000f0c117210 */ /* 0x000fc80007ffe011 */
[----:B------:R-:W-:-:S04]  /*0620*/  IADD3 R17, PT, PT, R10, R13, R17 ;  /* 0x0000000d0a117210 */ /* 0x000fc80007ffe011 */
[----:B------:R-:W-:-:S04]  /*0630*/  IADD3 R17, PT, PT, R8, R11, R17 ;  /* 0x0000000b08117210 */ /* 0x000fc80007ffe011 */
[----:B------:R-:W-:-:S04]  /*0640*/  IADD3 R17, PT, PT, R6, R9, R17 ;  /* 0x0000000906117210 */ /* 0x000fc80007ffe011 */
[----:B------:R-:W-:-:S04]  /*0650*/  IADD3 R17, PT, PT, R4, R7, R17 ;  /* 0x0000000704117210 */ /* 0x000fc80007ffe011 */
[----:B------:R-:W-:-:S05]  /*0660*/  IADD3 R20, PT, PT, R2, R5, R17 ;  /* 0x0000000502147210 */ /* 0x000fca0007ffe011 */
        /* <DEDUP_REMOVED lines=11> */
[----:B------:R-:W-:-:S04]  /*0720*/  ISETP.NE.AND P0, PT, R40, 0x2, PT ;  /* 0x000000022800780c */ /* 0x000fc80003f05270 */
        /* <DEDUP_REMOVED lines=8> */
[----:B------:R-:W-:Y:S01]  /*07b0*/  SEL R20, R21, R20, !P0 ;  /* 0x0000001415147207 */ /* 0x000fe20004000000 */
[----:B------:R-:W-:Y:S01]  /*07c0*/  IMAD.IADD R21, R42, 0x1, -R17 ;  /* 0x000000012a157824 */ /* 0x000fe200078e0a11 */
[----:B------:R-:W-:Y:S01]  /*07d0*/  ISETP.NE.AND P0, PT, R40, 0x3, PT ;  /* 0x000000032800780c */ /* 0x000fe20003f05270 */
[----:B------:R-:W-:-:S03]  /*07e0*/  IMAD.IADD R23, R23, 0x1, R22 ;  /* 0x0000000117177824 */ /* 0x000fc600078e0216 */
[----:B------:R-:W-:Y:S01]  /*07f0*/  SEL R20, R22, R20, !P0 ;  /* 0x0000001416147207 */ /* 0x000fe20004000000 */
[----:B-1----:R-:W-:Y:S01]  /*0800*/  IMAD.IADD R24, R23, 0x1, R24 ;  /* 0x0000000117187824 */ /* 0x002fe200078e0218 */
[C---:B------:R-:W-:Y:S02]  /*0810*/  ISETP.NE.AND P0, PT, R40.reuse, 0x4, PT ;  /* 0x000000042800780c */ /* 0x040fe40003f05270 */
[----:B------:R-:W-:Y:S01]  /*0820*/  SEL R17, R21, RZ, P3 ;  /* 0x000000ff15117207 */ /* 0x000fe20001800000 */
        /* <DEDUP_REMOVED lines=18> */
[----:B------:R-:W-:Y:S02]  /*0950*/  ISETP.NE.AND P1, PT, R40, 0xb, PT ;  /* 0x0000000b2800780c */ /* 0x000fe40003f25270 */
[----:B------:R-:W-:Y:S02]  /*0960*/  SEL R20, R29, R20, !P0 ;  /* 0x000000141d147207 */ /* 0x000fe40004000000 */
[----:B------:R-:W-:-:S02]  /*0970*/  ISETP.NE.AND P0, PT, R16, RZ, PT ;  /* 0x000000ff1000720c */ /* 0x000fc40003f05270 */
[----:B------:R-:W-:-:S05]  /*0980*/  SEL R20, R30, R20, !P1 ;  /* 0x000000141e147207 */ /* 0x000fca0004800000 */
[----:B------:R-:W-:-:S06]  /*0990*/  @P2 IMAD.IADD R21, R20, 0x1, R17 ;  /* 0x0000000114152824 */ /* 0x000fcc00078e0211 */
[----:B------:R-:W-:Y:S05]  /*09a0*/  @P0 BRA `(.L_x_320) ;  /* 0x0000000c00f00947 */ /* 0x000fea0003800000 */
[----:B------:R-:W0:Y:S01]  /*09b0*/  LDC.64 R16, c[0x0][0x390] ;  /* 0x0000e400ff107b82 */ /* 0x000e220000000a00 */
[----:B------:R-:W-:Y:S02]  /*09c0*/  IMAD.MOV.U32 R30, RZ, RZ, 0x65 ;  /* 0x00000065ff1e7424 */ /* 0x000fe400078e00ff */
[----:B------:R-:W-:-:S03]  /*09d0*/  IMAD.MOV.U32 R21, RZ, RZ, RZ ;  /* 0x000000ffff157224 */ /* 0x000fc600078e00ff */
[----:B0-----:R0:W-:Y:S01]  /*09e0*/  ST.E.64.STRONG.GPU desc[UR8][R16.64+0x100], R30 ;  /* 0x0001001e10007985 */ /* 0x0011e2000c10fb08 */
[----:B------:R-:W-:Y:S05]  /*09f0*/  BRA `(.L_x_320) ;  /* 0x0000000c00dc7947 */ /* 0x000fea0003800000 */
.L_x_319:
[----:B0-2---:R-:W-:Y:S02]  /*0a00*/  IADD3 R17, PT, PT, R34, R37, R36 ;  /* 0x0000002522117210 */ /* 0x005fe40007ffe024 */
[C---:B------:R-:W-:Y:S02]  /*0a10*/  ISETP.NE.AND P1, PT, R39.reuse, 0x1f, PT ;  /* 0x0000001f2700780c */ /* 0x040fe40003f25270 */
[----:B---3--:R-:W-:Y:S02]  /*0a20*/  IADD3 R17, PT, PT, R32, R35, R17 ;  /* 0x0000002320117210 */ /* 0x008fe40007ffe011 */
[----:B------:R-:W-:Y:S02]  /*0a30*/  ISETP.NE.AND P2, PT, R39, RZ, PT ;  /* 0x000000ff2700720c */ /* 0x000fe40003f45270 */
[----:B----4-:R-:W-:-:S04]  /*0a40*/  IADD3 R17, PT, PT, R18, R33, R17 ;  /* 0x0000002112117210 */ /* 0x010fc80007ffe011 */
        /* <DEDUP_REMOVED lines=56> */
[----:B------:R-:W-:-:S02]  /*0dd0*/  ISETP.GT.U32.AND P0, PT, R16, 0x1f, PT ;  /* 0x0000001f1000780c */ /* 0x000fc40003f04070 */
[----:B------:R-:W-:Y:S02]  /*0de0*/  SEL R20, R30, R20, !P1 ;  /* 0x000000141e147207 */ /* 0x000fe40004800000 */
[----:B------:R-:W-:-:S03]  /*0df0*/  ISETP.GE.U32.AND P1, PT, R16, 0x20, PT ;  /* 0x000000201000780c */ /* 0x000fc60003f26070 */
[----:B------:R-:W-:-:S05]  /*0e00*/  IMAD.IADD R20, R20, 0x1, R21 ;  /* 0x0000000114147824 */ /* 0x000fca00078e0215 */
[----:B------:R-:W-:Y:S01]  /*0e10*/  SEL R23, R17, R20, !P1 ;  /* 0x0000001411177207 */ /* 0x000fe20004800000 */
[----:B------:R-:W-:Y:S06]  /*0e20*/  @P0 BRA `(.L_x_321) ;  /* 0x0000000800a80947 */ /* 0x000fec0003800000 */
[----:B------:R-:W0:Y:S01]  /*0e30*/  LDC.64 R20, c[0x0][0x390] ;  /* 0x0000e400ff147b82 */ /* 0x000e220000000a00 */
[----:B------:R-:W-:Y:S02]  /*0e40*/  ISETP.NE.AND P1, PT, R16, RZ, PT ;  /* 0x000000ff1000720c */ /* 0x000fe40003f25270 */
[----:B------:R-:W-:-:S05]  /*0e50*/  LOP3.LUT R17, RZ, R16, RZ, 0x33, !PT ;  /* 0x00000010ff117212 */ /* 0x000fca00078e33ff */
[----:B------:R-:W-:-:S06]  /*0e60*/  IMAD.IADD R24, R42, 0x1, R17 ;  /* 0x000000012a187824 */ /* 0x000fcc00078e0211 */
        /* <DEDUP_REMOVED lines=11> */
.L_x_351:
[----:B------:R-:W-:Y:S05]  /*0f20*/  @!P0 BRA `(.L_x_323) ;  /* 0x0000000000748947 */ /* 0x000fea0003800000 */
[----:B------:R-:W-:-:S07]  /*0f30*/  IMAD.MOV.U32 R22, RZ, RZ, 0x3b8 ;  /* 0x000003b8ff167424 */ /* 0x000fce00078e00ff */
.L_x_325:
[----:B------:R-:W-:Y:S02]  /*0f40*/  VIADD R25, R22, 0x1 ;  /* 0x0000000116197836 */ /* 0x000fe40000000000 */
[----:B------:R-:W-:Y:S02]  /*0f50*/  IMAD R42, R42, 0x41a7, RZ ;  /* 0x000041a72a2a7824 */ /* 0x000fe400078e02ff */
[----:B------:R-:W0:Y:S01]  /*0f60*/  I2F.U32.RP R28, R25 ;  /* 0x00000019001c7306 */ /* 0x000e220000209000 */
[----:B------:R-:W-:Y:S01]  /*0f70*/  IMAD.MOV R29, RZ, RZ, -R25 ;  /* 0x000000ffff1d7224 */ /* 0x000fe200078e0a19 */
[----:B------:R-:W-:Y:S02]  /*0f80*/  ISETP.NE.U32.AND P2, PT, R25, RZ, PT ;  /* 0x000000ff1900720c */ /* 0x000fe40003f45070 */
[----:B------:R-:W-:-:S04]  /*0f90*/  LOP3.LUT R42, R42, 0x7fffffff, RZ, 0xc0, !PT ;  /* 0x7fffffff2a2a7812 */ /* 0x000fc800078ec0ff */
[----:B0-----:R-:W0:Y:S02]  /*0fa0*/  MUFU.RCP R28, R28 ;  /* 0x0000001c001c7308 */ /* 0x001e240000001000 */
[----:B0-----:R-:W-:-:S06]  /*0fb0*/  VIADD R20, R28, 0xffffffe ;  /* 0x0ffffffe1c147836 */ /* 0x001fcc0000000000 */
[----:B------:R0:W1:Y:S02]  /*0fc0*/  F2I.FTZ.U32.TRUNC.NTZ R21, R20 ;  /* 0x0000001400157305 */ /* 0x000064000021f000 */
[----:B0-----:R-:W-:Y:S02]  /*0fd0*/  IMAD.MOV.U32 R20, RZ, RZ, RZ ;  /* 0x000000ffff147224 */ /* 0x001fe400078e00ff */
[----:B-1----:R-:W-:-:S04]  /*0fe0*/  IMAD R29, R29, R21, RZ ;  /* 0x000000151d1d7224 */ /* 0x002fc800078e02ff */
[----:B------:R-:W-:-:S06]  /*0ff0*/  IMAD.HI.U32 R21, R21, R29, R20 ;  /* 0x0000001d15157227 */ /* 0x000fcc00078e0014 */
[----:B------:R-:W-:-:S04]  /*1000*/  IMAD.HI.U32 R21, R21, R42, RZ ;  /* 0x0000002a15157227 */ /* 0x000fc800078e00ff */
[----:B------:R-:W-:-:S04]  /*1010*/  IMAD.MOV R21, RZ, RZ, -R21 ;  /* 0x000000ffff157224 */ /* 0x000fc800078e0a15 */
[----:B------:R-:W-:-:S05]  /*1020*/  IMAD R28, R25, R21, R42 ;  /* 0x00000015191c7224 */ /* 0x000fca00078e022a */
[----:B------:R-:W-:-:S13]  /*1030*/  ISETP.GE.U32.AND P0, PT, R28, R25, PT ;  /* 0x000000191c00720c */ /* 0x000fda0003f06070 */
[----:B------:R-:W-:-:S05]  /*1040*/  @P0 IMAD.IADD R28, R28, 0x1, -R25 ;  /* 0x000000011c1c0824 */ /* 0x000fca00078e0a19 */
[----:B------:R-:W-:-:S13]  /*1050*/  ISETP.GE.U32.AND P0, PT, R28, R25, PT ;  /* 0x000000191c00720c */ /* 0x000fda0003f06070 */
[----:B------:R-:W-:Y:S01]  /*1060*/  @P0 IMAD.IADD R28, R28, 0x1, -R25 ;  /* 0x000000011c1c0824 */ /* 0x000fe200078e0a19 */
[----:B------:R-:W-:-:S04]  /*1070*/  @!P2 LOP3.LUT R28, RZ, R25, RZ, 0x33, !PT ;  /* 0x00000019ff1ca212 */ /* 0x000fc800078e33ff */
[----:B------:R-:W-:Y:S05]  /*1080*/  NANOSLEEP R28 ;  /* 0x0000001c0000735d */ /* 0x000fea0003800000 */
[----:B------:R-:W2:Y:S01]  /*1090*/  LD.E.64.STRONG.GPU R28, desc[UR8][R16.64+0x100] ;  /* 0x00010008101c7980 */ /* 0x000ea2000c10fb00 */
[----:B------:R-:W-:Y:S01]  /*10a0*/  UMOV UR5, 0xffffffff ;  /* 0xffffffff00057882 */ /* 0x000fe20000000000 */
[----:B------:R-:W-:Y:S02]  /*10b0*/  SHF.R.U32.HI R22, RZ, 0x1, R22 ;  /* 0x00000001ff167819 */ /* 0x000fe40000011616 */
[----:B--2---:R-:W-:Y:S01]  /*10c0*/  ISETP.NE.AND P0, PT, R28, 0x63, PT ;  /* 0x000000631c00780c */ /* 0x004fe20003f05270 */
[----:B------:R-:W-:-:S12]  /*10d0*/  BRA.DIV UR5, `(.L_x_324) ;  /* 0x00000036051c7947 */ /* 0x000fd8000b800000 */
[----:B------:R-:W-:-:S13]  /*10e0*/  VOTE.ANY P0, !P0 ;  /* 0x0000000000ff7806 */ /* 0x000fda0004000100 */
.L_x_354:
[----:B------:R-:W-:Y:S05]  /*10f0*/  @P0 BRA `(.L_x_325) ;  /* 0xfffffffc00900947 */ /* 0x000fea000383ffff */
.L_x_323:
[----:B------:R-:W-:Y:S01]  /*1100*/  UMOV UR5, 0xffffffff ;  /* 0xffffffff00057882 */ /* 0x000fe20000000000 */
[----:B------:R-:W-:Y:S02]  /*1110*/  ISETP.NE.AND P0, PT, R28, 0x65, PT ;  /* 0x000000651c00780c */ /* 0x000fe40003f05270 */
[----:B------:R-:W-:Y:S11]  /*1120*/  BRA.DIV UR5, `(.L_x_326) ;  /* 0x0000003605287947 */ /* 0x000ff6000b800000 */
[----:B------:R-:W0:Y:S01]  /*1130*/  S2R R25, SR_GEMASK ;  /* 0x0000000000197919 */ /* 0x000e220000003c00 */
[----:B------:R-:W-:Y:S01]  /*1140*/  VOTE.ANY R21, PT, !P0 ;  /* 0x0000000000157806 */ /* 0x000fe200040e0100 */
        /* <DEDUP_REMOVED lines=10> */
[----:B0-----:R-:W-:Y:S02]  /*11f0*/  IADD3 R44, P3, PT, R16, 0x100, RZ ;  /* 0x00000100102c7810 */ /* 0x001fe40007f7e0ff */
[----:B-1----:R-:W-:Y:S02]  /*1200*/  SEL R22, R22, RZ, !P0 ;  /* 0x000000ff16167207 */ /* 0x002fe40004000000 */
[----:B------:R-:W-:-:S03]  /*1210*/  ISETP.GT.AND P0, PT, R41, R48, PT ;  /* 0x000000302900720c */ /* 0x000fc60003f04270 */
[----:B------:R-:W-:-:S05]  /*1220*/  IMAD.IADD R43, R22, 0x1, R29 ;  /* 0x00000001162b7824 */ /* 0x000fca00078e021d */
[----:B------:R-:W0:Y:S02]  /*1230*/  SHFL.DOWN PT, R22, R43, 0x2, R48 ;  /* 0x084000002b167989 */ /* 0x000e2400000e0030 */
[----:B0-----:R-:W-:Y:S02]  /*1240*/  SEL R22, R22, RZ, !P0 ;  /* 0x000000ff16167207 */ /* 0x001fe40004000000 */
[----:B------:R-:W-:-:S03]  /*1250*/  ISETP.GT.AND P0, PT, R40, R48, PT ;  /* 0x000000302800720c */ /* 0x000fc60003f04270 */
[----:B------:R-:W-:Y:S02]  /*1260*/  IMAD.IADD R45, R43, 0x1, R22 ;  /* 0x000000012b2d7824 */ /* 0x000fe400078e0216 */
[----:B------:R-:W-:-:S03]  /*1270*/  VIADD R43, R39, 0x10 ;  /* 0x00000010272b7836 */ /* 0x000fc60000000000 */
[----:B------:R-:W0:Y:S02]  /*1280*/  SHFL.DOWN PT, R22, R45, 0x4, R48 ;  /* 0x088000002d167989 */ /* 0x000e2400000e0030 */
[-C--:B------:R-:W-:Y:S02]  /*1290*/  ISETP.GT.AND P2, PT, R43, R48.reuse, PT ;  /* 0x000000302b00720c */ /* 0x080fe40003f44270 */
[----:B0-----:R-:W-:Y:S02]  /*12a0*/  SEL R22, R22, RZ, !P0 ;  /* 0x000000ff16167207 */ /* 0x001fe40004000000 */
[----:B------:R-:W-:-:S03]  /*12b0*/  ISETP.GT.AND P0, PT, R30, R48, PT ;  /* 0x000000301e00720c */ /* 0x000fc60003f04270 */
[----:B------:R-:W-:Y:S02]  /*12c0*/  IMAD.IADD R29, R45, 0x1, R22 ;  /* 0x000000012d1d7824 */ /* 0x000fe400078e0216 */
[----:B------:R-:W-:-:S03]  /*12d0*/  IMAD.X R45, RZ, RZ, R17, P3 ;  /* 0x000000ffff2d7224 */ /* 0x000fc600018e0611 */
[----:B------:R-:W0:Y:S02]  /*12e0*/  SHFL.DOWN PT, R22, R29, 0x8, R48 ;  /* 0x090000001d167989 */ /* 0x000e2400000e0030 */
[----:B0-----:R-:W-:Y:S02]  /*12f0*/  SEL R22, R22, RZ, !P0 ;  /* 0x000000ff16167207 */ /* 0x001fe40004000000 */
[----:B------:R-:W-:-:S03]  /*1300*/  ISETP.NE.AND P0, PT, R28, 0x65, PT ;  /* 0x000000651c00780c */ /* 0x000fc60003f05270 */
[----:B------:R-:W-:-:S05]  /*1310*/  IMAD.IADD R47, R29, 0x1, R22 ;  /* 0x000000011d2f7824 */ /* 0x000fca00078e0216 */
[----:B------:R-:W0:Y:S05]  /*1320*/  SHFL.DOWN PT, R22, R47, 0x10, R48 ;  /* 0x0a0000002f167989 */ /* 0x000e2a00000e0030 */
[----:B------:R-:W-:Y:S02]  /*1330*/  VOTE.ALL P0, P0 ;  /* 0x0000000000ff7806 */ /* 0x000fe40000000000 */
[----:B0-----:R-:W-:-:S05]  /*1340*/  SEL R22, R22, RZ, !P2 ;  /* 0x000000ff16167207 */ /* 0x001fca0005000000 */
[----:B------:R-:W-:-:S07]  /*1350*/  IMAD.IADD R46, R47, 0x1, R22 ;  /* 0x000000012f2e7824 */ /* 0x000fce00078e0216 */
.L_x_363:
[----:B------:R-:W-:Y:S05]  /*1360*/  @!P0 BRA `(.L_x_327) ;  /* 0x00000004001c8947 */ /* 0x000fea0003800000 */
[----:B------:R-:W-:-:S07]  /*1370*/  IMAD.MOV.U32 R47, RZ, RZ, 0x3b8 ;  /* 0x000003b8ff2f7424 */ /* 0x000fce00078e00ff */
.L_x_333:
        /* <DEDUP_REMOVED lines=8> */
.L_x_366:
[----:B------:R-:W-:Y:S05]  /*1400*/  @!P0 BRA `(.L_x_329) ;  /* 0x0000000000748947 */ /* 0x000fea0003800000 */
[----:B------:R-:W-:-:S07]  /*1410*/  IMAD.MOV.U32 R22, RZ, RZ, R47 ;  /* 0x000000ffff167224 */ /* 0x000fce00078e002f */
.L_x_331:
        /* <DEDUP_REMOVED lines=27> */
.L_x_369:
[----:B------:R-:W-:Y:S05]  /*15d0*/  @P0 BRA `(.L_x_331) ;  /* 0xfffffffc00900947 */ /* 0x000fea000383ffff */
.L_x_329:
[----:B------:R-:W-:Y:S01]  /*15e0*/  UMOV UR5, 0xffffffff ;  /* 0xffffffff00057882 */ /* 0x000fe20000000000 */
[----:B------:R-:W-:Y:S02]  /*15f0*/  ISETP.NE.AND P0, PT, R28, 0x65, PT ;  /* 0x000000651c00780c */ /* 0x000fe40003f05270 */
[----:B------:R-:W-:Y:S11]  /*1600*/  BRA.DIV UR5, `(.L_x_332) ;  /* 0x0000003605387947 */ /* 0x000ff6000b800000 */
[----:B------:R-:W-:Y:S01]  /*1610*/  VOTE.ANY R21, PT, !P0 ;  /* 0x0000000000157806 */ /* 0x000fe200040e0100 */
[----:B------:R-:W-:-:S03]  /*1620*/  VIADD R24, R24, 0xffffffe0 ;  /* 0xffffffe018187836 */ /* 0x000fc60000000000 */
[----:B------:R-:W-:-:S05]  /*1630*/  LOP3.LUT R21, R21, 0x80000000, R25, 0xec, !PT ;  /* 0x8000000015157812 */ /* 0x000fca00078eec19 */
[----:B------:R-:W-:-:S05]  /*1640*/  VIADD R16, R21, 0xffffffff ;  /* 0xffffffff15107836 */ /* 0x000fca0000000000 */
[----:B------:R-:W-:-:S04]  /*1650*/  LOP3.LUT R16, R21, R16, RZ, 0xc, !PT ;  /* 0x0000001015107212 */ /* 0x000fc800078e0cff */
        /* <DEDUP_REMOVED lines=23> */
.L_x_378:
[----:B------:R-:W-:Y:S05]  /*17d0*/  @P0 BRA `(.L_x_333) ;  /* 0xfffffff800e80947 */ /* 0x000fea000383ffff */
.L_x_327:
        /* <DEDUP_REMOVED lines=8> */
[----:B0-----:R-:W-:-:S05]  /*1860*/  @!P1 LEA R16, R17, R16, 0x18 ;  /* 0x0000001011109211 */ /* 0x001fca00078ec0ff */
[----:B------:R1:W-:Y:S04]  /*1870*/  @!P1 STS [R16+0x8], R31 ;  /* 0x0000081f10009388 */ /* 0x0003e80000000800 */
[----:B------:R1:W-:Y:S01]  /*1880*/  @!P1 STS [R16+0x4], R46 ;  /* 0x0000042e10009388 */ /* 0x0003e20000000800 */
[----:B--2---:R-:W-:Y:S01]  /*1890*/  @!P0 LEA R21, R21, R20, 0x18 ;  /* 0x0000001415158211 */ /* 0x004fe200078ec0ff */
[----:B------:R-:W-:Y:S02]  /*18a0*/  IMAD.MOV.U32 R20, RZ, RZ, R23 ;  /* 0x000000ffff147224 */ /* 0x000fe400078e0017 */
[----:B------:R-:W-:Y:S02]  /*18b0*/  @!P0 IMAD.MOV.U32 R20, RZ, RZ, R46 ;  /* 0x000000ffff148224 */ /* 0x000fe400078e002e */
[----:B------:R1:W-:Y:S05]  /*18c0*/  @!P0 STS [R21+0x4c], R46 ;  /* 0x00004c2e15008388 */ /* 0x0003ea0000000800 */
.L_x_321:
[----:B------:R-:W-:Y:S05]  /*18d0*/  WARPSYNC.ALL ;  /* 0x0000000000007948 */ /* 0x000fea0003800000 */
[----:B------:R-:W0:Y:S08]  /*18e0*/  S2UR UR6, SR_CgaCtaId ;  /* 0x00000000000679c3 */ /* 0x000e300000008800 */
[----:B------:R-:W-:Y:S06]  /*18f0*/  BAR.SYNC.DEFER_BLOCKING 0x0 ;  /* 0x0000000000007b1d */ /* 0x000fec0000010000 */
[----:B------:R-:W-:Y:S01]  /*1900*/  UMOV UR5, 0x400 ;  /* 0x0000040000057882 */ /* 0x000fe20000000000 */
[----:B------:R-:W2:Y:S01]  /*1910*/  S2R R17, SR_TID.X ;  /* 0x0000000000117919 */ /* 0x000ea20000002100 */
[----:B0-----:R-:W-:-:S09]  /*1920*/  ULEA UR5, UR6, UR5, 0x18 ;  /* 0x0000000506057291 */ /* 0x001fd2000f8ec0ff */
[----:B-1----:R-:W0:Y:S01]  /*1930*/  LDS R16, [UR5+0x4c] ;  /* 0x00004c05ff107984 */ /* 0x002e220008000800 */
[----:B--2---:R-:W-:-:S04]  /*1940*/  ISETP.NE.AND P0, PT, R17, RZ, PT ;  /* 0x000000ff1100720c */ /* 0x004fc80003f05270 */
[----:B0-----:R-:W-:-:S05]  /*1950*/  SEL R21, R16, RZ, P0 ;  /* 0x000000ff10157207 */ /* 0x001fca0000000000 */
[----:B------:R-:W-:-:S07]  /*1960*/  IMAD.IADD R21, R21, 0x1, R20 ;  /* 0x0000000115157824 */ /* 0x000fce00078e0214 */
.L_x_320:
[----:B------:R-:W-:Y:S05]  /*1970*/  BSYNC.RECONVERGENT B0 ;  /* 0x0000000000007941 */ /* 0x000fea0003800200 */
.L_x_318:
[----:B------:R-:W-:Y:S01]  /*1980*/  IMAD.IADD R36, R36, 0x1, R21 ;  /* 0x0000000124247824 */ /* 0x000fe200078e0215 */
[----:B0-----:R-:W0:Y:S01]  /*1990*/  S2R R16, SR_TID.X ;  /* 0x0000000000107919 */ /* 0x001e220000002100 */
[----:B------:R-:W1:Y:S01]  /*19a0*/  S2UR UR6, SR_CgaCtaId ;  /* 0x00000000000679c3 */ /* 0x000e620000008800 */
[----:B------:R-:W-:Y:S01]  /*19b0*/  UMOV UR5, 0x400 ;  /* 0x0000040000057882 */ /* 0x000fe20000000000 */
[----:B------:R-:W-:Y:S01]  /*19c0*/  IMAD.IADD R37, R37, 0x1, R36 ;  /* 0x0000000125257824 */ /* 0x000fe200078e0224 */
[----:B------:R-:W2:Y:S03]  /*19d0*/  S2R R17, SR_LANEID ;  /* 0x0000000000117919 */ /* 0x000ea60000000000 */
[----:B------:R-:W-:Y:S02]  /*19e0*/  IMAD.IADD R34, R34, 0x1, R37 ;  /* 0x0000000122227824 */ /* 0x000fe400078e0225 */
[----:B------:R-:W-:Y:S02]  /*19f0*/  BAR.SYNC.DEFER_BLOCKING 0x0 ;  /* 0x0000000000007b1d */ /* 0x000fe40000010000 */
[----:B------:R-:W-:-:S04]  /*1a00*/  IMAD.IADD R35, R35, 0x1, R34 ;  /* 0x0000000123237824 */ /* 0x000fc800078e0222 */
[----:B------:R-:W-:-:S04]  /*1a10*/  IMAD.IADD R32, R32, 0x1, R35 ;  /* 0x0000000120207824 */ /* 0x000fc800078e0223 */
[----:B------:R-:W-:-:S04]  /*1a20*/  IMAD.IADD R33, R33, 0x1, R32 ;  /* 0x0000000121217824 */ /* 0x000fc800078e0220 */
[----:B------:R-:W-:Y:S01]  /*1a30*/  IMAD.IADD R18, R18, 0x1, R33 ;  /* 0x0000000112127824 */ /* 0x000fe200078e0221 */
[----:B-1----:R-:W-:-:S03]  /*1a40*/  ULEA UR5, UR6, UR5, 0x18 ;  /* 0x0000000506057291 */ /* 0x002fc6000f8ec0ff */
[----:B------:R-:W-:Y:S01]  /*1a50*/  IMAD.IADD R19, R19, 0x1, R18 ;  /* 0x0000000113137824 */ /* 0x000fe200078e0212 */
[----:B------:R-:W1:Y:S03]  /*1a60*/  LDCU.64 UR6, c[0x0][0x388] ;  /* 0x00007100ff0677ac */ /* 0x000e660008000a00 */
[----:B------:R-:W-:Y:S01]  /*1a70*/  IMAD.IADD R14, R14, 0x1, R19 ;  /* 0x000000010e0e7824 */ /* 0x000fe200078e0213 */
[----:B0-----:R-:W-:-:S03]  /*1a80*/  SHF.R.U32.HI R16, RZ, 0x5, R16 ;  /* 0x00000005ff107819 */ /* 0x001fc60000011610 */
[----:B------:R-:W-:Y:S02]  /*1a90*/  IMAD.IADD R15, R15, 0x1, R14 ;  /* 0x000000010f0f7824 */ /* 0x000fe400078e020e */
[----:B--2---:R-:W-:Y:S02]  /*1aa0*/  IMAD R16, R16, 0x2c0, R17 ;  /* 0x000002c010107824 */ /* 0x004fe400078e0211 */
[----:B------:R-:W-:-:S03]  /*1ab0*/  IMAD.IADD R12, R12, 0x1, R15 ;  /* 0x000000010c0c7824 */ /* 0x000fc600078e020f */
[----:B------:R-:W-:Y:S01]  /*1ac0*/  LEA R16, R16, UR5, 0x2 ;  /* 0x0000000510107c11 */ /* 0x000fe2000f8e10ff */
[----:B------:R-:W-:Y:S01]  /*1ad0*/  IMAD.IADD R13, R13, 0x1, R12 ;  /* 0x000000010d0d7824 */ /* 0x000fe200078e020c */
[----:B-1----:R-:W-:-:S03]  /*1ae0*/  IADD3 R38, P0, PT, R38, UR6, RZ ;  /* 0x0000000626267c10 */ /* 0x002fc6000ff1e0ff */
[----:B------:R-:W-:Y:S02]  /*1af0*/  IMAD.IADD R10, R10, 0x1, R13 ;  /* 0x000000010a0a7824 */ /* 0x000fe400078e020d */
[----:B------:R-:W-:Y:S01]  /*1b00*/  IMAD R20, R17, 0x54, R16 ;  /* 0x0000005411147824 */ /* 0x000fe200078e0210 */
[----:B------:R-:W-:Y:S01]  /*1b10*/  IADD3.X R39, PT, PT, R0, UR7, RZ, P0, !PT ;  /* 0x0000000700277c10 */ /* 0x000fe200087fe4ff */
[----:B------:R-:W-:-:S03]  /*1b20*/  IMAD.IADD R11, R11, 0x1, R10 ;  /* 0x000000010b0b7824 */ /* 0x000fc600078e020a */
[----:B------:R-:W-:Y:S01]  /*1b30*/  STS.64 [R20], R36 ;  /* 0x0000002414007388 */ /* 0x000fe20000000a00 */
[----:B------:R-:W-:-:S03]  /*1b40*/  IMAD.IADD R8, R8, 0x1, R11 ;  /* 0x0000000108087824 */ /* 0x000fc600078e020b */
[----:B------:R-:W-:Y:S01]  /*1b50*/  STS.64 [R20+0x8], R34 ;  /* 0x0000082214007388 */ /* 0x000fe20000000a00 */
        /* <DEDUP_REMOVED lines=13> */
[----:B------:R-:W-:Y:S04]  /*1c30*/  STS.64 [R20+0x40], R6 ;  /* 0x0000400614007388 */ /* 0x000fe80000000a00 */
[----:B------:R-:W-:Y:S04]  /*1c40*/  STS.64 [R20+0x48], R4 ;  /* 0x0000480414007388 */ /* 0x000fe80000000a00 */
[----:B------:R-:W-:Y:S01]  /*1c50*/  STS.64 [R20+0x50], R2 ;  /* 0x0000500214007388 */ /* 0x000fe20000000a00 */
        /* <DEDUP_REMOVED lines=46> */
.L_x_317:
[----:B------:R-:W-:-:S13]  /*1f40*/  ISETP.NE.AND P0, PT, R0, RZ, PT ;  /* 0x000000ff0000720c */ /* 0x000fda0003f05270 */
[----:B------:R-:W-:Y:S05]  /*1f50*/  @!P0 EXIT ;  /* 0x000000000000894d */ /* 0x000fea0003800000 */
[----:B------:R-:W0:Y:S02]  /*1f60*/  LDC.64 R4, c[0x0][0x380] ;  /* 0x0000e000ff047b82 */ /* 0x000e240000000a00 */
[----:B0-----:R-:W-:-:S05]  /*1f70*/  IMAD.WIDE.U32 R4, R3, 0x4, R4 ;  /* 0x0000000403047825 */ /* 0x001fca00078e0004 */
[----:B------:R0:W2:Y:S01]  /*1f80*/  LDG.E R6, desc[UR8][R4.64] ;  /* 0x0000000804067981 */ /* 0x0000a2000c1e1900 */
[----:B------:R-:W1:Y:S02]  /*1f90*/  S2R R2, SR_TID.X ;  /* 0x0000000000027919 */ /* 0x000e640000002100 */
[C---:B-1----:R-:W-:Y:S02]  /*1fa0*/  LOP3.LUT R3, R2.reuse, 0x1f, RZ, 0xc0, !PT ;  /* 0x0000001f02037812 */ /* 0x042fe400078ec0ff */
[----:B------:R-:W-:-:S05]  /*1fb0*/  LOP3.LUT R8, R2, 0x3e0, RZ, 0xc0, !PT ;  /* 0x000003e002087812 */ /* 0x000fca00078ec0ff */
[----:B------:R-:W-:-:S04]  /*1fc0*/  IMAD R3, R8, 0x16, R3 ;  /* 0x0000001608037824 */ /* 0x000fc800078e0203 */
[C---:B------:R-:W-:Y:S01]  /*1fd0*/  VIADD R7, R3.reuse, 0x20 ;  /* 0x0000002003077836 */ /* 0x040fe20000000000 */
[C---:B------:R-:W-:Y:S01]  /*1fe0*/  ISETP.GE.U32.AND P6, PT, R3.reuse, R0, PT ;  /* 0x000000000300720c */ /* 0x040fe20003fc6070 */
[C---:B------:R-:W-:Y:S01]  /*1ff0*/  VIADD R9, R3.reuse, 0x40 ;  /* 0x0000004003097836 */ /* 0x040fe20000000000 */
[C---:B0-----:R-:W-:Y:S01]  /*2000*/  LEA R4, P1, R3.reuse, R4, 0x2 ;  /* 0x0000000403047211 */ /* 0x041fe200078210ff */
[----:B------:R-:W-:Y:S01]  /*2010*/  VIADD R11, R3, 0x60 ;  /* 0x00000060030b7836 */ /* 0x000fe20000000000 */
[-C--:B------:R-:W-:Y:S01]  /*2020*/  ISETP.GE.U32.AND P5, PT, R7, R0.reuse, PT ;  /* 0x000000000700720c */ /* 0x080fe20003fa6070 */
[----:B------:R-:W-:Y:S01]  /*2030*/  VIADD R7, R3, 0x80 ;  /* 0x0000008003077836 */ /* 0x000fe20000000000 */
[-C--:B------:R-:W-:Y:S01]  /*2040*/  ISETP.GE.U32.AND P0, PT, R9, R0.reuse, PT ;  /* 0x000000000900720c */ /* 0x080fe20003f06070 */
[----:B------:R-:W-:Y:S01]  /*2050*/  IMAD.X R5, RZ, RZ, R5, P1 ;  /* 0x000000ffff057224 */ /* 0x000fe200008e0605 */
[-C--:B------:R-:W-:Y:S01]  /*2060*/  ISETP.GE.U32.AND P4, PT, R11, R0.reuse, PT ;  /* 0x000000000b00720c */ /* 0x080fe20003f86070 */
[----:B------:R-:W-:Y:S01]  /*2070*/  VIADD R9, R3, 0xa0 ;  /* 0x000000a003097836 */ /* 0x000fe20000000000 */
[----:B------:R-:W-:Y:S01]  /*2080*/  ISETP.GE.U32.AND P3, PT, R7, R0, PT ;  /* 0x000000000700720c */ /* 0x000fe20003f66070 */
[----:B------:R-:W-:-:S03]  /*2090*/  VIADD R7, R3, 0xc0 ;  /* 0x000000c003077836 */ /* 0x000fc60000000000 */
[-C--:B------:R-:W-:Y:S01]  /*20a0*/  ISETP.GE.U32.AND P2, PT, R9, R0.reuse, PT ;  /* 0x000000000900720c */ /* 0x080fe20003f46070 */
[----:B------:R-:W-:Y:S01]  /*20b0*/  VIADD R9, R3, 0x100 ;  /* 0x0000010003097836 */ /* 0x000fe20000000000 */
[-C--:B------:R-:W-:Y:S01]  /*20c0*/  ISETP.GE.U32.AND P1, PT, R7, R0.reuse, PT ;  /* 0x000000000700720c */ /* 0x080fe20003f26070 */
[C---:B------:R-:W-:Y:S02]  /*20d0*/  VIADD R7, R3.reuse, 0xe0 ;  /* 0x000000e003077836 */ /* 0x040fe40000000000 */
[----:B------:R-:W-:Y:S02]  /*20e0*/  VIADD R39, R3, 0x260 ;  /* 0x0000026003277836 */ /* 0x000fe40000000000 */
[----:B--2---:R-:W-:Y:S02]  /*20f0*/  IMAD.MOV.U32 R16, RZ, RZ, R6 ;  /* 0x000000ffff107224 */ /* 0x004fe400078e0006 */
[----:B------:R-:W2:Y:S01]  /*2100*/  @!P6 LDG.E R6, desc[UR8][R4.64] ;  /* 0x000000080406e981 */ /* 0x000ea2000c1e1900 */
[----:B------:R-:W-:Y:S01]  /*2110*/  ISETP.GE.U32.AND P6, PT, R7, R0, PT ;  /* 0x000000000700720c */ /* 0x000fe20003fc6070 */
[----:B------:R-:W-:-:S02]  /*2120*/  IMAD.MOV.U32 R10, RZ, RZ, R16 ;  /* 0x000000ffff0a7224 */ /* 0x000fc400078e0010 */
[----:B------:R-:W-:Y:S02]  /*2130*/  VIADD R7, R3, 0x120 ;  /* 0x0000012003077836 */ /* 0x000fe40000000000 */
[--C-:B------:R-:W-:Y:S02]  /*2140*/  IMAD.MOV.U32 R12, RZ, RZ, R16.reuse ;  /* 0x000000ffff0c7224 */ /* 0x100fe400078e0010 */
[----:B------:R-:W3:Y:S01]  /*2150*/  @!P0 LDG.E R10, desc[UR8][R4.64+0x100] ;  /* 0x00010008040a8981 */ /* 0x000ee2000c1e1900 */
[-C--:B------:R-:W-:Y:S01]  /*2160*/  ISETP.GE.U32.AND P0, PT, R7, R0.reuse, PT ;  /* 0x000000000700720c */ /* 0x080fe20003f06070 */
[----:B------:R-:W-:Y:S02]  /*2170*/  VIADD R7, R3, 0x140 ;  /* 0x0000014003077836 */ /* 0x000fe40000000000 */
[--C-:B------:R-:W-:Y:S01]  /*2180*/  IMAD.MOV.U32 R8, RZ, RZ, R16.reuse ;  /* 0x000000ffff087224 */ /* 0x100fe200078e0010 */
[----:B------:R-:W4:Y:S01]  /*2190*/  @!P4 LDG.E R12, desc[UR8][R4.64+0x180] ;  /* 0x00018008040cc981 */ /* 0x000f22000c1e1900 */
[----:B------:R-:W-:Y:S01]  /*21a0*/  IMAD.MOV.U32 R18, RZ, RZ, R16 ;  /* 0x000000ffff127224 */ /* 0x000fe200078e0010 */
[----:B------:R-:W-:Y:S01]  /*21b0*/  ISETP.GE.U32.AND P4, PT, R7, R0, PT ;  /* 0x000000000700720c */ /* 0x000fe20003f86070 */
[----:B------:R-:W-:-:S02]  /*21c0*/  VIADD R7, R3, 0x180 ;  /* 0x0000018003077836 */ /* 0x000fc40000000000 */
[----:B------:R-:W5:Y:S01]  /*21d0*/  @!P5 LDG.E R8, desc[UR8][R4.64+0x80] ;  /* 0x000080080408d981 */ /* 0x000f62000c1e1900 */
[-C--:B------:R-:W-:Y:S01]  /*21e0*/  ISETP.GE.U32.AND P5, PT, R9, R0.reuse, PT ;  /* 0x000000000900720c */ /* 0x080fe20003fa6070 */
[--C-:B------:R-:W-:Y:S02]  /*21f0*/  IMAD.MOV.U32 R20, RZ, RZ, R16.reuse ;  /* 0x000000ffff147224 */ /* 0x100fe400078e0010 */
[----:B------:R-:W5:Y:S01]  /*2200*/  @!P2 LDG.E R18, desc[UR8][R4.64+0x280] ;  /* 0x000280080412a981 */ /* 0x000f62000c1e1900 */
[-C--:B------:R-:W-:Y:S01]  /*2210*/  ISETP.GE.U32.AND P2, PT, R7, R0.reuse, PT ;  /* 0x000000000700720c */ /* 0x080fe20003f46070 */
[C---:B------:R-:W-:Y:S02]  /*2220*/  VIADD R7, R3.reuse, 0x1a0 ;  /* 0x000001a003077836 */ /* 0x040fe40000000000 */
[--C-:B------:R-:W-:Y:S01]  /*2230*/  IMAD.MOV.U32 R14, RZ, RZ, R16.reuse ;  /* 0x000000ffff0e7224 */ /* 0x100fe200078e0010 */
[----:B------:R-:W5:Y:S01]  /*2240*/  @!P1 LDG.E R20, desc[UR8][R4.64+0x300] ;  /* 0x0003000804149981 */ /* 0x000f62000c1e1900 */
[----:B------:R-:W-:Y:S01]  /*2250*/  VIADD R9, R3, 0x160 ;  /* 0x0000016003097836 */ /* 0x000fe20000000000 */
[----:B------:R-:W-:Y:S01]  /*2260*/  ISETP.GE.U32.AND P1, PT, R7, R0, PT ;  /* 0x000000000700720c */ /* 0x000fe20003f26070 */
[----:B------:R-:W-:-:S02]  /*2270*/  IMAD.MOV.U32 R24, RZ, RZ, R16 ;  /* 0x000000ffff187224 */ /* 0x000fc400078e0010 */
[----:B------:R-:W-:Y:S01]  /*2280*/  VIADD R7, R3, 0x1e0 ;  /* 0x000001e003077836 */ /* 0x000fe20000000000 */
        /* <DEDUP_REMOVED lines=17> */
[----:B------:R-:W-:Y:S02]  /*23a0*/  VIADD R7, R3, 0x280 ;  /* 0x0000028003077836 */ /* 0x000fe40000000000 */
[--C-:B------:R-:W-:Y:S01]  /*23b0*/  IMAD.MOV.U32 R28, RZ, RZ, R16.reuse ;  /* 0x000000ffff1c7224 */ /* 0x100fe200078e0010 */
[----:B------:R-:W5:Y:S01]  /*23c0*/  @!P2 LDG.E R32, desc[UR8][R4.64+0x600] ;  /* 0x000600080420a981 */ /* 0x000f62000c1e1900 */
[--C-:B------:R-:W-:Y:S01]  /*23d0*/  IMAD.MOV.U32 R34, RZ, RZ, R16.reuse ;  /* 0x000000ffff227224 */ /* 0x100fe200078e0010 */
[----:B------:R-:W-:Y:S01]  /*23e0*/  ISETP.GE.U32.AND P2, PT, R7, R0, PT ;  /* 0x000000000700720c */ /* 0x000fe20003f46070 */
[----:B------:R-:W-:-:S02]  /*23f0*/  IMAD.MOV.U32 R36, RZ, RZ, R16 ;  /* 0x000000ffff247224 */ /* 0x000fc400078e0010 */
[C---:B------:R-:W-:Y:S01]  /*2400*/  VIADD R9, R3.reuse, 0x220 ;  /* 0x0000022003097836 */ /* 0x040fe20000000000 */
[----:B------:R-:W5:Y:S01]  /*2410*/  @!P4 LDG.E R28, desc[UR8][R4.64+0x500] ;  /* 0x00050008041cc981 */ /* 0x000f62000c1e1900 */
[----:B------:R-:W-:-:S03]  /*2420*/  VIADD R7, R3, 0x2a0 ;  /* 0x000002a003077836 */ /* 0x000fc60000000000 */
[----:B------:R-:W5:Y:S01]  /*2430*/  @!P1 LDG.E R34, desc[UR8][R4.64+0x680] ;  /* 0x0006800804229981 */ /* 0x000f62000c1e1900 */
[-C--:B------:R-:W-:Y:S02]  /*2440*/  ISETP.GE.U32.AND P4, PT, R9, R0.reuse, PT ;  /* 0x000000000900720c */ /* 0x080fe40003f86070 */
[-C--:B------:R-:W-:Y:S01]  /*2450*/  ISETP.GE.U32.AND P1, PT, R39, R0.reuse, PT ;  /* 0x000000002700720c */ /* 0x080fe20003f26070 */
[----:B------:R-:W5:Y:S01]  /*2460*/  @!P6 LDG.E R36, desc[UR8][R4.64+0x700] ;  /* 0x000700080424e981 */ /* 0x000f62000c1e1900 */
[----:B------:R-:W-:Y:S01]  /*2470*/  ISETP.GE.U32.AND P6, PT, R7, R0, PT ;  /* 0x000000000700720c */ /* 0x000fe20003fc6070 */
        /* <DEDUP_REMOVED lines=16> */
[----:B------:R-:W-:Y:S01]  /*2580*/  UMOV UR4, 0x400 ;  /* 0x0000040000047882 */ /* 0x000fe20000000000 */
[----:B------:R-:W-:Y:S01]  /*2590*/  ISETP.NE.AND P0, PT, R42, RZ, PT ;  /* 0x000000ff2a00720c */ /* 0x000fe20003f05270 */
[----:B-1----:R-:W-:-:S02]  /*25a0*/  ULEA UR4, UR5, UR4, 0x18 ;  /* 0x0000000405047291 */ /* 0x002fc4000f8ec0ff */
[----:B0-----:R-:W-:-:S05]  /*25b0*/  IMAD R41, R43, 0x2c0, R38 ;  /* 0x000002c02b297824 */ /* 0x001fca00078e0226 */
        /* <DEDUP_REMOVED lines=39> */
[----:B------:R-:W-:Y:S02]  /*2830*/  ISETP.NE.AND P1, PT, R38, 0x1f, PT ;  /* 0x0000001f2600780c */ /* 0x000fe40003f25270 */
[----:B---3--:R-:W-:Y:S02]  /*2840*/  IADD3 R16, PT, PT, R8, R7, R16 ;  /* 0x0000000708107210 */ /* 0x008fe40007ffe010 */
[----:B------:R-:W-:Y:S02]  /*2850*/  ISETP.NE.AND P2, PT, R43, 0xb, PT ;  /* 0x0000000b2b00780c */ /* 0x000fe40003f45270 */
[----:B----4-:R-:W-:Y:S02]  /*2860*/  IADD3 R16, PT, PT, R10, R9, R16 ;  /* 0x000000090a107210 */ /* 0x010fe40007ffe010 */
[----:B------:R-:W-:-:S02]  /*2870*/  ISETP.GE.U32.AND P3, PT, R2, 0x20, PT ;  /* 0x000000200200780c */ /* 0x000fc40003f66070 */
        /* <DEDUP_REMOVED lines=46> */
[----:B------:R-:W-:Y:S02]  /*2b60*/  SEL R16, R22, R16, !P0 ;  /* 0x0000001016107207 */ /* 0x000fe40004000000 */
[----:B------:R-:W-:-:S04]  /*2b70*/  ISETP.NE.AND P0, PT, R43, 0x8, PT ;  /* 0x000000082b00780c */ /* 0x000fc80003f05270 */
[----:B------:R-:W-:Y:S02]  /*2b80*/  SEL R16, R23, R16, !P0 ;  /* 0x0000001017107207 */ /* 0x000fe40004000000 */
[----:B------:R-:W-:Y:S02]  /*2b90*/  ISETP.NE.AND P0, PT, R43, 0xa, PT ;  /* 0x0000000a2b00780c */ /* 0x000fe40003f05270 */
[----:B------:R-:W-:Y:S02]  /*2ba0*/  SEL R16, R24, R16, !P1 ;  /* 0x0000001018107207 */ /* 0x000fe40004800000 */
[----:B------:R-:W-:Y:S02]  /*2bb0*/  ISETP.NE.AND P1, PT, R38, RZ, PT ;  /* 0x000000ff2600720c */ /* 0x000fe40003f25270 */
[----:B------:R-:W-:Y:S01]  /*2bc0*/  SEL R16, R25, R16, !P0 ;  /* 0x0000001019107207 */ /* 0x000fe20004000000 */
[----:B------:R-:W-:Y:S01]  /*2bd0*/  @!P2 IMAD.IADD R16, R26, 0x1, R25 ;  /* 0x000000011a10a824 */ /* 0x000fe200078e0219 */
[----:B------:R-:W-:-:S02]  /*2be0*/  SEL R17, R42, RZ, P1 ;  /* 0x000000ff2a117207 */ /* 0x000fc40000800000 */
[----:B------:R-:W-:-:S03]  /*2bf0*/  ISETP.NE.AND P0, PT, R2, RZ, PT ;  /* 0x000000ff0200720c */ /* 0x000fc60003f05270 */
[----:B------:R-:W-:-:S05]  /*2c00*/  @P3 IMAD.IADD R42, R16, 0x1, R17 ;  /* 0x00000001102a3824 */ /* 0x000fca00078e0211 */
[----:B------:R-:W-:Y:S01]  /*2c10*/  SEL R17, R42, RZ, P0 ;  /* 0x000000ff2a117207 */ /* 0x000fe20000000000 */
[----:B------:R-:W-:Y:S06]  /*2c20*/  BRA `(.L_x_335) ;  /* 0x0000000c00e87947 */ /* 0x000fec0003800000 */
.L_x_334:
[----:B0-2---:R-:W-:Y:S02]  /*2c30*/  IADD3 R16, PT, PT, R6, R5, R4 ;  /* 0x0000000506107210 */ /* 0x005fe40007ffe004 */
[----:B------:R-:W-:Y:S02]  /*2c40*/  ISETP.NE.AND P1, PT, R38, 0x1f, PT ;  /* 0x0000001f2600780c */ /* 0x000fe40003f25270 */
        /* <DEDUP_REMOVED lines=52> */
[----:B------:R-:W-:Y:S01]  /*2f90*/  SEL R16, R23, R16, !P0 ;  /* 0x0000001017107207 */ /* 0x000fe20004000000 */
[----:B------:R-:W-:Y:S01]  /*2fa0*/  IMAD.IADD R23, R45, 0x1, -R44 ;  /* 0x000000012d177824 */ /* 0x000fe200078e0a2c */
[C---:B------:R-:W-:Y:S02]  /*2fb0*/  ISETP.NE.AND P0, PT, R43.reuse, 0xa, PT ;  /* 0x0000000a2b00780c */ /* 0x040fe40003f05270 */
[----:B------:R-:W-:Y:S02]  /*2fc0*/  SEL R16, R24, R16, !P1 ;  /* 0x0000001018107207 */ /* 0x000fe40004800000 */
[----:B------:R-:W-:Y:S02]  /*2fd0*/  ISETP.NE.AND P1, PT, R43, 0xb, PT ;  /* 0x0000000b2b00780c */ /* 0x000fe40003f25270 */
[----:B------:R-:W-:Y:S02]  /*2fe0*/  SEL R16, R25, R16, !P0 ;  /* 0x0000001019107207 */ /* 0x000fe40004000000 */
[----:B------:R-:W-:-:S02]  /*2ff0*/  ISETP.GT.U32.AND P0, PT, R2, 0x1f, PT ;  /* 0x0000001f0200780c */ /* 0x000fc40003f04070 */
[----:B------:R-:W-:Y:S02]  /*3000*/  SEL R17, R23, RZ, P2 ;  /* 0x000000ff17117207 */ /* 0x000fe40001000000 */
        /* <DEDUP_REMOVED lines=20> */
.L_x_381:
[----:B------:R-:W-:Y:S05]  /*3150*/  @!P0 BRA `(.L_x_338) ;  /* 0x0000000000748947 */ /* 0x000fea0003800000 */
[----:B------:R-:W-:-:S07]  /*3160*/  IMAD.MOV.U32 R20, RZ, RZ, 0x3b8 ;  /* 0x000003b8ff147424 */ /* 0x000fce00078e00ff */
.L_x_340:
        /* <DEDUP_REMOVED lines=27> */
.L_x_384:
[----:B------:R-:W-:Y:S05]  /*3320*/  @P0 BRA `(.L_x_340) ;  /* 0xfffffffc00900947 */ /* 0x000fea000383ffff */
.L_x_338:
        /* <DEDUP_REMOVED lines=23> */
[----:B------:R-:W-:-:S03]  /*34a0*/  ISETP.GT.AND P0, PT, R16, R47, PT ;  /* 0x0000002f1000720c */ /* 0x000fc60003f04270 */
[----:B------:R-:W-:-:S05]  /*34b0*/  IMAD.IADD R50, R46, 0x1, R17 ;  /* 0x000000012e327824 */ /* 0x000fca00078e0211 */
[----:B------:R-:W0:Y:S02]  /*34c0*/  SHFL.DOWN PT, R22, R50, 0x8, R47 ;  /* 0x0900000032167989 */ /* 0x000e2400000e002f */
[----:B0-----:R-:W-:Y:S02]  /*34d0*/  SEL R17, R22, RZ, !P0 ;  /* 0x000000ff16117207 */ /* 0x001fe40004000000 */
[----:B------:R-:W-:Y:S01]  /*34e0*/  ISETP.NE.AND P0, PT, R18, 0x65, PT ;  /* 0x000000651200780c */ /* 0x000fe20003f05270 */
[----:B------:R-:W-:Y:S02]  /*34f0*/  VIADD R18, R38, 0x10 ;  /* 0x0000001026127836 */ /* 0x000fe40000000000 */
[----:B------:R-:W-:Y:S02]  /*3500*/  IMAD.IADD R48, R50, 0x1, R17 ;  /* 0x0000000132307824 */ /* 0x000fe400078e0211 */
[----:B------:R-:W0:Y:S01]  /*3510*/  LDC.64 R16, c[0x0][0x390] ;  /* 0x0000e400ff107b82 */ /* 0x000e220000000a00 */
[----:B------:R-:W-:-:S02]  /*3520*/  ISETP.GT.AND P2, PT, R18, R47, PT ;  /* 0x0000002f1200720c */ /* 0x000fc40003f44270 */
[----:B------:R-:W1:Y:S05]  /*3530*/  SHFL.DOWN PT, R22, R48, 0x10, R47 ;  /* 0x0a00000030167989 */ /* 0x000e6a00000e002f */
[----:B------:R-:W-:Y:S02]  /*3540*/  VOTE.ALL P0, P0 ;  /* 0x0000000000ff7806 */ /* 0x000fe40000000000 */
[----:B0-----:R-:W-:Y:S02]  /*3550*/  IADD3 R44, P3, PT, R16, 0x100, RZ ;  /* 0x00000100102c7810 */ /* 0x001fe40007f7e0ff */
[----:B-1----:R-:W-:-:S03]  /*3560*/  SEL R19, R22, RZ, !P2 ;  /* 0x000000ff16137207 */ /* 0x002fc60005000000 */
[----:B------:R-:W-:Y:S02]  /*3570*/  IMAD.X R45, RZ, RZ, R17, P3 ;  /* 0x000000ffff2d7224 */ /* 0x000fe400018e0611 */
[----:B------:R-:W-:-:S07]  /*3580*/  IMAD.IADD R46, R48, 0x1, R19 ;  /* 0x00000001302e7824 */ /* 0x000fce00078e0213 */
.L_x_393:
[----:B------:R-:W-:Y:S05]  /*3590*/  @!P0 BRA `(.L_x_342) ;  /* 0x00000004002c8947 */ /* 0x000fea0003800000 */
[----:B------:R-:W-:-:S07]  /*35a0*/  IMAD.MOV.U32 R47, RZ, RZ, 0x3b8 ;  /* 0x000003b8ff2f7424 */ /* 0x000fce00078e00ff */
.L_x_348:
        /* <DEDUP_REMOVED lines=8> */
.L_x_396:
[----:B------:R-:W-:Y:S05]  /*3630*/  @!P0 BRA `(.L_x_344) ;  /* 0x0000000000748947 */ /* 0x000fea0003800000 */
[----:B------:R-:W-:-:S07]  /*3640*/  IMAD.MOV.U32 R20, RZ, RZ, R47 ;  /* 0x000000ffff147224 */ /* 0x000fce00078e002f */
.L_x_346:
        /* <DEDUP_REMOVED lines=27> */
.L_x_399:
[----:B------:R-:W-:Y:S05]  /*3800*/  @P0 BRA `(.L_x_346) ;  /* 0xfffffffc00900947 */ /* 0x000fea000383ffff */
.L_x_344:
[----:B------:R-:W-:Y:S01]  /*3810*/  UMOV UR5, 0xffffffff ;  /* 0xffffffff00057882 */ /* 0x000fe20000000000 */
[----:B------:R-:W-:Y:S02]  /*3820*/  ISETP.NE.AND P0, PT, R18, 0x65, PT ;  /* 0x000000651200780c */ /* 0x000fe40003f05270 */
[----:B------:R-:W-:Y:S11]  /*3830*/  BRA.DIV UR5, `(.L_x_347) ;  /* 0x0000001e051c7947 */ /* 0x000ff6000b800000 */
[----:B------:R-:W-:Y:S01]  /*3840*/  VOTE.ANY R21, PT, !P0 ;  /* 0x0000000000157806 */ /* 0x000fe200040e0100 */
[----:B------:R-:W-:Y:S02]  /*3850*/  VIADD R20, R38, 0x2 ;  /* 0x0000000226147836 */ /* 0x000fe40000000000 */
[----:B------:R-:W-:Y:S01]  /*3860*/  VIADD R43, R43, 0xffffffe0 ;  /* 0xffffffe02b2b7836 */ /* 0x000fe20000000000 */
[----:B------:R-:W-:-:S05]  /*3870*/  LOP3.LUT R21, R21, 0x80000000, R26, 0xec, !PT ;  /* 0x8000000015157812 */ /* 0x000fca00078eec1a */
        /* <DEDUP_REMOVED lines=28> */
.L_x_408:
[----:B------:R-:W-:Y:S05]  /*3a40*/  @P0 BRA `(.L_x_348) ;  /* 0xfffffff800d80947 */ /* 0x000fea000383ffff */
.L_x_342:
        /* <DEDUP_REMOVED lines=15> */
.L_x_336:
[----:B------:R-:W-:Y:S05]  /*3b40*/  WARPSYNC.ALL ;  /* 0x0000000000007948 */ /* 0x000fea0003800000 */
[----:B------:R-:W0:Y:S08]  /*3b50*/  S2UR UR5, SR_CgaCtaId ;  /* 0x00000000000579c3 */ /* 0x000e300000008800 */
[----:B------:R-:W-:Y:S01]  /*3b60*/  BAR.SYNC.DEFER_BLOCKING 0x0 ;  /* 0x0000000000007b1d */ /* 0x000fe20000010000 */
[----:B------:R-:W-:-:S05]  /*3b70*/  ISETP.NE.AND P0, PT, R2, RZ, PT ;  /* 0x000000ff0200720c */ /* 0x000fca0003f05270 */
[----:B------:R-:W-:Y:S02]  /*3b80*/  UMOV UR4, 0x400 ;  /* 0x0000040000047882 */ /* 0x000fe40000000000 */
[----:B0-----:R-:W-:-:S09]  /*3b90*/  ULEA UR4, UR5, UR4, 0x18 ;  /* 0x0000000405047291 */ /* 0x001fd2000f8ec0ff */
[----:B-1----:R-:W0:Y:S02]  /*3ba0*/  LDS R17, [UR4+0x4c] ;  /* 0x00004c04ff117984 */ /* 0x002e240008000800 */
[----:B0-----:R-:W-:-:S05]  /*3bb0*/  SEL R17, R17, RZ, P0 ;  /* 0x000000ff11117207 */ /* 0x001fca0000000000 */
[----:B------:R-:W-:-:S07]  /*3bc0*/  IMAD.IADD R17, R17, 0x1, R16 ;  /* 0x0000000111117824 */ /* 0x000fce00078e0210 */
.L_x_335:
[----:B------:R-:W-:Y:S01]  /*3bd0*/  IMAD.IADD R4, R4, 0x1, R17 ;  /* 0x0000000104047824 */ /* 0x000fe200078e0211 */
[----:B------:R-:W-:Y:S01]  /*3be0*/  BAR.SYNC.DEFER_BLOCKING 0x0 ;  /* 0x0000000000007b1d */ /* 0x000fe20000010000 */
[----:B------:R-:W-:Y:S02]  /*3bf0*/  ISETP.NE.AND P0, PT, R2, RZ, PT ;  /* 0x000000ff0200720c */ /* 0x000fe40003f05270 */
[----:B------:R-:W-:-:S05]  /*3c00*/  IMAD.IADD R5, R5, 0x1, R4 ;  /* 0x0000000105057824 */ /* 0x000fca00078e0204 */
[----:B------:R-:W0:Y:S01]  /*3c10*/  S2UR UR5, SR_CTAID.X ;  /* 0x00000000000579c3 */ /* 0x000e220000002500 */
[----:B------:R-:W-:Y:S01]  /*3c20*/  IMAD.IADD R6, R6, 0x1, R5 ;  /* 0x0000000106067824 */ /* 0x000fe200078e0205 */
[----:B------:R-:W1:Y:S03]  /*3c30*/  LDCU.64 UR6, c[0x0][0x388] ;  /* 0x00007100ff0677ac */ /* 0x000e660008000a00 */
[----:B------:R-:W-:-:S04]  /*3c40*/  IMAD.IADD R7, R7, 0x1, R6 ;  /* 0x0000000107077824 */ /* 0x000fc800078e0206 */
[----:B------:R-:W-:-:S04]  /*3c50*/  IMAD.IADD R8, R8, 0x1, R7 ;  /* 0x0000000108087824 */ /* 0x000fc800078e0207 */
[----:B------:R-:W-:-:S04]  /*3c60*/  IMAD.IADD R9, R9, 0x1, R8 ;  /* 0x0000000109097824 */ /* 0x000fc800078e0208 */
[----:B------:R-:W-:Y:S01]  /*3c70*/  IMAD.IADD R10, R10, 0x1, R9 ;  /* 0x000000010a0a7824 */ /* 0x000fe200078e0209 */
[----:B------:R2:W-:Y:S03]  /*3c80*/  STS.64 [R40], R4 ;  /* 0x0000000428007388 */ /* 0x0005e60000000a00 */
[----:B------:R-:W-:Y:S01]  /*3c90*/  IMAD.IADD R11, R11, 0x1, R10 ;  /* 0x000000010b0b7824 */ /* 0x000fe200078e020a */
[----:B------:R-:W-:Y:S03]  /*3ca0*/  STS.64 [R40+0x8], R6 ;  /* 0x0000080628007388 */ /* 0x000fe60000000a00 */
[----:B------:R-:W-:Y:S01]  /*3cb0*/  IMAD.IADD R12, R12, 0x1, R11 ;  /* 0x000000010c0c7824 */ /* 0x000fe200078e020b */
[----:B------:R3:W-:Y:S03]  /*3cc0*/  STS.64 [R40+0x10], R8 ;  /* 0x0000100828007388 */ /* 0x0007e60000000a00 */
[----:B------:R-:W-:Y:S01]  /*3cd0*/  IMAD.IADD R13, R13, 0x1, R12 ;  /* 0x000000010d0d7824 */ /* 0x000fe200078e020c */
[----:B------:R-:W-:Y:S01]  /*3ce0*/  STS.64 [R40+0x18], R10 ;  /* 0x0000180a28007388 */ /* 0x000fe20000000a00 */
[----:B--2---:R-:W0:Y:S02]  /*3cf0*/  LDC R4, c[0x0][0x398] ;  /* 0x0000e600ff047b82 */ /* 0x004e240000000800 */
[----:B------:R-:W-:Y:S01]  /*3d00*/  IMAD.IADD R14, R14, 0x1, R13 ;  /* 0x000000010e0e7824 */ /* 0x000fe200078e020d */
[----:B------:R2:W-:Y:S03]  /*3d10*/  STS.64 [R40+0x20], R12 ;  /* 0x0000200c28007388 */ /* 0x0005e60000000a00 */
[----:B------:R-:W-:Y:S01]  /*3d20*/  IMAD.IADD R15, R15, 0x1, R14 ;  /* 0x000000010f0f7824 */ /* 0x000fe200078e020e */
[----:B------:R-:W4:Y:S03]  /*3d30*/  S2R R5, SR_TID.X ;  /* 0x0000000000057919 */ /* 0x000f260000002100 */
[----:B------:R-:W-:Y:S01]  /*3d40*/  IMAD.IADD R28, R28, 0x1, R15 ;  /* 0x000000011c1c7824 */ /* 0x000fe200078e020f */
[----:B------:R-:W-:Y:S03]  /*3d50*/  STS.64 [R40+0x28], R14 ;  /* 0x0000280e28007388 */ /* 0x000fe60000000a00 */
[----:B------:R-:W-:Y:S01]  /*3d60*/  IMAD.IADD R29, R29, 0x1, R28 ;  /* 0x000000011d1d7824 */ /* 0x000fe200078e021c */
[----:B---3--:R-:W3:Y:S03]  /*3d70*/  S2R R8, SR_TID.X ;  /* 0x0000000000087919 */ /* 0x008ee60000002100 */
[----:B------:R-:W-:Y:S01]  /*3d80*/  IMAD.IADD R30, R30, 0x1, R29 ;  /* 0x000000011e1e7824 */ /* 0x000fe200078e021d */
[----:B------:R-:W-:Y:S03]  /*3d90*/  STS.64 [R40+0x30], R28 ;  /* 0x0000301c28007388 */ /* 0x000fe60000000a00 */
[----:B------:R-:W-:-:S02]  /*3da0*/  IMAD.IADD R31, R31, 0x1, R30 ;  /* 0x000000011f1f7824 */ /* 0x000fc400078e021e */
[----:B0-----:R-:W-:Y:S02]  /*3db0*/  VIADD R4, R4, UR5 ;  /* 0x0000000504047c36 */ /* 0x001fe40008000000 */
[----:B------:R-:W-:Y:S01]  /*3dc0*/  IMAD.IADD R32, R32, 0x1, R31 ;  /* 0x0000000120207824 */ /* 0x000fe200078e021f */
[----:B------:R-:W-:Y:S01]  /*3dd0*/  STS.64 [R40+0x38], R30 ;  /* 0x0000381e28007388 */ /* 0x000fe20000000a00 */
[----:B--2---:R-:W-:Y:S02]  /*3de0*/  IMAD R12, R4, 0x2100, RZ ;  /* 0x00002100040c7824 */ /* 0x004fe400078e02ff */
[----:B------:R-:W-:-:S04]  /*3df0*/  IMAD.IADD R33, R33, 0x1, R32 ;  /* 0x0000000121217824 */ /* 0x000fc800078e0220 */
[----:B------:R-:W-:Y:S01]  /*3e00*/  IMAD.IADD R34, R34, 0x1, R33 ;  /* 0x0000000122227824 */ /* 0x000fe200078e0221 */
[----:B------:R-:W-:Y:S03]  /*3e10*/  STS.64 [R40+0x40], R32 ;  /* 0x0000402028007388 */ /* 0x000fe60000000a00 */
[----:B------:R-:W-:Y:S01]  /*3e20*/  IMAD.IADD R35, R35, 0x1, R34 ;  /* 0x0000000123237824 */ /* 0x000fe200078e0222 */
[C---:B----4-:R-:W-:Y:S02]  /*3e30*/  LOP3.LUT R4, R5.reuse, 0x3e0, RZ, 0xc0, !PT ;  /* 0x000003e005047812 */ /* 0x050fe400078ec0ff */
[----:B------:R-:W-:Y:S01]  /*3e40*/  LOP3.LUT R6, R5, 0x1f, RZ, 0xc0, !PT ;  /* 0x0000001f05067812 */ /* 0x000fe200078ec0ff */
[----:B------:R-:W-:Y:S01]  /*3e50*/  IMAD.IADD R36, R36, 0x1, R35 ;  /* 0x0000000124247824 */ /* 0x000fe200078e0223 */
[----:B------:R-:W-:Y:S03]  /*3e60*/  STS.64 [R40+0x48], R34 ;  /* 0x0000482228007388 */ /* 0x000fe60000000a00 */
[----:B------:R-:W-:Y:S01]  /*3e70*/  IMAD.IADD R37, R37, 0x1, R36 ;  /* 0x0000000125257824 */ /* 0x000fe200078e0224 */
[----:B---3--:R-:W-:Y:S01]  /*3e80*/  LOP3.LUT R10, R8, 0x1f, RZ, 0xc0, !PT ;  /* 0x0000001f080a7812 */ /* 0x008fe200078ec0ff */
[----:B------:R-:W-:-:S03]  /*3e90*/  IMAD R6, R4, 0x16, R6 ;  /* 0x0000001604067824 */ /* 0x000fc600078e0206 */
[----:B------:R-:W-:Y:S01]  /*3ea0*/  STS.64 [R40+0x50], R36 ;  /* 0x0000502428007388 */ /* 0x000fe20000000a00 */
        /* <DEDUP_REMOVED lines=22> */
[----:B------:R0:W-:Y:S04]  /*4010*/  LDS R21, [R41+0xa80] ;  /* 0x000a800029157984 */ /* 0x0001e80000000800 */
[----:B------:R2:W-:Y:S01]  /*4020*/  @!P0 STS [UR4+0x8400], R0 ;  /* 0x00840000ff008988 */ /* 0x0005e20008000804 */
[----:B------:R-:W-:Y:S01]  /*4030*/  BAR.SYNC.DEFER_BLOCKING 0x0 ;  /* 0x0000000000007b1d */ /* 0x000fe20000010000 */
[----:B0-----:R-:W-:Y:S01]  /*4040*/  LOP3.LUT R41, R8, 0x3e0, RZ, 0xc0, !PT ;  /* 0x000003e008297812 */ /* 0x001fe200078ec0ff */
[----:B------:R-:W-:Y:S01]  /*4050*/  VIADD R8, R6, 0x80 ;  /* 0x0000008006087836 */ /* 0x000fe20000000000 */
[----:B------:R-:W-:-:S03]  /*4060*/  IADD3 R5, P0, PT, R12, R3, RZ ;  /* 0x000000030c057210 */ /* 0x000fc60007f1e0ff */
[----:B------:R-:W-:Y:S02]  /*4070*/  IMAD R10, R41, 0x16, R10 ;  /* 0x00000016290a7824 */ /* 0x000fe400078e020a */
[----:B------:R-:W-:Y:S02]  /*4080*/  VIADD R41, R6, 0x20 ;  /* 0x0000002006297836 */ /* 0x000fe40000000000 */
[----:B--2---:R-:W-:Y:S01]  /*4090*/  IMAD.X R0, RZ, RZ, RZ, P0 ;  /* 0x000000ffff007224 */ /* 0x004fe200000e06ff */
[----:B-1----:R-:W-:-:S04]  /*40a0*/  LEA R4, P0, R5, UR6, 0x2 ;  /* 0x0000000605047c11 */ /* 0x002fc8000f8010ff */
[----:B------:R-:W-:Y:S01]  /*40b0*/  LEA.HI.X R5, R5, UR7, R0, 0x2, P0 ;  /* 0x0000000705057c11 */ /* 0x000fe200080f1400 */
[----:B------:R-:W-:Y:S01]  /*40c0*/  VIADD R0, R10, 0xe0 ;  /* 0x000000e00a007836 */ /* 0x000fe20000000000 */
[----:B------:R-:W0:Y:S02]  /*40d0*/  LDS R2, [UR4+0x8400] ;  /* 0x00840004ff027984 */ /* 0x000e240008000800 */
[-C--:B0-----:R-:W-:Y:S01]  /*40e0*/  ISETP.GE.AND P6, PT, R3, R2.reuse, PT ;  /* 0x000000020300720c */ /* 0x081fe20003fc6270 */
[C---:B------:R-:W-:Y:S01]  /*40f0*/  VIADD R3, R6.reuse, 0xa0 ;  /* 0x000000a006037836 */ /* 0x040fe20000000000 */
[-C--:B------:R-:W-:Y:S01]  /*4100*/  ISETP.GE.AND P5, PT, R41, R2.reuse, PT ;  /* 0x000000022900720c */ /* 0x080fe20003fa6270 */
[----:B------:R-:W-:Y:S01]  /*4110*/  VIADD R41, R6, 0xc0 ;  /* 0x000000c006297836 */ /* 0x000fe20000000000 */
[-C--:B------:R-:W-:Y:S01]  /*4120*/  ISETP.GE.AND P0, PT, R8, R2.reuse, PT ;  /* 0x000000020800720c */ /* 0x080fe20003f06270 */
[----:B------:R-:W-:Y:S01]  /*4130*/  VIADD R8, R10, 0x40 ;  /* 0x000000400a087836 */ /* 0x000fe20000000000 */
[-C--:B------:R-:W-:Y:S01]  /*4140*/  ISETP.GE.AND P4, PT, R3, R2.reuse, PT ;  /* 0x000000020300720c */ /* 0x080fe20003f86270 */
[C---:B------:R-:W-:Y:S01]  /*4150*/  VIADD R3, R6.reuse, 0x100 ;  /* 0x0000010006037836 */ /* 0x040fe20000000000 */
[-C--:B------:R-:W-:Y:S01]  /*4160*/  ISETP.GE.AND P2, PT, R41, R2.reuse, PT ;  /* 0x000000022900720c */ /* 0x080fe20003f46270 */
[----:B------:R-:W-:Y:S01]  /*4170*/  VIADD R41, R6, 0x120 ;  /* 0x0000012006297836 */ /* 0x000fe20000000000 */
[----:B------:R-:W-:-:S02]  /*4180*/  ISETP.GE.AND P3, PT, R8, R2, PT ;  /* 0x000000020800720c */ /* 0x000fc40003f66270 */
[-C--:B------:R-:W-:Y:S01]  /*4190*/  ISETP.GE.AND P1, PT, R0, R2.reuse, PT ;  /* 0x000000020000720c */ /* 0x080fe20003f26270 */
[----:B------:R-:W-:Y:S01]  /*41a0*/  @!P6 STG.E desc[UR8][R4.64], R45 ;  /* 0x0000002d0400e986 */ /* 0x000fe2000c101908 */
[-C--:B------:R-:W-:Y:S01]  /*41b0*/  ISETP.GE.AND P6, PT, R3, R2.reuse, PT ;  /* 0x000000020300720c */ /* 0x080fe20003fc6270 */
[----:B------:R-:W-:Y:S02]  /*41c0*/  VIADD R3, R6, 0x140 ;  /* 0x0000014006037836 */ /* 0x000fe40000000000 */
[----:B------:R-:W-:Y:S01]  /*41d0*/  @!P5 STG.E desc[UR8][R4.64+0x80], R47 ;  /* 0x0000802f0400d986 */ /* 0x000fe2000c101908 */
[-C--:B------:R-:W-:Y:S01]  /*41e0*/  ISETP.GE.AND P5, PT, R41, R2.reuse, PT ;  /* 0x000000022900720c */ /* 0x080fe20003fa6270 */
[C---:B------:R-:W-:Y:S02]  /*41f0*/  VIADD R41, R10.reuse, 0x160 ;  /* 0x000001600a297836 */ /* 0x040fe40000000000 */
[----:B------:R-:W-:Y:S01]  /*4200*/  @!P0 STG.E desc[UR8][R4.64+0x200], R49 ;  /* 0x0002003104008986 */ /* 0x000fe2000c101908 */
[----:B------:R-:W-:Y:S01]  /*4210*/  ISETP.GE.AND P0, PT, R3, R2, PT ;  /* 0x000000020300720c */ /* 0x000fe20003f06270 */
[----:B------:R-:W-:-:S02]  /*4220*/  VIADD R3, R10, 0x180 ;  /* 0x000001800a037836 */ /* 0x000fc40000000000 */
[----:B------:R-:W-:Y:S01]  /*4230*/  @!P4 STG.E desc[UR8][R4.64+0x280], R51 ;  /* 0x000280330400c986 */ /* 0x000fe2000c101908 */
[-C--:B------:R-:W-:Y:S01]  /*4240*/  ISETP.GE.AND P4, PT, R41, R2.reuse, PT ;  /* 0x000000022900720c */ /* 0x080fe20003f86270 */
[C---:B------:R-:W-:Y:S02]  /*4250*/  VIADD R41, R10.reuse, 0x60 ;  /* 0x000000600a297836 */ /* 0x040fe40000000000 */
[----:B------:R-:W-:Y:S01]  /*4260*/  @!P2 STG.E desc[UR8][R4.64+0x300], R53 ;  /* 0x000300350400a986 */ /* 0x000fe2000c101908 */
[-C--:B------:R-:W-:Y:S01]  /*4270*/  ISETP.GE.AND P2, PT, R3, R2.reuse, PT ;  /* 0x000000020300720c */ /* 0x080fe20003f46270 */
[C---:B------:R-:W-:Y:S02]  /*4280*/  VIADD R3, R10.reuse, 0x1a0 ;  /* 0x000001a00a037836 */ /* 0x040fe40000000000 */
[----:B------:R0:W-:Y:S01]  /*4290*/  @!P3 STG.E desc[UR8][R4.64+0x100], R43 ;  /* 0x0001002b0400b986 */ /* 0x0001e2000c101908 */
[----:B------:R-:W-:Y:S01]  /*42a0*/  ISETP.GE.AND P3, PT, R41, R2, PT ;  /* 0x000000022900720c */ /* 0x000fe20003f66270 */
[----:B------:R-:W-:-:S02]  /*42b0*/  VIADD R41, R10, 0x1c0 ;  /* 0x000001c00a297836 */ /* 0x000fc40000000000 */
[----:B------:R1:W-:Y:S01]  /*42c0*/  @!P1 STG.E desc[UR8][R4.64+0x380], R37 ;  /* 0x0003802504009986 */ /* 0x0003e2000c101908 */
[-C--:B------:R-:W-:Y:S01]  /*42d0*/  ISETP.GE.AND P1, PT, R3, R2.reuse, PT ;  /* 0x000000020300720c */ /* 0x080fe20003f26270 */
[C---:B------:R-:W-:Y:S02]  /*42e0*/  VIADD R3, R6.reuse, 0x1e0 ;  /* 0x000001e006037836 */ /* 0x040fe40000000000 */
[----:B------:R1:W-:Y:S03]  /*42f0*/  @!P5 STG.E desc[UR8][R4.64+0x480], R33 ;  /* 0x000480210400d986 */ /* 0x0003e6000c101908 */
[-C--:B------:R-:W-:Y:S01]  /*4300*/  ISETP.GE.AND P5, PT, R3, R2.reuse, PT ;  /* 0x000000020300720c */ /* 0x080fe20003fa6270 */
[C---:B------:R-:W-:Y:S01]  /*4310*/  VIADD R3, R6.reuse, 0x240 ;  /* 0x0000024006037836 */ /* 0x040fe20000000000 */
[----:B------:R1:W-:Y:S01]  /*4320*/  @!P6 STG.E desc[UR8][R4.64+0x400], R35 ;  /* 0x000400230400e986 */ /* 0x0003e2000c101908 */
[----:B------:R-:W-:Y:S01]  /*4330*/  ISETP.GE.AND P6, PT, R41, R2, PT ;  /* 0x000000022900720c */ /* 0x000fe20003fc6270 */
[----:B------:R-:W-:-:S02]  /*4340*/  VIADD R41, R6, 0x200 ;  /* 0x0000020006297836 */ /* 0x000fc40000000000 */
[----:B------:R1:W-:Y:S01]  /*4350*/  @!P3 STG.E desc[UR8][R4.64+0x180], R29 ;  /* 0x0001801d0400b986 */ /* 0x0003e2000c101908 */
[-C--:B------:R-:W-:Y:S01]  /*4360*/  ISETP.GE.AND P3, PT, R3, R2.reuse, PT ;  /* 0x000000020300720c */ /* 0x080fe20003f66270 */
[----:B------:R-:W-:Y:S02]  /*4370*/  VIADD R3, R6, 0x280 ;  /* 0x0000028006037836 */ /* 0x000fe40000000000 */
[----:B------:R1:W-:Y:S01]  /*4380*/  @!P1 STG.E desc[UR8][R4.64+0x680], R25 ;  /* 0x0006801904009986 */ /* 0x0003e2000c101908 */
[----:B0-----:R-:W-:Y:S02]  /*4390*/  VIADD R43, R10, 0x220 ;  /* 0x000002200a2b7836 */ /* 0x001fe40000000000 */
[-C--:B------:R-:W-:Y:S01]  /*43a0*/  ISETP.GE.AND P1, PT, R3, R2.reuse, PT ;  /* 0x000000020300720c */ /* 0x080fe20003f26270 */
        /* <DEDUP_REMOVED lines=18> */
.L_x_322:
[----:B------:R-:W-:Y:S01]  /*44d0*/  BSSY B1, `(.L_x_349) ;  /* 0x0000006000017945 */ /* 0x000fe20003800000 */
[----:B------:R-:W-:Y:S01]  /*44e0*/  PLOP3.LUT P0, PT, P0, PT, PT, 0x8, 0x80 ;  /* 0x000000000080781c */ /* 0x000fe2000070e170 */
[----:B------:R-:W-:-:S12]  /*44f0*/  IMAD.MOV.U32 R21, RZ, RZ, -0x1 ;  /* 0xffffffffff157424 */ /* 0x000fd800078e00ff */
[----:B------:R-:W-:Y:S05]  /*4500*/  WARPSYNC.COLLECTIVE R21, `(.L_x_350) ;  /* 0x0000000015087348 */ /* 0x000fea0003c00000 */
[----:B------:R-:W-:Y:S01]  /*4510*/  VOTE.ANY P0, P0 ;  /* 0x0000000000ff7806 */ /* 0x000fe20000000100 */
[----:B------:R-:W-:-:S12]  /*4520*/  ENDCOLLECTIVE ;  /* 0x000000000000791b */ /* 0x000fd80003800000 */
.L_x_350:
[----:B------:R-:W-:Y:S05]  /*4530*/  BSYNC B1 ;  /* 0x0000000000017941 */ /* 0x000fea0003800000 */
.L_x_349:
[----:B------:R-:W-:Y:S05]  /*4540*/  BRA `(.L_x_351) ;  /* 0xffffffc800747947 */ /* 0x000fea000383ffff */
.L_x_324:
[----:B------:R-:W-:Y:S01]  /*4550*/  BSSY B1, `(.L_x_352) ;  /* 0x0000006000017945 */ /* 0x000fe20003800000 */
[----:B------:R-:W-:Y:S01]  /*4560*/  PLOP3.LUT P0, PT, P0, PT, PT, 0x8, 0x80 ;  /* 0x000000000080781c */ /* 0x000fe2000070e170 */
[----:B------:R-:W-:-:S12]  /*4570*/  IMAD.MOV.U32 R21, RZ, RZ, -0x1 ;  /* 0xffffffffff157424 */ /* 0x000fd800078e00ff */
[----:B------:R-:W-:Y:S05]  /*4580*/  WARPSYNC.COLLECTIVE R21, `(.L_x_353) ;  /* 0x0000000015087348 */ /* 0x000fea0003c00000 */
[----:B------:R-:W-:Y:S01]  /*4590*/  VOTE.ANY P0, P0 ;  /* 0x0000000000ff7806 */ /* 0x000fe20000000100 */
[----:B------:R-:W-:-:S12]  /*45a0*/  ENDCOLLECTIVE ;  /* 0x000000000000791b */ /* 0x000fd80003800000 */
.L_x_353:
[----:B------:R-:W-:Y:S05]  /*45b0*/  BSYNC B1 ;  /* 0x0000000000017941 */ /* 0x000fea0003800000 */
.L_x_352:
[----:B------:R-:W-:Y:S05]  /*45c0*/  BRA `(.L_x_354) ;  /* 0xffffffc800c87947 */ /* 0x000fea000383ffff */
.L_x_326:
[----:B------:R-:W0:Y:S01]  /*45d0*/  S2R R25, SR_GEMASK ;  /* 0x0000000000197919 */ /* 0x000e220000003c00 */
[----:B------:R-:W-:Y:S01]  /*45e0*/  BSSY B1, `(.L_x_355) ;  /* 0x0000006000017945 */ /* 0x000fe20003800000 */
[----:B------:R-:W-:Y:S01]  /*45f0*/  PLOP3.LUT P0, PT, P0, PT, PT, 0x8, 0x80 ;  /* 0x000000000080781c */ /* 0x000fe2000070e170 */
[----:B------:R-:W-:-:S12]  /*4600*/  IMAD.MOV.U32 R21, RZ, RZ, -0x1 ;  /* 0xffffffffff157424 */ /* 0x000fd800078e00ff */
[----:B0-----:R-:W-:Y:S05]  /*4610*/  WARPSYNC.COLLECTIVE R21, `(.L_x_356) ;  /* 0x0000000015087348 */ /* 0x001fea0003c00000 */
[----:B------:R-:W-:Y:S01]  /*4620*/  VOTE.ANY R21, PT, P0 ;  /* 0x0000000000157806 */ /* 0x000fe200000e0100 */
[----:B0-----:R-:W-:Y:S06]  /*4630*/  ENDCOLLECTIVE ;  /* 0x000000000000791b */ /* 0x001fec0003800000 */
.L_x_356:
[----:B------:R-:W-:Y:S05]  /*4640*/  BSYNC B1 ;  /* 0x0000000000017941 */ /* 0x000fea0003800000 */
.L_x_355:
[----:B------:R-:W-:Y:S01]  /*4650*/  LOP3.LUT R21, R21, 0x80000000, R25, 0xec, !PT ;  /* 0x8000000015157812 */ /* 0x000fe200078eec19 */
[----:B------:R-:W-:Y:S02]  /*4660*/  IMAD.MOV.U32 R20, RZ, RZ, R29 ;  /* 0x000000ffff147224 */ /* 0x000fe400078e001d */
[----:B------:R-:W-:Y:S02]  /*4670*/  VIADD R41, R39, 0x2 ;  /* 0x0000000227297836 */ /* 0x000fe40000000000 */
[----:B------:R-:W-:Y:S02]  /*4680*/  VIADD R16, R21, 0xffffffff ;  /* 0xffffffff15107836 */ /* 0x000fe40000000000 */
[C---:B------:R-:W-:Y:S02]  /*4690*/  VIADD R40, R39.reuse, 0x4 ;  /* 0x0000000427287836 */ /* 0x040fe40000000000 */
[----:B------:R-:W-:Y:S01]  /*46a0*/  VIADD R30, R39, 0x8 ;  /* 0x00000008271e7836 */ /* 0x000fe20000000000 */
[----:B------:R-:W-:Y:S01]  /*46b0*/  LOP3.LUT R48, R21, R16, RZ, 0xc, !PT ;  /* 0x0000001015307212 */ /* 0x000fe200078e0cff */
[----:B------:R-:W-:-:S02]  /*46c0*/  IMAD.MOV.U32 R16, RZ, RZ, 0x1 ;  /* 0x00000001ff107424 */ /* 0x000fc400078e00ff */
[----:B------:R-:W-:-:S03]  /*46d0*/  IMAD.MOV.U32 R21, RZ, RZ, -0x1 ;  /* 0xffffffffff157424 */ /* 0x000fc600078e00ff */
[----:B------:R-:W0:Y:S02]  /*46e0*/  POPC R48, R48 ;  /* 0x0000003000307309 */ /* 0x000e240000000000 */
[----:B0-----:R-:W-:Y:S01]  /*46f0*/  IMAD.MOV.U32 R17, RZ, RZ, R48 ;  /* 0x000000ffff117224 */ /* 0x001fe200078e0030 */
[----:B------:R-:W-:-:S13]  /*4700*/  ISETP.GE.AND P0, PT, R39, R48, PT ;  /* 0x000000302700720c */ /* 0x000fda0003f06270 */
[----:B------:R-:W-:Y:S05]  /*4710*/  WARPSYNC.COLLECTIVE R21, `(.L_x_357) ;  /* 0x0000000015087348 */ /* 0x000fea0003c00000 */
[----:B------:R0:W1:Y:S02]  /*4720*/  SHFL.DOWN P3, R22, R20, R16, R17 ;  /* 0x0800001014167389 */ /* 0x0000640000060011 */
[----:B01----:R-:W-:Y:S05]  /*4730*/  ENDCOLLECTIVE ;  /* 0x000000000000791b */ /* 0x003fea0003800000 */
.L_x_357:
        /* <DEDUP_REMOVED lines=8> */
.L_x_358:
[----:B------:R-:W-:Y:S01]  /*47c0*/  IMAD.MOV.U32 R16, RZ, RZ, 0x4 ;  /* 0x00000004ff107424 */ /* 0x000fe200078e00ff */
[----:B------:R-:W-:Y:S02]  /*47d0*/  SEL R22, R22, RZ, !P0 ;  /* 0x000000ff16167207 */ /* 0x000fe40004000000 */
[----:B------:R-:W-:-:S03]  /*47e0*/  ISETP.GT.AND P0, PT, R40, R48, PT ;  /* 0x000000302800720c */ /* 0x000fc60003f04270 */
[----:B------:R-:W-:Y:S02]  /*47f0*/  IMAD.IADD R45, R43, 0x1, R22 ;  /* 0x000000012b2d7824 */ /* 0x000fe400078e0216 */
[----:B------:R-:W-:Y:S02]  /*4800*/  VIADD R43, R39, 0x10 ;  /* 0x00000010272b7836 */ /* 0x000fe40000000000 */
[----:B------:R-:W-:-:S03]  /*4810*/  IMAD.MOV.U32 R20, RZ, RZ, R45 ;  /* 0x000000ffff147224 */ /* 0x000fc600078e002d */
[----:B------:R-:W-:-:S13]  /*4820*/  ISETP.GT.AND P2, PT, R43, R48, PT ;  /* 0x000000302b00720c */ /* 0x000fda0003f44270 */
[----:B------:R-:W-:Y:S05]  /*4830*/  WARPSYNC.COLLECTIVE R21, `(.L_x_359) ;  /* 0x0000000015087348 */ /* 0x000fea0003c00000 */
[----:B------:R0:W1:Y:S02]  /*4840*/  SHFL.DOWN P3, R22, R20, R16, R17 ;  /* 0x0800001014167389 */ /* 0x0000640000060011 */
[----:B01----:R-:W-:Y:S05]  /*4850*/  ENDCOLLECTIVE ;  /* 0x000000000000791b */ /* 0x003fea0003800000 */
.L_x_359:
        /* <DEDUP_REMOVED lines=8> */
.L_x_360:
[----:B------:R-:W-:Y:S01]  /*48e0*/  IMAD.MOV.U32 R16, RZ, RZ, 0x10 ;  /* 0x00000010ff107424 */ /* 0x000fe200078e00ff */
[----:B------:R-:W-:Y:S02]  /*48f0*/  SEL R22, R22, RZ, !P0 ;  /* 0x000000ff16167207 */ /* 0x000fe40004000000 */
[----:B------:R-:W-:-:S03]  /*4900*/  ISETP.NE.AND P0, PT, R28, 0x65, PT ;  /* 0x000000651c00780c */ /* 0x000fc60003f05270 */
[----:B------:R-:W-:Y:S02]  /*4910*/  IMAD.IADD R47, R29, 0x1, R22 ;  /* 0x000000011d2f7824 */ /* 0x000fe400078e0216 */
[----:B------:R-:W0:Y:S02]  /*4920*/  LDC.64 R28, c[0x0][0x390] ;  /* 0x0000e400ff1c7b82 */ /* 0x000e240000000a00 */
[----:B------:R-:W-:-:S07]  /*4930*/  IMAD.MOV.U32 R20, RZ, RZ, R47 ;  /* 0x000000ffff147224 */ /* 0x000fce00078e002f */
[----:B0-----:R-:W-:Y:S05]  /*4940*/  WARPSYNC.COLLECTIVE R21, `(.L_x_361) ;  /* 0x0000000015087348 */ /* 0x001fea0003c00000 */
[----:B------:R1:W2:Y:S02]  /*4950*/  SHFL.DOWN P3, R22, R20, R16, R17 ;  /* 0x0800001014167389 */ /* 0x0002a40000060011 */
[----:B012---:R-:W-:Y:S05]  /*4960*/  ENDCOLLECTIVE ;  /* 0x000000000000791b */ /* 0x007fea0003800000 */
.L_x_361:
[----:B------:R-:W-:Y:S05]  /*4970*/  WARPSYNC.COLLECTIVE R21, `(.L_x_362) ;  /* 0x0000000015087348 */ /* 0x000fea0003c00000 */
[----:B------:R-:W-:Y:S01]  /*4980*/  VOTE.ALL P0, P0 ;  /* 0x0000000000ff7806 */ /* 0x000fe20000000000 */
[----:B------:R-:W-:-:S12]  /*4990*/  ENDCOLLECTIVE ;  /* 0x000000000000791b */ /* 0x000fd80003800000 */
.L_x_362:
[----:B------:R-:W-:Y:S02]  /*49a0*/  IADD3 R44, P3, PT, R28, 0x100, RZ ;  /* 0x000001001c2c7810 */ /* 0x000fe40007f7e0ff */
[----:B------:R-:W-:-:S03]  /*49b0*/  SEL R22, R22, RZ, !P2 ;  /* 0x000000ff16167207 */ /* 0x000fc60005000000 */
[----:B------:R-:W-:Y:S02]  /*49c0*/  IMAD.X R45, RZ, RZ, R29, P3 ;  /* 0x000000ffff2d7224 */ /* 0x000fe400018e061d */
[----:B------:R-:W-:Y:S01]  /*49d0*/  IMAD.IADD R46, R47, 0x1, R22 ;  /* 0x000000012f2e7824 */ /* 0x000fe200078e0216 */
[----:B------:R-:W-:Y:S06]  /*49e0*/  BRA `(.L_x_363) ;  /* 0xffffffc8005c7947 */ /* 0x000fec000383ffff */
.L_x_328:
[----:B------:R-:W-:Y:S01]  /*49f0*/  BSSY B1, `(.L_x_364) ;  /* 0x0000006000017945 */ /* 0x000fe20003800000 */
[----:B------:R-:W-:Y:S01]  /*4a00*/  PLOP3.LUT P0, PT, P0, PT, PT, 0x8, 0x80 ;  /* 0x000000000080781c */ /* 0x000fe2000070e170 */
[----:B------:R-:W-:-:S12]  /*4a10*/  IMAD.MOV.U32 R21, RZ, RZ, -0x1 ;  /* 0xffffffffff157424 */ /* 0x000fd800078e00ff */
[----:B------:R-:W-:Y:S05]  /*4a20*/  WARPSYNC.COLLECTIVE R21, `(.L_x_365) ;  /* 0x0000000015087348 */ /* 0x000fea0003c00000 */
[----:B------:R-:W-:Y:S01]  /*4a30*/  VOTE.ANY P0, P0 ;  /* 0x0000000000ff7806 */ /* 0x000fe20000000100 */
[----:B------:R-:W-:-:S12]  /*4a40*/  ENDCOLLECTIVE ;  /* 0x000000000000791b */ /* 0x000fd80003800000 */
.L_x_365:
[----:B------:R-:W-:Y:S05]  /*4a50*/  BSYNC B1 ;  /* 0x0000000000017941 */ /* 0x000fea0003800000 */
.L_x_364:
[----:B------:R-:W-:Y:S05]  /*4a60*/  BRA `(.L_x_366) ;  /* 0xffffffc800647947 */ /* 0x000fea000383ffff */
.L_x_330:
[----:B------:R-:W-:Y:S01]  /*4a70*/  BSSY B1, `(.L_x_367) ;  /* 0x0000006000017945 */ /* 0x000fe20003800000 */
[----:B------:R-:W-:Y:S01]  /*4a80*/  PLOP3.LUT P0, PT, P0, PT, PT, 0x8, 0x80 ;  /* 0x000000000080781c */ /* 0x000fe2000070e170 */
[----:B------:R-:W-:-:S12]  /*4a90*/  IMAD.MOV.U32 R21, RZ, RZ, -0x1 ;  /* 0xffffffffff157424 */ /* 0x000fd800078e00ff */
[----:B------:R-:W-:Y:S05]  /*4aa0*/  WARPSYNC.COLLECTIVE R21, `(.L_x_368) ;  /* 0x0000000015087348 */ /* 0x000fea0003c00000 */
[----:B------:R-:W-:Y:S01]  /*4ab0*/  VOTE.ANY P0, P0 ;  /* 0x0000000000ff7806 */ /* 0x000fe20000000100 */
[----:B------:R-:W-:-:S12]  /*4ac0*/  ENDCOLLECTIVE ;  /* 0x000000000000791b */ /* 0x000fd80003800000 */
.L_x_368:
[----:B------:R-:W-:Y:S05]  /*4ad0*/  BSYNC B1 ;  /* 0x0000000000017941 */ /* 0x000fea0003800000 */
.L_x_367:
[----:B------:R-:W-:Y:S05]  /*4ae0*/  BRA `(.L_x_369) ;  /* 0xffffffc800b87947 */ /* 0x000fea000383ffff */
.L_x_332:
[----:B------:R-:W-:Y:S01]  /*4af0*/  BSSY B1, `(.L_x_370) ;  /* 0x0000006000017945 */ /* 0x000fe20003800000 */
[----:B------:R-:W-:Y:S01]  /*4b00*/  PLOP3.LUT P0, PT, P0, PT, PT, 0x8, 0x80 ;  /* 0x000000000080781c */ /* 0x000fe2000070e170 */
[----:B------:R-:W-:-:S12]  /*4b10*/  IMAD.MOV.U32 R21, RZ, RZ, -0x1 ;  /* 0xffffffffff157424 */ /* 0x000fd800078e00ff */
[----:B------:R-:W-:Y:S05]  /*4b20*/  WARPSYNC.COLLECTIVE R21, `(.L_x_371) ;  /* 0x0000000015087348 */ /* 0x000fea0003c00000 */
[----:B------:R-:W-:Y:S01]  /*4b30*/  VOTE.ANY R21, PT, P0 ;  /* 0x0000000000157806 */ /* 0x000fe200000e0100 */
[----:B------:R-:W-:Y:S06]  /*4b40*/  ENDCOLLECTIVE ;  /* 0x000000000000791b */ /* 0x000fec0003800000 */
.L_x_371:
[----:B------:R-:W-:Y:S05]  /*4b50*/  BSYNC B1 ;  /* 0x0000000000017941 */ /* 0x000fea0003800000 */
.L_x_370:
[----:B------:R-:W-:Y:S01]  /*4b60*/  LOP3.LUT R21, R21, 0x80000000, R25, 0xec, !PT ;  /* 0x8000000015157812 */ /* 0x000fe200078eec19 */
[----:B------:R-:W-:Y:S02]  /*4b70*/  IMAD.MOV.U32 R20, RZ, RZ, R29 ;  /* 0x000000ffff147224 */ /* 0x000fe400078e001d */
[----:B------:R-:W-:Y:S02]  /*4b80*/  VIADD R24, R24, 0xffffffe0 ;  /* 0xffffffe018187836 */ /* 0x000fe40000000000 */
[----:B------:R-:W-:-:S05]  /*4b90*/  VIADD R16, R21, 0xffffffff ;  /* 0xffffffff15107836 */ /* 0x000fca0000000000 */
[----:B------:R-:W-:Y:S01]  /*4ba0*/  LOP3.LUT R49, R21, R16, RZ, 0xc, !PT ;  /* 0x0000001015317212 */ /* 0x000fe200078e0cff */
[----:B------:R-:W-:Y:S02]  /*4bb0*/  IMAD.MOV.U32 R16, RZ, RZ, 0x1 ;  /* 0x00000001ff107424 */ /* 0x000fe400078e00ff */
[----:B------:R-:W-:Y:S01]  /*4bc0*/  IMAD.MOV.U32 R21, RZ, RZ, -0x1 ;  /* 0xffffffffff157424 */ /* 0x000fe200078e00ff */
[----:B------:R0:W1:Y:S06]  /*4bd0*/  POPC R17, R49 ;  /* 0x0000003100117309 */ /* 0x00006c0000000000 */
[----:B01----:R-:W-:Y:S05]  /*4be0*/  WARPSYNC.COLLECTIVE R21, `(.L_x_372) ;  /* 0x0000000015087348 */ /* 0x003fea0003c00000 */
[----:B-1----:R1:W2:Y:S02]  /*4bf0*/  SHFL.DOWN P3, R22, R20, R16, R17 ;  /* 0x0800001014167389 */ /* 0x0022a40000060011 */
[----:B012---:R-:W-:Y:S05]  /*4c00*/  ENDCOLLECTIVE ;  /* 0x000000000000791b */ /* 0x007fea0003800000 */
.L_x_372:
[----:B------:R-:W-:Y:S01]  /*4c10*/  ISETP.GE.AND P0, PT, R39, R17, PT ;  /* 0x000000112700720c */ /* 0x000fe20003f06270 */
[----:B------:R-:W-:-:S03]  /*4c20*/  IMAD.MOV.U32 R16, RZ, RZ, 0x2 ;  /* 0x00000002ff107424 */ /* 0x000fc600078e00ff */
[----:B------:R-:W-:Y:S02]  /*4c30*/  SEL R22, R22, RZ, !P0 ;  /* 0x000000ff16167207 */ /* 0x000fe40004000000 */
[----:B------:R-:W-:-:S03]  /*4c40*/  ISETP.GT.AND P0, PT, R41, R17, PT ;  /* 0x000000112900720c */ /* 0x000fc60003f04270 */
[----:B------:R-:W-:-:S04]  /*4c50*/  IMAD.IADD R48, R22, 0x1, R29 ;  /* 0x0000000116307824 */ /* 0x000fc800078e021d */
[----:B------:R-:W-:-:S07]  /*4c60*/  IMAD.MOV.U32 R20, RZ, RZ, R48 ;  /* 0x000000ffff147224 */ /* 0x000fce00078e0030 */
[----:B------:R-:W-:Y:S05]  /*4c70*/  WARPSYNC.COLLECTIVE R21, `(.L_x_373) ;  /* 0x0000000015087348 */ /* 0x000fea0003c00000 */
[----:B------:R0:W1:Y:S02]  /*4c80*/  SHFL.DOWN P3, R22, R20, R16, R17 ;  /* 0x0800001014167389 */ /* 0x0000640000060011 */
[----:B01----:R-:W-:Y:S05]  /*4c90*/  ENDCOLLECTIVE ;  /* 0x000000000000791b */ /* 0x003fea0003800000 */
.L_x_373:
        /* <DEDUP_REMOVED lines=8> */
.L_x_374:
        /* <DEDUP_REMOVED lines=8> */
.L_x_375:
        /* <DEDUP_REMOVED lines=8> */
.L_x_376:
[----:B------:R-:W-:Y:S02]  /*4e20*/  SEL R22, R22, RZ, !P0 ;  /* 0x000000ff16167207 */ /* 0x000fe40004000000 */
[----:B------:R-:W-:Y:S02]  /*4e30*/  ISETP.NE.AND P0, PT, R28, 0x65, PT ;  /* 0x000000651c00780c */ /* 0x000fe40003f05270 */
[----:B------:R-:W-:-:S11]  /*4e40*/  IADD3 R46, PT, PT, R29, R22, R46 ;  /* 0x000000161d2e7210 */ /* 0x000fd60007ffe02e */
[----:B------:R-:W-:Y:S05]  /*4e50*/  WARPSYNC.COLLECTIVE R21, `(.L_x_377) ;  /* 0x0000000015087348 */ /* 0x000fea0003c00000 */
[----:B------:R-:W-:Y:S01]  /*4e60*/  VOTE.ALL P0, P0 ;  /* 0x0000000000ff7806 */ /* 0x000fe20000000000 */
[----:B------:R-:W-:-:S12]  /*4e70*/  ENDCOLLECTIVE ;  /* 0x000000000000791b */ /* 0x000fd80003800000 */
.L_x_377:
[----:B------:R-:W-:Y:S05]  /*4e80*/  BRA `(.L_x_378) ;  /* 0xffffffc800507947 */ /* 0x000fea000383ffff */
.L_x_337:
[----:B------:R-:W-:Y:S01]  /*4e90*/  BSSY B0, `(.L_x_379) ;  /* 0x0000006000007945 */ /* 0x000fe20003800000 */
[----:B------:R-:W-:Y:S01]  /*4ea0*/  PLOP3.LUT P0, PT, P0, PT, PT, 0x8, 0x80 ;  /* 0x000000000080781c */ /* 0x000fe2000070e170 */
[----:B------:R-:W-:-:S12]  /*4eb0*/  IMAD.MOV.U32 R21, RZ, RZ, -0x1 ;  /* 0xffffffffff157424 */ /* 0x000fd800078e00ff */
[----:B------:R-:W-:Y:S05]  /*4ec0*/  WARPSYNC.COLLECTIVE R21, `(.L_x_380) ;  /* 0x0000000015087348 */ /* 0x000fea0003c00000 */
[----:B------:R-:W-:Y:S01]  /*4ed0*/  VOTE.ANY P0, P0 ;  /* 0x0000000000ff7806 */ /* 0x000fe20000000100 */
[----:B------:R-:W-:-:S12]  /*4ee0*/  ENDCOLLECTIVE ;  /* 0x000000000000791b */ /* 0x000fd80003800000 */
.L_x_380:
[----:B------:R-:W-:Y:S05]  /*4ef0*/  BSYNC B0 ;  /* 0x0000000000007941 */ /* 0x000fea0003800000 */
.L_x_379:
[----:B------:R-:W-:Y:S05]  /*4f00*/  BRA `(.L_x_381) ;  /* 0xffffffe000907947 */ /* 0x000fea000383ffff */
.L_x_339:
[----:B------:R-:W-:Y:S01]  /*4f10*/  BSSY B0, `(.L_x_382) ;  /* 0x0000006000007945 */ /* 0x000fe20003800000 */
[----:B------:R-:W-:Y:S01]  /*4f20*/  PLOP3.LUT P0, PT, P0, PT, PT, 0x8, 0x80 ;  /* 0x000000000080781c */ /* 0x000fe2000070e170 */
[----:B------:R-:W-:-:S12]  /*4f30*/  IMAD.MOV.U32 R21, RZ, RZ, -0x1 ;  /* 0xffffffffff157424 */ /* 0x000fd800078e00ff */
[----:B------:R-:W-:Y:S05]  /*4f40*/  WARPSYNC.COLLECTIVE R21, `(.L_x_383) ;  /* 0x0000000015087348 */ /* 0x000fea0003c00000 */
[----:B------:R-:W-:Y:S01]  /*4f50*/  VOTE.ANY P0, P0 ;  /* 0x0000000000ff7806 */ /* 0x000fe20000000100 */
[----:B------:R-:W-:-:S12]  /*4f60*/  ENDCOLLECTIVE ;  /* 0x000000000000791b */ /* 0x000fd80003800000 */
.L_x_383:
[----:B------:R-:W-:Y:S05]  /*4f70*/  BSYNC B0 ;  /* 0x0000000000007941 */ /* 0x000fea0003800000 */
.L_x_382:
[----:B------:R-:W-:Y:S05]  /*4f80*/  BRA `(.L_x_384) ;  /* 0xffffffe000e47947 */ /* 0x000fea000383ffff */
.L_x_341:
[----:B------:R-:W0:Y:S01]  /*4f90*/  S2R R26, SR_GEMASK ;  /* 0x00000000001a7919 */ /* 0x000e220000003c00 */
[----:B------:R-:W-:Y:S01]  /*4fa0*/  BSSY B0, `(.L_x_385) ;  /* 0x0000006000007945 */ /* 0x000fe20003800000 */
[----:B------:R-:W-:Y:S01]  /*4fb0*/  PLOP3.LUT P0, PT, P0, PT, PT, 0x8, 0x80 ;  /* 0x000000000080781c */ /* 0x000fe2000070e170 */
[----:B------:R-:W-:-:S12]  /*4fc0*/  IMAD.MOV.U32 R21, RZ, RZ, -0x1 ;  /* 0xffffffffff157424 */ /* 0x000fd800078e00ff */
[----:B0-----:R-:W-:Y:S05]  /*4fd0*/  WARPSYNC.COLLECTIVE R21, `(.L_x_386) ;  /* 0x0000000015087348 */ /* 0x001fea0003c00000 */
[----:B------:R-:W-:Y:S01]  /*4fe0*/  VOTE.ANY R21, PT, P0 ;  /* 0x0000000000157806 */ /* 0x000fe200000e0100 */
[----:B0-----:R-:W-:Y:S06]  /*4ff0*/  ENDCOLLECTIVE ;  /* 0x000000000000791b */ /* 0x001fec0003800000 */
.L_x_386:
[----:B------:R-:W-:Y:S05]  /*5000*/  BSYNC B0 ;  /* 0x0000000000007941 */ /* 0x000fea0003800000 */
.L_x_385:
[----:B------:R-:W-:Y:S01]  /*5010*/  LOP3.LUT R21, R21, 0x80000000, R26, 0xec, !PT ;  /* 0x8000000015157812 */ /* 0x000fe200078eec1a */
[----:B------:R-:W-:-:S04]  /*5020*/  IMAD.MOV.U32 R20, RZ, RZ, R19 ;  /* 0x000000ffff147224 */ /* 0x000fc800078e0013 */
[----:B------:R-:W-:-:S05]  /*5030*/  VIADD R16, R21, 0xffffffff ;  /* 0xffffffff15107836 */ /* 0x000fca0000000000 */
[----:B------:R-:W-:Y:S01]  /*5040*/  LOP3.LUT R47, R21, R16, RZ, 0xc, !PT ;  /* 0x00000010152f7212 */ /* 0x000fe200078e0cff */
[----:B------:R-:W-:Y:S02]  /*5050*/  IMAD.MOV.U32 R16, RZ, RZ, 0x1 ;  /* 0x00000001ff107424 */ /* 0x000fe400078e00ff */
[----:B------:R-:W-:-:S03]  /*5060*/  IMAD.MOV.U32 R21, RZ, RZ, -0x1 ;  /* 0xffffffffff157424 */ /* 0x000fc600078e00ff */
[----:B------:R-:W0:Y:S02]  /*5070*/  POPC R47, R47 ;  /* 0x0000002f002f7309 */ /* 0x000e240000000000 */
[----:B0-----:R-:W-:Y:S01]  /*5080*/  IMAD.MOV.U32 R17, RZ, RZ, R47 ;  /* 0x000000ffff117224 */ /* 0x001fe200078e002f */
[----:B------:R-:W-:-:S13]  /*5090*/  ISETP.GE.AND P0, PT, R38, R47, PT ;  /* 0x0000002f2600720c */ /* 0x000fda0003f06270 */
[----:B------:R-:W-:Y:S05]  /*50a0*/  WARPSYNC.COLLECTIVE R21, `(.L_x_387) ;  /* 0x0000000015087348 */ /* 0x000fea0003c00000 */
[----:B------:R0:W1:Y:S02]  /*50b0*/  SHFL.DOWN P3, R22, R20, R16, R17 ;  /* 0x0800001014167389 */ /* 0x0000640000060011 */
[----:B01----:R-:W-:Y:S05]  /*50c0*/  ENDCOLLECTIVE ;  /* 0x000000000000791b */ /* 0x003fea0003800000 */
.L_x_387:
[----:B------:R-:W-:Y:S01]  /*50d0*/  IMAD.MOV.U32 R16, RZ, RZ, 0x2 ;  /* 0x00000002ff107424 */ /* 0x000fe200078e00ff */
        /* <DEDUP_REMOVED lines=8> */
.L_x_388:
        /* <DEDUP_REMOVED lines=9> */
.L_x_389:
        /* <DEDUP_REMOVED lines=9> */
.L_x_390:
[----:B------:R-:W-:Y:S01]  /*5280*/  IMAD.MOV.U32 R16, RZ, RZ, 0x10 ;  /* 0x00000010ff107424 */ /* 0x000fe200078e00ff */
[----:B------:R-:W-:Y:S02]  /*5290*/  SEL R19, R22, RZ, !P0 ;  /* 0x000000ff16137207 */ /* 0x000fe40004000000 */
[----:B------:R-:W-:Y:S01]  /*52a0*/  ISETP.NE.AND P0, PT, R18, 0x65, PT ;  /* 0x000000651200780c */ /* 0x000fe20003f05270 */
[----:B------:R-:W-:Y:S02]  /*52b0*/  VIADD R18, R38, 0x10 ;  /* 0x0000001026127836 */ /* 0x000fe40000000000 */
[----:B------:R-:W-:-:S03]  /*52c0*/  IMAD.IADD R48, R50, 0x1, R19 ;  /* 0x0000000132307824 */ /* 0x000fc600078e0213 */
[----:B------:R-:W-:Y:S01]  /*52d0*/  ISETP.GT.AND P2, PT, R18, R47, PT ;  /* 0x0000002f1200720c */ /* 0x000fe20003f44270 */
[----:B------:R-:W-:Y:S01]  /*52e0*/  IMAD.MOV.U32 R20, RZ, RZ, R48 ;  /* 0x000000ffff147224 */ /* 0x000fe200078e0030 */
[----:B------:R-:W0:Y:S11]  /*52f0*/  LDC.64 R18, c[0x0][0x390] ;  /* 0x0000e400ff127b82 */ /* 0x000e360000000a00 */
[----:B0-----:R-:W-:Y:S05]  /*5300*/  WARPSYNC.COLLECTIVE R21, `(.L_x_391) ;  /* 0x0000000015087348 */ /* 0x001fea0003c00000 */
[----:B------:R1:W2:Y:S02]  /*5310*/  SHFL.DOWN P3, R22, R20, R16, R17 ;  /* 0x0800001014167389 */ /* 0x0002a40000060011 */
[----:B012---:R-:W-:Y:S05]  /*5320*/  ENDCOLLECTIVE ;  /* 0x000000000000791b */ /* 0x007fea0003800000 */
.L_x_391:
[----:B------:R-:W-:Y:S05]  /*5330*/  WARPSYNC.COLLECTIVE R21, `(.L_x_392) ;  /* 0x0000000015087348 */ /* 0x000fea0003c00000 */
[----:B------:R-:W-:Y:S01]  /*5340*/  VOTE.ALL P0, P0 ;  /* 0x0000000000ff7806 */ /* 0x000fe20000000000 */
[----:B------:R-:W-:-:S12]  /*5350*/  ENDCOLLECTIVE ;  /* 0x000000000000791b */ /* 0x000fd80003800000 */
.L_x_392:
[----:B------:R-:W-:Y:S02]  /*5360*/  SEL R45, R22, RZ, !P2 ;  /* 0x000000ff162d7207 */ /* 0x000fe40005000000 */
[----:B------:R-:W-:-:S03]  /*5370*/  IADD3 R44, P3, PT, R18, 0x100, RZ ;  /* 0x00000100122c7810 */ /* 0x000fc60007f7e0ff */
[----:B------:R-:W-:Y:S02]  /*5380*/  IMAD.IADD R46, R48, 0x1, R45 ;  /* 0x00000001302e7824 */ /* 0x000fe400078e022d */
[----:B------:R-:W-:Y:S01]  /*5390*/  IMAD.X R45, RZ, RZ, R19, P3 ;  /* 0x000000ffff2d7224 */ /* 0x000fe200018e0613 */
[----:B------:R-:W-:Y:S07]  /*53a0*/  BRA `(.L_x_393) ;  /* 0xffffffe000787947 */ /* 0x000fee000383ffff */
.L_x_343:
[----:B------:R-:W-:Y:S01]  /*53b0*/  BSSY B0, `(.L_x_394) ;  /* 0x0000006000007945 */ /* 0x000fe20003800000 */
[----:B------:R-:W-:Y:S01]  /*53c0*/  PLOP3.LUT P0, PT, P0, PT, PT, 0x8, 0x80 ;  /* 0x000000000080781c */ /* 0x000fe2000070e170 */
[----:B------:R-:W-:-:S12]  /*53d0*/  IMAD.MOV.U32 R21, RZ, RZ, -0x1 ;  /* 0xffffffffff157424 */ /* 0x000fd800078e00ff */
[----:B------:R-:W-:Y:S05]  /*53e0*/  WARPSYNC.COLLECTIVE R21, `(.L_x_395) ;  /* 0x0000000015087348 */ /* 0x000fea0003c00000 */
[----:B------:R-:W-:Y:S01]  /*53f0*/  VOTE.ANY P0, P0 ;  /* 0x0000000000ff7806 */ /* 0x000fe20000000100 */
[----:B------:R-:W-:-:S12]  /*5400*/  ENDCOLLECTIVE ;  /* 0x000000000000791b */ /* 0x000fd80003800000 */
.L_x_395:
[----:B------:R-:W-:Y:S05]  /*5410*/  BSYNC B0 ;  /* 0x0000000000007941 */ /* 0x000fea0003800000 */
.L_x_394:
[----:B------:R-:W-:Y:S05]  /*5420*/  BRA `(.L_x_396) ;  /* 0xffffffe000807947 */ /* 0x000fea000383ffff */
.L_x_345:
[----:B------:R-:W-:Y:S01]  /*5430*/  BSSY B0, `(.L_x_397) ;  /* 0x0000006000007945 */ /* 0x000fe20003800000 */
[----:B------:R-:W-:Y:S01]  /*5440*/  PLOP3.LUT P0, PT, P0, PT, PT, 0x8, 0x80 ;  /* 0x000000000080781c */ /* 0x000fe2000070e170 */
[----:B------:R-:W-:-:S12]  /*5450*/  IMAD.MOV.U32 R21, RZ, RZ, -0x1 ;  /* 0xffffffffff157424 */ /* 0x000fd800078e00ff */
[----:B------:R-:W-:Y:S05]  /*5460*/  WARPSYNC.COLLECTIVE R21, `(.L_x_398) ;  /* 0x0000000015087348 */ /* 0x000fea0003c00000 */
[----:B------:R-:W-:Y:S01]  /*5470*/  VOTE.ANY P0, P0 ;  /* 0x0000000000ff7806 */ /* 0x000fe20000000100 */
[----:B------:R-:W-:-:S12]  /*5480*/  ENDCOLLECTIVE ;  /* 0x000000000000791b */ /* 0x000fd80003800000 */
.L_x_398:
[----:B------:R-:W-:Y:S05]  /*5490*/  BSYNC B0 ;  /* 0x0000000000007941 */ /* 0x000fea0003800000 */
.L_x_397:
[----:B------:R-:W-:Y:S05]  /*54a0*/  BRA `(.L_x_399) ;  /* 0xffffffe000d47947 */ /* 0x000fea000383ffff */
.L_x_347:
[----:B------:R-:W-:Y:S01]  /*54b0*/  BSSY B0, `(.L_x_400) ;  /* 0x0000006000007945 */ /* 0x000fe20003800000 */
[----:B------:R-:W-:Y:S01]  /*54c0*/  PLOP3.LUT P0, PT, P0, PT, PT, 0x8, 0x80 ;  /* 0x000000000080781c */ /* 0x000fe2000070e170 */
[----:B------:R-:W-:-:S12]  /*54d0*/  IMAD.MOV.U32 R21, RZ, RZ, -0x1 ;  /* 0xffffffffff157424 */ /* 0x000fd800078e00ff */
[----:B------:R-:W-:Y:S05]  /*54e0*/  WARPSYNC.COLLECTIVE R21, `(.L_x_401) ;  /* 0x0000000015087348 */ /* 0x000fea0003c00000 */
[----:B------:R-:W-:Y:S01]  /*54f0*/  VOTE.ANY R21, PT, P0 ;  /* 0x0000000000157806 */ /* 0x000fe200000e0100 */
[----:B------:R-:W-:Y:S06]  /*5500*/  ENDCOLLECTIVE ;  /* 0x000000000000791b */ /* 0x000fec0003800000 */
.L_x_401:
[----:B------:R-:W-:Y:S05]  /*5510*/  BSYNC B0 ;  /* 0x0000000000007941 */ /* 0x000fea0003800000 */
.L_x_400:
        /* <DEDUP_REMOVED lines=11> */
.L_x_402:
        /* <DEDUP_REMOVED lines=10> */
.L_x_403:
[----:B------:R-:W-:Y:S01]  /*5670*/  IMAD.MOV.U32 R16, RZ, RZ, 0x4 ;  /* 0x00000004ff107424 */ /* 0x000fe200078e00ff */
[----:B------:R-:W-:Y:S01]  /*5680*/  SEL R19, R22, RZ, !P0 ;  /* 0x000000ff16137207 */ /* 0x000fe20004000000 */
[----:B------:R-:W-:-:S04]  /*5690*/  VIADD R22, R38, 0x4 ;  /* 0x0000000426167836 */ /* 0x000fc80000000000 */
[----:B------:R-:W-:Y:S01]  /*56a0*/  IMAD.IADD R50, R48, 0x1, R19 ;  /* 0x0000000130327824 */ /* 0x000fe200078e0213 */
[----:B------:R-:W-:Y:S01]  /*56b0*/  ISETP.GT.AND P0, PT, R22, R17, PT ;  /* 0x000000111600720c */ /* 0x000fe20003f04270 */
[----:B------:R-:W-:Y:S02]  /*56c0*/  VIADD R48, R38, 0x10 ;  /* 0x0000001026307836 */ /* 0x000fe40000000000 */
[----:B------:R-:W-:-:S10]  /*56d0*/  IMAD.MOV.U32 R20, RZ, RZ, R50 ;  /* 0x000000ffff147224 */ /* 0x000fd400078e0032 */
[----:B------:R-:W-:Y:S05]  /*56e0*/  WARPSYNC.COLLECTIVE R21, `(.L_x_404) ;  /* 0x0000000015087348 */ /* 0x000fea0003c00000 */
[----:B------:R0:W1:Y:S02]  /*56f0*/  SHFL.DOWN P3, R22, R20, R16, R17 ;  /* 0x0800001014167389 */ /* 0x0000640000060011 */
[----:B01----:R-:W-:Y:S05]  /*5700*/  ENDCOLLECTIVE ;  /* 0x000000000000791b */ /* 0x003fea0003800000 */
.L_x_404:
        /* <DEDUP_REMOVED lines=9> */
.L_x_405:
        /* <DEDUP_REMOVED lines=8> */
.L_x_406:
[----:B------:R-:W-:Y:S02]  /*5820*/  SEL R22, R22, RZ, !P0 ;  /* 0x000000ff16167207 */ /* 0x000fe40004000000 */
[----:B------:R-:W-:Y:S02]  /*5830*/  ISETP.NE.AND P0, PT, R18, 0x65, PT ;  /* 0x000000651200780c */ /* 0x000fe40003f05270 */
[----:B------:R-:W-:-:S11]  /*5840*/  IADD3 R46, PT, PT, R19, R22, R46 ;  /* 0x00000016132e7210 */ /* 0x000fd60007ffe02e */
[----:B------:R-:W-:Y:S05]  /*5850*/  WARPSYNC.COLLECTIVE R21, `(.L_x_407) ;  /* 0x0000000015087348 */ /* 0x000fea0003c00000 */
[----:B------:R-:W-:Y:S01]  /*5860*/  VOTE.ALL P0, P0 ;  /* 0x0000000000ff7806 */ /* 0x000fe20000000000 */
[----:B------:R-:W-:-:S12]  /*5870*/  ENDCOLLECTIVE ;  /* 0x000000000000791b */ /* 0x000fd80003800000 */
.L_x_407:
[----:B------:R-:W-:Y:S05]  /*5880*/  BRA `(.L_x_408) ;  /* 0xffffffe0006c7947 */ /* 0x000fea000383ffff */
.L_x_409:
        /* <DEDUP_REMOVED lines=15> */
.L_x_482:


//--------------------- .text._ZN3cub18CUB_300001_SM_10006detail4scan20DeviceScanInitKernelINS0_13ScanTileStateIiLb1EEEEEvT_i --------------------------
	.section	.text._ZN3cub18CUB_300001_SM_10006detail4scan20DeviceScanInitKernelINS0_13ScanTileStateIiLb1EEEEEvT_i,"ax",@progbits
	.align	128
        .global         _ZN3cub18CUB_300001_SM_10006detail4scan20DeviceScanInitKernelINS0_13ScanTileStateIiLb1EEEEEvT_i
        .type           _ZN3cub18CUB_300001_SM_10006detail4scan20DeviceScanInitKernelINS0_13ScanTileStateIiLb1EEEEEvT_i,@function
        .size           _ZN3cub18CUB_300001_SM_10006detail4scan20DeviceScanInitKernelINS0_13ScanTileStateIiLb1EEEEEvT_i,(.L_x_483 - _ZN3cub18CUB_300001_SM_10006detail4scan20DeviceScanInitKernelINS0_13ScanTileStateIiLb1EEEEEvT_i)
        .other          _ZN3cub18CUB_300001_SM_10006detail4scan20DeviceScanInitKernelINS0_13ScanTileStateIiLb1EEEEEvT_i,@"STO_CUDA_ENTRY STV_DEFAULT"
_ZN3cub18CUB_300001_SM_10006detail4scan20DeviceScanInitKernelINS0_13ScanTileStateIiLb1EEEEEvT_i:
.text._ZN3cub18CUB_300001_SM_10006detail4scan20DeviceScanInitKernelINS0_13ScanTileStateIiLb1EEEEEvT_i:
[----:B------:R-:W-:Y:S01]  /*0000*/  LDC R1, c[0x0][0x37c] ;  /* 0x0000df00ff017b82 */ /* 0x000fe20000000800 */
[----:B------:R-:W0:Y:S07]  /*0010*/  S2R R0, SR_TID.X ;  /* 0x0000000000007919 */ /* 0x000e2e0000002100 */
[----:B------:R-:W1:Y:S01]  /*0020*/  S2UR UR6, SR_CTAID.X ;  /* 0x00000000000679c3 */ /* 0x000e620000002500 */
[----:B------:R-:W2:Y:S07]  /*0030*/  LDCU UR4, c[0x0][0x388] ;  /* 0x00007100ff0477ac */ /* 0x000eae0008000800 */
[----:B------:R-:W1:Y:S01]  /*0040*/  LDC R5, c[0x0][0x360] ;  /* 0x0000d800ff057b82 */ /* 0x000e620000000800 */
[----:B0-----:R-:W-:Y:S01]  /*0050*/  ISETP.GT.U32.AND P0, PT, R0, 0x1f, PT ;  /* 0x0000001f0000780c */ /* 0x001fe20003f04070 */
[----:B-1----:R-:W-:-:S03]  /*0060*/  IMAD R5, R5, UR6, R0 ;  /* 0x0000000605057c24 */ /* 0x002fc6000f8e0200 */
[----:B------:R-:W-:Y:S02]  /*0070*/  ISETP.NE.OR P0, PT, RZ, UR6, P0 ;  /* 0x00000006ff007c0c */ /* 0x000fe40008705670 */
[----:B--2---:R-:W-:Y:S01]  /*0080*/  ISETP.GE.AND P1, PT, R5, UR4, PT ;  /* 0x0000000405007c0c */ /* 0x004fe2000bf26270 */
[----:B------:R-:W0:-:S12]  /*0090*/  LDCU.64 UR4, c[0x0][0x358] ;  /* 0x00006b00ff0477ac */ /* 0x000e180008000a00 */
[----:B------:R-:W1:Y:S01]  /*00a0*/  @!P1 LDC.64 R2, c[0x0][0x380] ;  /* 0x0000e000ff029b82 */ /* 0x000e620000000a00 */
[----:B------:R-:W-:Y:S01]  /*00b0*/  @!P1 MOV R4, 0x63 ;  /* 0x0000006300049802 */ /* 0x000fe20000000f00 */
[----:B-1----:R-:W-:-:S04]  /*00c0*/  @!P1 IMAD.WIDE R2, R5, 0x8, R2 ;  /* 0x0000000805029825 */ /* 0x002fc800078e0202 */
[----:B------:R-:W-:-:S05]  /*00d0*/  HFMA2 R5, -RZ, RZ, 0, 0 ;  /* 0x00000000ff057431 */ /* 0x000fca00000001ff */
[----:B0-----:R0:W-:Y:S01]  /*00e0*/  @!P1 STG.E.64 desc[UR4][R2.64+0x100], R4 ;  /* 0x0001000402009986 */ /* 0x0011e2000c101b04 */
[----:B------:R-:W-:Y:S05]  /*00f0*/  @P0 EXIT ;  /* 0x000000000000094d */ /* 0x000fea0003800000 */
[----:B0-----:R-:W0:Y:S02]  /*0100*/  LDC.64 R2, c[0x0][0x380] ;  /* 0x0000e000ff027b82 */ /* 0x001e240000000a00 */
[----:B0-----:R-:W-:-:S05]  /*0110*/  IMAD.WIDE.U32 R2, R0, 0x8, R2 ;  /* 0x0000000800027825 */ /* 0x001fca00078e0002 */
[----:B------:R-:W-:Y:S01]  /*0120*/  STG.E.64 desc[UR4][R2.64], RZ ;  /* 0x000000ff02007986 */ /* 0x000fe2000c101b04 */
[----:B------:R-:W-:Y:S05]  /*0130*/  EXIT ;  /* 0x000000000000794d */ /* 0x000fea0003800000 */
.L_x_410:
        /* <DEDUP_REMOVED lines=12> */
.L_x_483:


//--------------------- .text._ZN3cub18CUB_300001_SM_10006detail8for_each13static_kernelINS2_12policy_hub_t12policy_500_tElN6thrust24THRUST_300001_SM_1000_NS8cuda_cub20__uninitialized_copy7functorINS7_6detail15normal_iteratorINS7_10device_ptrIKiEEEENS7_7pointerIiNS8_3tagENS7_11use_defaultESJ_EEEEEEvT0_T1_ --------------------------
	.section	.text._ZN3cub18CUB_300001_SM_10006detail8for_each13static_kernelINS2_12policy_hub_t12policy_500_tElN6thrust24THRUST_300001_SM_1000_NS8cuda_cub20__uninitialized_copy7functorINS7_6detail15normal_iteratorINS7_10device_ptrIKiEEEENS7_7pointerIiNS8_3tagENS7_11use_defaultESJ_EEEEEEvT0_T1_,"ax",@progbits
	.align	128
        .global         _ZN3cub18CUB_300001_SM_10006detail8for_each13static_kernelINS2_12policy_hub_t12policy_500_tElN6thrust24THRUST_300001_SM_1000_NS8cuda_cub20__uninitialized_copy7functorINS7_6detail15normal_iteratorINS7_10device_ptrIKiEEEENS7_7pointerIiNS8_3tagENS7_11use_defaultESJ_EEEEEEvT0_T1_
        .type           _ZN3cub18CUB_300001_SM_10006detail8for_each13static_kernelINS2_12policy_hub_t12policy_500_tElN6thrust24THRUST_300001_SM_1000_NS8cuda_cub20__uninitialized_copy7functorINS7_6detail15normal_iteratorINS7_10device_ptrIKiEEEENS7_7pointerIiNS8_3tagENS7_11use_defaultESJ_EEEEEEvT0_T1_,@function
        .size           _ZN3cub18CUB_300001_SM_10006detail8for_each13static_kernelINS2_12policy_hub_t12policy_500_tElN6thrust24THRUST_300001_SM_1000_NS8cuda_cub20__uninitialized_copy7functorINS7_6detail15normal_iteratorINS7_10device_ptrIKiEEEENS7_7pointerIiNS8_3tagENS7_11use_defaultESJ_EEEEEEvT0_T1_,(.L_x_484 - _ZN3cub18CUB_300001_SM_10006detail8for_each13static_kernelINS2_12policy_hub_t12policy_500_tElN6thrust24THRUST_300001_SM_1000_NS8cuda_cub20__uninitialized_copy7functorINS7_6detail15normal_iteratorINS7_10device_ptrIKiEEEENS7_7pointerIiNS8_3tagENS7_11use_defaultESJ_EEEEEEvT0_T1_)
        .other          _ZN3cub18CUB_300001_SM_10006detail8for_each13static_kernelINS2_12policy_hub_t12policy_500_tElN6thrust24THRUST_300001_SM_1000_NS8cuda_cub20__uninitialized_copy7functorINS7_6detail15normal_iteratorINS7_10device_ptrIKiEEEENS7_7pointerIiNS8_3tagENS7_11use_defaultESJ_EEEEEEvT0_T1_,@"STO_CUDA_ENTRY STV_DEFAULT"
_ZN3cub18CUB_300001_SM_10006detail8for_each13static_kernelINS2_12policy_hub_t12policy_500_tElN6thrust24THRUST_300001_SM_1000_NS8cuda_cub20__uninitialized_copy7functorINS7_6detail15normal_iteratorINS7_10device_ptrIKiEEEENS7_7pointerIiNS8_3tagENS7_11use_defaultESJ_EEEEEEvT0_T1_:
.text._ZN3cub18CUB_300001_SM_10006detail8for_each13static_kernelINS2_12policy_hub_t12policy_500_tElN6thrust24THRUST_300001_SM_1000_NS8cuda_cub20__uninitialized_copy7functorINS7_6detail15normal_iteratorINS7_10device_ptrIKiEEEENS7_7pointerIiNS8_3tagENS7_11use_defaultESJ_EEEEEEvT0_T1_:
[----:B------:R-:W-:Y:S08]  /*0000*/  LDC R1, c[0x0][0x37c] ;  /* 0x0000df00ff017b82 */ /* 0x000ff00000000800 */
[----:B------:R-:W0:Y:S01]  /*0010*/  S2UR UR4, SR_CTAID.X ;  /* 0x00000000000479c3 */ /* 0x000e220000002500 */
[----:B------:R-:W1:Y:S01]  /*0020*/  LDCU.64 UR6, c[0x0][0x380] ;  /* 0x00007000ff0677ac */ /* 0x000e620008000a00 */
[----:B------:R-:W2:Y:S01]  /*0030*/  LDCU.64 UR8, c[0x0][0x358] ;  /* 0x00006b00ff0877ac */ /* 0x000ea20008000a00 */
[----:B0-----:R-:W-:-:S04]  /*0040*/  UIMAD.WIDE.U32 UR4, UR4, 0x200, URZ ;  /* 0x00000200040478a5 */ /* 0x001fc8000f8e00ff */
[----:B-1----:R-:W-:-:S04]  /*0050*/  UIADD3 UR6, UP0, UPT, -UR4, UR6, URZ ;  /* 0x0000000604067290 */ /* 0x002fc8000ff1e1ff */
[----:B------:R-:W-:Y:S02]  /*0060*/  UIADD3.X UR7, UPT, UPT, ~UR5, UR7, URZ, UP0, !UPT ;  /* 0x0000000705077290 */ /* 0x000fe400087fe5ff */
[----:B------:R-:W-:-:S04]  /*0070*/  UISETP.GE.U32.AND UP0, UPT, UR6, 0x200, UPT ;  /* 0x000002000600788c */ /* 0x000fc8000bf06070 */
[----:B------:R-:W-:-:S09]  /*0080*/  UISETP.GE.AND.EX UP0, UPT, UR7, URZ, UPT, UP0 ;  /* 0x000000ff0700728c */ /* 0x000fd2000bf06300 */
[----:B--2---:R-:W-:Y:S05]  /*0090*/  BRA.U !UP0, `(.L_x_411) ;  /* 0x0000000108407547 */ /* 0x004fea000b800000 */
[----:B------:R-:W0:Y:S01]  /*00a0*/  S2R R0, SR_TID.X ;  /* 0x0000000000007919 */ /* 0x000e220000002100 */
[----:B------:R-:W1:Y:S01]  /*00b0*/  LDCU.64 UR10, c[0x0][0x388] ;  /* 0x00007100ff0a77ac */ /* 0x000e620008000a00 */
[----:B0-----:R-:W-:-:S05]  /*00c0*/  IADD3 R0, P0, PT, R0, UR4, RZ ;  /* 0x0000000400007c10 */ /* 0x001fca000ff1e0ff */
[----:B------:R-:W-:Y:S02]  /*00d0*/  IMAD.X R3, RZ, RZ, UR5, P0 ;  /* 0x00000005ff037e24 */ /* 0x000fe400080e06ff */
[----:B------:R-:W-:-:S03]  /*00e0*/  IMAD.SHL.U32 R4, R0, 0x4, RZ ;  /* 0x0000000400047824 */ /* 0x000fc600078e00ff */
[----:B------:R-:W-:Y:S02]  /*00f0*/  SHF.L.U64.HI R0, R0, 0x2, R3 ;  /* 0x0000000200007819 */ /* 0x000fe40000010203 */
[----:B-1----:R-:W-:-:S04]  /*0100*/  IADD3 R2, P0, PT, R4, UR10, RZ ;  /* 0x0000000a04027c10 */ /* 0x002fc8000ff1e0ff */
[----:B------:R-:W-:Y:S01]  /*0110*/  IADD3.X R3, PT, PT, R0, UR11, RZ, P0, !PT ;  /* 0x0000000b00037c10 */ /* 0x000fe200087fe4ff */
[----:B------:R-:W0:Y:S04]  /*0120*/  LDCU.64 UR10, c[0x0][0x390] ;  /* 0x00007200ff0a77ac */ /* 0x000e280008000a00 */
[----:B------:R-:W2:Y:S01]  /*0130*/  LDG.E R7, desc[UR8][R2.64] ;  /* 0x0000000802077981 */ /* 0x000ea2000c1e1900 */
[----:B0-----:R-:W-:-:S04]  /*0140*/  IADD3 R4, P0, PT, R4, UR10, RZ ;  /* 0x0000000a04047c10 */ /* 0x001fc8000ff1e0ff */
[----:B------:R-:W-:-:S05]  /*0150*/  IADD3.X R5, PT, PT, R0, UR11, RZ, P0, !PT ;  /* 0x0000000b00057c10 */ /* 0x000fca00087fe4ff */
[----:B--2---:R-:W-:Y:S04]  /*0160*/  STG.E desc[UR8][R4.64], R7 ;  /* 0x0000000704007986 */ /* 0x004fe8000c101908 */
[----:B------:R-:W2:Y:S04]  /*0170*/  LDG.E R9, desc[UR8][R2.64+0x400] ;  /* 0x0004000802097981 */ /* 0x000ea8000c1e1900 */
[----:B--2---:R-:W-:Y:S01]  /*0180*/  STG.E desc[UR8][R4.64+0x400], R9 ;  /* 0x0004000904007986 */ /* 0x004fe2000c101908 */
[----:B------:R-:W-:Y:S05]  /*0190*/  EXIT ;  /* 0x000000000000794d */ /* 0x000fea0003800000 */
.L_x_411:
[----:B------:R-:W0:Y:S01]  /*01a0*/  S2R R0, SR_TID.X ;  /* 0x0000000000007919 */ /* 0x000e220000002100 */
[----:B------:R-:W-:Y:S01]  /*01b0*/  USHF.R.S32.HI UR7, URZ, 0x1f, UR6 ;  /* 0x0000001fff077899 */ /* 0x000fe20008011406 */
[----:B------:R-:W-:Y:S05]  /*01c0*/  BSSY.RECONVERGENT B0, `(.L_x_412) ;  /* 0x0000015000007945 */ /* 0x000fea0003800200 */
[----:B------:R-:W-:Y:S01]  /*01d0*/  IMAD.U32 R3, RZ, RZ, UR7 ;  /* 0x00000007ff037e24 */ /* 0x000fe2000f8e00ff */
[C---:B0-----:R-:W-:Y:S01]  /*01e0*/  ISETP.LT.U32.AND P0, PT, R0.reuse, UR6, PT ;  /* 0x0000000600007c0c */ /* 0x041fe2000bf01070 */
[----:B------:R-:W-:-:S03]  /*01f0*/  VIADD R2, R0, 0x100 ;  /* 0x0000010000027836 */ /* 0x000fc60000000000 */
[----:B------:R-:W-:Y:S02]  /*0200*/  ISETP.GT.AND.EX P0, PT, R3, RZ, PT, P0 ;  /* 0x000000ff0300720c */ /* 0x000fe40003f04300 */
[----:B------:R-:W-:Y:S01]  /*0210*/  ISETP.LT.U32.AND P1, PT, R2, UR6, PT ;  /* 0x0000000602007c0c */ /* 0x000fe2000bf21070 */
[----:B------:R-:W-:-:S05]  /*0220*/  IMAD.U32 R2, RZ, RZ, UR7 ;  /* 0x00000007ff027e24 */ /* 0x000fca000f8e00ff */
[----:B------:R-:W-:-:S05]  /*0230*/  ISETP.GT.AND.EX P1, PT, R2, RZ, PT, P1 ;  /* 0x000000ff0200720c */ /* 0x000fca0003f24310 */
[----:B------:R-:W-:Y:S08]  /*0240*/  @!P0 BRA `(.L_x_413) ;  /* 0x0000000000308947 */ /* 0x000ff00003800000 */
[----:B------:R-:W0:Y:S01]  /*0250*/  LDCU.64 UR10, c[0x0][0x388] ;  /* 0x00007100ff0a77ac */ /* 0x000e220008000a00 */
[----:B------:R-:W-:-:S05]  /*0260*/  IADD3 R2, P0, PT, R0, UR4, RZ ;  /* 0x0000000400027c10 */ /* 0x000fca000ff1e0ff */
[----:B------:R-:W-:Y:S02]  /*0270*/  IMAD.X R3, RZ, RZ, UR5, P0 ;  /* 0x00000005ff037e24 */ /* 0x000fe400080e06ff */
[----:B------:R-:W-:-:S03]  /*0280*/  IMAD.SHL.U32 R4, R2, 0x4, RZ ;  /* 0x0000000402047824 */ /* 0x000fc600078e00ff */
[----:B------:R-:W-:Y:S02]  /*0290*/  SHF.L.U64.HI R5, R2, 0x2, R3 ;  /* 0x0000000202057819 */ /* 0x000fe40000010203 */
[----:B0-----:R-:W-:-:S04]  /*02a0*/  IADD3 R2, P0, PT, R4, UR10, RZ ;  /* 0x0000000a04027c10 */ /* 0x001fc8000ff1e0ff */
[----:B------:R-:W-:Y:S01]  /*02b0*/  IADD3.X R3, PT, PT, R5, UR11, RZ, P0, !PT ;  /* 0x0000000b05037c10 */ /* 0x000fe200087fe4ff */
[----:B------:R-:W0:Y:S05]  /*02c0*/  LDCU.64 UR10, c[0x0][0x390] ;  /* 0x00007200ff0a77ac */ /* 0x000e2a0008000a00 */
[----:B------:R-:W2:Y:S01]  /*02d0*/  LDG.E R3, desc[UR8][R2.64] ;  /* 0x0000000802037981 */ /* 0x000ea2000c1e1900 */
[----:B0-----:R-:W-:-:S04]  /*02e0*/  IADD3 R4, P0, PT, R4, UR10, RZ ;  /* 0x0000000a04047c10 */ /* 0x001fc8000ff1e0ff */
[----:B------:R-:W-:-:S05]  /*02f0*/  IADD3.X R5, PT, PT, R5, UR11, RZ, P0, !PT ;  /* 0x0000000b05057c10 */ /* 0x000fca00087fe4ff */
[----:B--2---:R0:W-:Y:S04]  /*0300*/  STG.E desc[UR8][R4.64], R3 ;  /* 0x0000000304007986 */ /* 0x0041e8000c101908 */
.L_x_413:
[----:B------:R-:W-:Y:S05]  /*0310*/  BSYNC.RECONVERGENT B0 ;  /* 0x0000000000007941 */ /* 0x000fea0003800200 */
.L_x_412:
[----:B------:R-:W-:Y:S05]  /*0320*/  @!P1 EXIT ;  /* 0x000000000000994d */ /* 0x000fea0003800000 */
[----:B------:R-:W1:Y:S01]  /*0330*/  LDCU.64 UR6, c[0x0][0x388] ;  /* 0x00007100ff0677ac */ /* 0x000e620008000a00 */
[----:B------:R-:W-:-:S05]  /*0340*/  IADD3 R0, P0, PT, R0, UR4, RZ ;  /* 0x0000000400007c10 */ /* 0x000fca000ff1e0ff */
[----:B0-----:R-:W-:Y:S02]  /*0350*/  IMAD.X R3, RZ, RZ, UR5, P0 ;  /* 0x00000005ff037e24 */ /* 0x001fe400080e06ff */
[----:B------:R-:W-:-:S03]  /*0360*/  IMAD.SHL.U32 R4, R0, 0x4, RZ ;  /* 0x0000000400047824 */ /* 0x000fc600078e00ff */
[----:B------:R-:W-:Y:S02]  /*0370*/  SHF.L.U64.HI R0, R0, 0x2, R3 ;  /* 0x0000000200007819 */ /* 0x000fe40000010203 */
[----:B-1----:R-:W-:-:S04]  /*0380*/  IADD3 R2, P0, PT, R4, UR6, RZ ;  /* 0x0000000604027c10 */ /* 0x002fc8000ff1e0ff */
[----:B------:R-:W-:Y:S01]  /*0390*/  IADD3.X R3, PT, PT, R0, UR7, RZ, P0, !PT ;  /* 0x0000000700037c10 */ /* 0x000fe200087fe4ff */
[----:B------:R-:W0:Y:S05]  /*03a0*/  LDCU.64 UR6, c[0x0][0x390] ;  /* 0x00007200ff0677ac */ /* 0x000e2a0008000a00 */
[----:B------:R-:W2:Y:S01]  /*03b0*/  LDG.E R3, desc[UR8][R2.64+0x400] ;  /* 0x0004000802037981 */ /* 0x000ea2000c1e1900 */
[----:B0-----:R-:W-:-:S04]  /*03c0*/  IADD3 R4, P0, PT, R4, UR6, RZ ;  /* 0x0000000604047c10 */ /* 0x001fc8000ff1e0ff */
[----:B------:R-:W-:-:S05]  /*03d0*/  IADD3.X R5, PT, PT, R0, UR7, RZ, P0, !PT ;  /* 0x0000000700057c10 */ /* 0x000fca00087fe4ff */
[----:B--2---:R-:W-:Y:S01]  /*03e0*/  STG.E desc[UR8][R4.64+0x400], R3 ;  /* 0x0004000304007986 */ /* 0x004fe2000c101908 */
[----:B------:R-:W-:Y:S05]  /*03f0*/  EXIT ;  /* 0x000000000000794d */ /* 0x000fea0003800000 */
.L_x_414:
        /* <DEDUP_REMOVED lines=16> */
.L_x_484:


//--------------------- .text._ZN3cub18CUB_300001_SM_10006detail8for_each13static_kernelINS2_12policy_hub_t12policy_500_tEmN6thrust24THRUST_300001_SM_1000_NS8cuda_cub20__uninitialized_fill7functorINS7_10device_ptrIiEEiEEEEvT0_T1_ --------------------------
	.section	.text._ZN3cub18CUB_300001_SM_10006detail8for_each13static_kernelINS2_12policy_hub_t12policy_500_tEmN6thrust24THRUST_300001_SM_1000_NS8cuda_cub20__uninitialized_fill7functorINS7_10device_ptrIiEEiEEEEvT0_T1_,"ax",@progbits
	.align	128
        .global         _ZN3cub18CUB_300001_SM_10006detail8for_each13static_kernelINS2_12policy_hub_t12policy_500_tEmN6thrust24THRUST_300001_SM_1000_NS8cuda_cub20__uninitialized_fill7functorINS7_10device_ptrIiEEiEEEEvT0_T1_
        .type           _ZN3cub18CUB_300001_SM_10006detail8for_each13static_kernelINS2_12policy_hub_t12policy_500_tEmN6thrust24THRUST_300001_SM_1000_NS8cuda_cub20__uninitialized_fill7functorINS7_10device_ptrIiEEiEEEEvT0_T1_,@function
        .size           _ZN3cub18CUB_300001_SM_10006detail8for_each13static_kernelINS2_12policy_hub_t12policy_500_tEmN6thrust24THRUST_300001_SM_1000_NS8cuda_cub20__uninitialized_fill7functorINS7_10device_ptrIiEEiEEEEvT0_T1_,(.L_x_485 - _ZN3cub18CUB_300001_SM_10006detail8for_each13static_kernelINS2_12policy_hub_t12policy_500_tEmN6thrust24THRUST_300001_SM_1000_NS8cuda_cub20__uninitialized_fill7functorINS7_10device_ptrIiEEiEEEEvT0_T1_)
        .other          _ZN3cub18CUB_300001_SM_10006detail8for_each13static_kernelINS2_12policy_hub_t12policy_500_tEmN6thrust24THRUST_300001_SM_1000_NS8cuda_cub20__uninitialized_fill7functorINS7_10device_ptrIiEEiEEEEvT0_T1_,@"STO_CUDA_ENTRY STV_DEFAULT"
_ZN3cub18CUB_300001_SM_10006detail8for_each13static_kernelINS2_12policy_hub_t12policy_500_tEmN6thrust24THRUST_300001_SM_1000_NS8cuda_cub20__uninitialized_fill7functorINS7_10device_ptrIiEEiEEEEvT0_T1_:
.text._ZN3cub18CUB_300001_SM_10006detail8for_each13static_kernelINS2_12policy_hub_t12policy_500_tEmN6thrust24THRUST_300001_SM_1000_NS8cuda_cub20__uninitialized_fill7functorINS7_10device_ptrIiEEiEEEEvT0_T1_:
        /* <DEDUP_REMOVED lines=8> */
[----:B------:R-:W-:-:S09]  /*0080*/  UISETP.GE.U32.AND.EX UP0, UPT, UR7, URZ, UPT, UP0 ;  /* 0x000000ff0700728c */ /* 0x000fd2000bf06100 */
[----:B--2---:R-:W-:Y:S05]  /*0090*/  BRA.U !UP0, `(.L_x_415) ;  /* 0x0000000108287547 */ /* 0x004fea000b800000 */
[----:B------:R-:W0:Y:S01]  /*00a0*/  S2R R0, SR_TID.X ;  /* 0x0000000000007919 */ /* 0x000e220000002100 */
[----:B------:R-:W1:Y:S01]  /*00b0*/  LDCU.64 UR6, c[0x0][0x388] ;  /* 0x00007100ff0677ac */ /* 0x000e620008000a00 */
[----:B------:R-:W2:Y:S01]  /*00c0*/  LDC R5, c[0x0][0x390] ;  /* 0x0000e400ff057b82 */ /* 0x000ea20000000800 */
[----:B0-----:R-:W-:-:S05]  /*00d0*/  IADD3 R0, P0, PT, R0, UR4, RZ ;  /* 0x0000000400007c10 */ /* 0x001fca000ff1e0ff */
[----:B------:R-:W-:Y:S01]  /*00e0*/  IMAD.X R3, RZ, RZ, UR5, P0 ;  /* 0x00000005ff037e24 */ /* 0x000fe200080e06ff */
[----:B-1----:R-:W-:-:S04]  /*00f0*/  LEA R2, P0, R0, UR6, 0x2 ;  /* 0x0000000600027c11 */ /* 0x002fc8000f8010ff */
[----:B------:R-:W-:-:S05]  /*0100*/  LEA.HI.X R3, R0, UR7, R3, 0x2, P0 ;  /* 0x0000000700037c11 */ /* 0x000fca00080f1403 */
[----:B--2---:R-:W-:Y:S04]  /*0110*/  STG.E desc[UR8][R2.64], R5 ;  /* 0x0000000502007986 */ /* 0x004fe8000c101908 */
[----:B------:R-:W-:Y:S01]  /*0120*/  STG.E desc[UR8][R2.64+0x400], R5 ;  /* 0x0004000502007986 */ /* 0x000fe2000c101908 */
[----:B------:R-:W-:Y:S05]  /*0130*/  EXIT ;  /* 0x000000000000794d */ /* 0x000fea0003800000 */
.L_x_415:
[----:B------:R-:W0:Y:S01]  /*0140*/  S2R R0, SR_TID.X ;  /* 0x0000000000007919 */ /* 0x000e220000002100 */
[----:B------:R-:W-:Y:S01]  /*0150*/  IMAD.U32 R2, RZ, RZ, UR7 ;  /* 0x00000007ff027e24 */ /* 0x000fe2000f8e00ff */
[----:B------:R-:W1:Y:S01]  /*0160*/  LDCU.64 UR10, c[0x0][0x388] ;  /* 0x00007100ff0a77ac */ /* 0x000e620008000a00 */
[----:B------:R-:W-:Y:S01]  /*0170*/  IMAD.U32 R4, RZ, RZ, UR7 ;  /* 0x00000007ff047e24 */ /* 0x000fe2000f8e00ff */
[----:B0-----:R-:W-:-:S04]  /*0180*/  ISETP.LT.U32.AND P0, PT, R0, UR6, PT ;  /* 0x0000000600007c0c */ /* 0x001fc8000bf01070 */
[----:B------:R-:W-:Y:S01]  /*0190*/  ISETP.GT.U32.AND.EX P0, PT, R2, RZ, PT, P0 ;  /* 0x000000ff0200720c */ /* 0x000fe20003f04100 */
[C---:B------:R-:W-:Y:S01]  /*01a0*/  VIADD R2, R0.reuse, 0x100 ;  /* 0x0000010000027836 */ /* 0x040fe20000000000 */
[----:B------:R-:W-:-:S04]  /*01b0*/  IADD3 R0, P2, PT, R0, UR4, RZ ;  /* 0x0000000400007c10 */ /* 0x000fc8000ff5e0ff */
[----:B------:R-:W-:Y:S01]  /*01c0*/  ISETP.LT.U32.AND P1, PT, R2, UR6, PT ;  /* 0x0000000602007c0c */ /* 0x000fe2000bf21070 */
[----:B------:R-:W-:Y:S01]  /*01d0*/  IMAD.X R3, RZ, RZ, UR5, P2 ;  /* 0x00000005ff037e24 */ /* 0x000fe200090e06ff */
[----:B-1----:R-:W-:Y:S02]  /*01e0*/  LEA R2, P2, R0, UR10, 0x2 ;  /* 0x0000000a00027c11 */ /* 0x002fe4000f8410ff */
[----:B------:R-:W-:Y:S02]  /*01f0*/  ISETP.GT.U32.AND.EX P1, PT, R4, RZ, PT, P1 ;  /* 0x000000ff0400720c */ /* 0x000fe40003f24110 */
[----:B------:R-:W-:Y:S01]  /*0200*/  LEA.HI.X R3, R0, UR11, R3, 0x2, P2 ;  /* 0x0000000b00037c11 */ /* 0x000fe200090f1403 */
[----:B------:R-:W0:Y:S04]  /*0210*/  @P0 LDC R5, c[0x0][0x390] ;  /* 0x0000e400ff050b82 */ /* 0x000e280000000800 */
[----:B0-----:R0:W-:Y:S06]  /*0220*/  @P0 STG.E desc[UR8][R2.64], R5 ;  /* 0x0000000502000986 */ /* 0x0011ec000c101908 */
[----:B------:R-:W-:Y:S05]  /*0230*/  @!P1 EXIT ;  /* 0x000000000000994d */ /* 0x000fea0003800000 */
[----:B0-----:R-:W0:Y:S02]  /*0240*/  LDC R5, c[0x0][0x390] ;  /* 0x0000e400ff057b82 */ /* 0x001e240000000800 */
[----:B0-----:R-:W-:Y:S01]  /*0250*/  STG.E desc[UR8][R2.64+0x400], R5 ;  /* 0x0004000502007986 */ /* 0x001fe2000c101908 */
[----:B------:R-:W-:Y:S05]  /*0260*/  EXIT ;  /* 0x000000000000794d */ /* 0x000fea0003800000 */
.L_x_416:
        /* <DEDUP_REMOVED lines=9> */
.L_x_485:


//--------------------- .text._ZN3cub18CUB_300001_SM_10006detail8for_each13static_kernelINS2_12policy_hub_t12policy_500_tElN6thrust24THRUST_300001_SM_1000_NS8cuda_cub20__uninitialized_copy7functorINS7_6detail15normal_iteratorINS7_10device_ptrIKfEEEENS7_7pointerIfNS8_3tagENS7_11use_defaultESJ_EEEEEEvT0_T1_ --------------------------
	.section	.text._ZN3cub18CUB_300001_SM_10006detail8for_each13static_kernelINS2_12policy_hub_t12policy_500_tElN6thrust24THRUST_300001_SM_1000_NS8cuda_cub20__uninitialized_copy7functorINS7_6detail15normal_iteratorINS7_10device_ptrIKfEEEENS7_7pointerIfNS8_3tagENS7_11use_defaultESJ_EEEEEEvT0_T1_,"ax",@progbits
	.align	128
        .global         _ZN3cub18CUB_300001_SM_10006detail8for_each13static_kernelINS2_12policy_hub_t12policy_500_tElN6thrust24THRUST_300001_SM_1000_NS8cuda_cub20__uninitialized_copy7functorINS7_6detail15normal_iteratorINS7_10device_ptrIKfEEEENS7_7pointerIfNS8_3tagENS7_11use_defaultESJ_EEEEEEvT0_T1_
        .type           _ZN3cub18CUB_300001_SM_10006detail8for_each13static_kernelINS2_12policy_hub_t12policy_500_tElN6thrust24THRUST_300001_SM_1000_NS8cuda_cub20__uninitialized_copy7functorINS7_6detail15normal_iteratorINS7_10device_ptrIKfEEEENS7_7pointerIfNS8_3tagENS7_11use_defaultESJ_EEEEEEvT0_T1_,@function
        .size           _ZN3cub18CUB_300001_SM_10006detail8for_each13static_kernelINS2_12policy_hub_t12policy_500_tElN6thrust24THRUST_300001_SM_1000_NS8cuda_cub20__uninitialized_copy7functorINS7_6detail15normal_iteratorINS7_10device_ptrIKfEEEENS7_7pointerIfNS8_3tagENS7_11use_defaultESJ_EEEEEEvT0_T1_,(.L_x_486 - _ZN3cub18CUB_300001_SM_10006detail8for_each13static_kernelINS2_12policy_hub_t12policy_500_tElN6thrust24THRUST_300001_SM_1000_NS8cuda_cub20__uninitialized_copy7functorINS7_6detail15normal_iteratorINS7_10device_ptrIKfEEEENS7_7pointerIfNS8_3tagENS7_11use_defaultESJ_EEEEEEvT0_T1_)
        .other          _ZN3cub18CUB_300001_SM_10006detail8for_each13static_kernelINS2_12policy_hub_t12policy_500_tElN6thrust24THRUST_300001_SM_1000_NS8cuda_cub20__uninitialized_copy7functorINS7_6detail15normal_iteratorINS7_10device_ptrIKfEEEENS7_7pointerIfNS8_3tagENS7_11use_defaultESJ_EEEEEEvT0_T1_,@"STO_CUDA_ENTRY STV_DEFAULT"
_ZN3cub18CUB_300001_SM_10006detail8for_each13static_kernelINS2_12policy_hub_t12policy_500_tElN6thrust24THRUST_300001_SM_1000_NS8cuda_cub20__uninitialized_copy7functorINS7_6detail15normal_iteratorINS7_10device_ptrIKfEEEENS7_7pointerIfNS8_3tagENS7_11use_defaultESJ_EEEEEEvT0_T1_:
.text._ZN3cub18CUB_300001_SM_10006detail8for_each13static_kernelINS2_12policy_hub_t12policy_500_tElN6thrust24THRUST_300001_SM_1000_NS8cuda_cub20__uninitialized_copy7functorINS7_6detail15normal_iteratorINS7_10device_ptrIKfEEEENS7_7pointerIfNS8_3tagENS7_11use_defaultESJ_EEEEEEvT0_T1_:
        /* <DEDUP_REMOVED lines=26> */
.L_x_417:
        /* <DEDUP_REMOVED lines=23> */
.L_x_419:
[----:B------:R-:W-:Y:S05]  /*0310*/  BSYNC.RECONVERGENT B0 ;  /* 0x0000000000007941 */ /* 0x000fea0003800200 */
.L_x_418:
        /* <DEDUP_REMOVED lines=14> */
.L_x_420:
        /* <DEDUP_REMOVED lines=16> */
.L_x_486:


//--------------------- .text._ZN3cub18CUB_300001_SM_10006detail8for_each13static_kernelINS2_12policy_hub_t12policy_500_tEmN6thrust24THRUST_300001_SM_1000_NS8cuda_cub20__uninitialized_fill7functorINS7_10device_ptrIfEEfEEEEvT0_T1_ --------------------------
	.section	.text._ZN3cub18CUB_300001_SM_10006detail8for_each13static_kernelINS2_12policy_hub_t12policy_500_tEmN6thrust24THRUST_300001_SM_1000_NS8cuda_cub20__uninitialized_fill7functorINS7_10device_ptrIfEEfEEEEvT0_T1_,"ax",@progbits
	.align	128
        .global         _ZN3cub18CUB_300001_SM_10006detail8for_each13static_kernelINS2_12policy_hub_t12policy_500_tEmN6thrust24THRUST_300001_SM_1000_NS8cuda_cub20__uninitialized_fill7functorINS7_10device_ptrIfEEfEEEEvT0_T1_
        .type           _ZN3cub18CUB_300001_SM_10006detail8for_each13static_kernelINS2_12policy_hub_t12policy_500_tEmN6thrust24THRUST_300001_SM_1000_NS8cuda_cub20__uninitialized_fill7functorINS7_10device_ptrIfEEfEEEEvT0_T1_,@function
        .size           _ZN3cub18CUB_300001_SM_10006detail8for_each13static_kernelINS2_12policy_hub_t12policy_500_tEmN6thrust24THRUST_300001_SM_1000_NS8cuda_cub20__uninitialized_fill7functorINS7_10device_ptrIfEEfEEEEvT0_T1_,(.L_x_487 - _ZN3cub18CUB_300001_SM_10006detail8for_each13static_kernelINS2_12policy_hub_t12policy_500_tEmN6thrust24THRUST_300001_SM_1000_NS8cuda_cub20__uninitialized_fill7functorINS7_10device_ptrIfEEfEEEEvT0_T1_)
        .other          _ZN3cub18CUB_300001_SM_10006detail8for_each13static_kernelINS2_12policy_hub_t12policy_500_tEmN6thrust24THRUST_300001_SM_1000_NS8cuda_cub20__uninitialized_fill7functorINS7_10device_ptrIfEEfEEEEvT0_T1_,@"STO_CUDA_ENTRY STV_DEFAULT"
_ZN3cub18CUB_300001_SM_10006detail8for_each13static_kernelINS2_12policy_hub_t12policy_500_tEmN6thrust24THRUST_300001_SM_1000_NS8cuda_cub20__uninitialized_fill7functorINS7_10device_ptrIfEEfEEEEvT0_T1_:
.text._ZN3cub18CUB_300001_SM_10006detail8for_each13static_kernelINS2_12policy_hub_t12policy_500_tEmN6thrust24THRUST_300001_SM_1000_NS8cuda_cub20__uninitialized_fill7functorINS7_10device_ptrIfEEfEEEEvT0_T1_:
        /* <DEDUP_REMOVED lines=20> */
.L_x_421:
        /* <DEDUP_REMOVED lines=19> */
.L_x_422:
        /* <DEDUP_REMOVED lines=9> */
.L_x_487:


//--------------------- .text._ZN3cub18CUB_300001_SM_10006detail11EmptyKernelIvEEvv --------------------------
	.section	.text._ZN3cub18CUB_300001_SM_10006detail11EmptyKernelIvEEvv,"ax",@progbits
	.align	128
        .global         _ZN3cub18CUB_300001_SM_10006detail11EmptyKernelIvEEvv
        .type           _ZN3cub18CUB_300001_SM_10006detail11EmptyKernelIvEEvv,@function
        .size           _ZN3cub18CUB_300001_SM_10006detail11EmptyKernelIvEEvv,(.L_x_488 - _ZN3cub18CUB_300001_SM_10006detail11EmptyKernelIvEEvv)
        .other          _ZN3cub18CUB_300001_SM_10006detail11EmptyKernelIvEEvv,@"STO_CUDA_ENTRY STV_DEFAULT"
_ZN3cub18CUB_300001_SM_10006detail11EmptyKernelIvEEvv:
.text._ZN3cub18CUB_300001_SM_10006detail11EmptyKernelIvEEvv:
[----:B------:R-:W-:Y:S01]  /*0000*/  LDC R1, c[0x0][0x37c] ;  /* 0x0000df00ff017b82 */ /* 0x000fe20000000800 */
[----:B------:R-:W-:Y:S05]  /*0010*/  EXIT ;  /* 0x000000000000794d */ /* 0x000fea0003800000 */
.L_x_423:
        /* <DEDUP_REMOVED lines=14> */
.L_x_488:


//--------------------- .text._Z22calculateIntersectionsPfS_S_PiS0_S_S_S_fi --------------------------
	.section	.text._Z22calculateIntersectionsPfS_S_PiS0_S_S_S_fi,"ax",@progbits
	.align	128
        .global         _Z22calculateIntersectionsPfS_S_PiS0_S_S_S_fi
        .type           _Z22calculateIntersectionsPfS_S_PiS0_S_S_S_fi,@function
        .size           _Z22calculateIntersectionsPfS_S_PiS0_S_S_S_fi,(.L_x_475 - _Z22calculateIntersectionsPfS_S_PiS0_S_S_S_fi)
        .other          _Z22calculateIntersectionsPfS_S_PiS0_S_S_S_fi,@"STO_CUDA_ENTRY STV_DEFAULT"
_Z22calculateIntersectionsPfS_S_PiS0_S_S_S_fi:
.text._Z22calculateIntersectionsPfS_S_PiS0_S_S_S_fi:
[----:B------:R-:W0:Y:S01]  /*0000*/  LDC R1, c[0x0][0x37c] ;  /* 0x0000df00ff017b82 */ /* 0x000e220000000800 */
[----:B------:R-:W1:Y:S07]  /*0010*/  S2R R0, SR_TID.X ;  /* 0x0000000000007919 */ /* 0x000e6e0000002100 */
[----:B------:R-:W1:Y:S01]  /*0020*/  S2UR UR4, SR_CTAID.X ;  /* 0x00000000000479c3 */ /* 0x000e620000002500 */
[----:B------:R-:W2:Y:S07]  /*0030*/  LDCU UR5, c[0x0][0x3c4] ;  /* 0x00007880ff0577ac */ /* 0x000eae0008000800 */
[----:B------:R-:W1:Y:S02]  /*0040*/  LDC R33, c[0x0][0x360] ;  /* 0x0000d800ff217b82 */ /* 0x000e640000000800 */
[----:B-1----:R-:W-:-:S05]  /*0050*/  IMAD R33, R33, UR4, R0 ;  /* 0x0000000421217c24 */ /* 0x002fca000f8e0200 */
[----:B--2---:R-:W-:-:S13]  /*0060*/  ISETP.GE.AND P0, PT, R33, UR5, PT ;  /* 0x0000000521007c0c */ /* 0x004fda000bf06270 */
[----:B0-----:R-:W-:Y:S05]  /*0070*/  @P0 EXIT ;  /* 0x000000000000094d */ /* 0x001fea0003800000 */
[C---:B------:R-:W-:Y:S01]  /*0080*/  ISETP.GE.AND P0, PT, R33.reuse, 0x1, PT ;  /* 0x000000012100780c */ /* 0x040fe20003f06270 */
[----:B------:R-:W0:Y:S01]  /*0090*/  LDC.64 R8, c[0x0][0x388] ;  /* 0x0000e200ff087b82 */ /* 0x000e220000000a00 */
[----:B------:R-:W1:Y:S01]  /*00a0*/  LDCU.64 UR36, c[0x0][0x358] ;  /* 0x00006b00ff2477ac */ /* 0x000e620008000a00 */
[----:B------:R-:W-:-:S06]  /*00b0*/  IMAD R7, R33, 0x3, RZ ;  /* 0x0000000321077824 */ /* 0x000fcc00078e02ff */
[----:B------:R-:W2:Y:S04]  /*00c0*/  LDC.64 R10, c[0x0][0x390] ;  /* 0x0000e400ff0a7b82 */ /* 0x000ea80000000a00 */
[----:B------:R-:W-:-:S04]  /*00d0*/  @P0 VIADD R13, R33, 0xffffffff ;  /* 0xffffffff210d0836 */ /* 0x000fc80000000000 */
[----:B------:R-:W3:Y:S01]  /*00e0*/  @P0 LDC.64 R2, c[0x0][0x3a0] ;  /* 0x0000e800ff020b82 */ /* 0x000ee20000000a00 */
[----:B0-----:R-:W-:-:S07]  /*00f0*/  IMAD.WIDE R8, R7, 0x4, R8 ;  /* 0x0000000407087825 */ /* 0x001fce00078e0208 */
[----:B------:R-:W0:Y:S01]  /*0100*/  LDC.64 R4, c[0x0][0x380] ;  /* 0x0000e000ff047b82 */ /* 0x000e220000000a00 */
[----:B-1----:R-:W5:Y:S01]  /*0110*/  LDG.E R29, desc[UR36][R8.64] ;  /* 0x00000024081d7981 */ /* 0x002f62000c1e1900 */
[----:B--2---:R-:W-:-:S03]  /*0120*/  IMAD.WIDE R10, R7, 0x4, R10 ;  /* 0x00000004070a7825 */ /* 0x004fc600078e020a */
[----:B------:R-:W5:Y:S04]  /*0130*/  LDG.E R28, desc[UR36][R8.64+0x4] ;  /* 0x00000424081c7981 */ /* 0x000f68000c1e1900 */
[----:B------:R-:W5:Y:S01]  /*0140*/  LDG.E R27, desc[UR36][R8.64+0x8] ;  /* 0x00000824081b7981 */ /* 0x000f62000c1e1900 */
[----:B---3--:R-:W-:-:S03]  /*0150*/  @P0 IMAD.WIDE.U32 R2, R13, 0x4, R2 ;  /* 0x000000040d020825 */ /* 0x008fc600078e0002 */
[----:B------:R-:W5:Y:S04]  /*0160*/  LDG.E R26, desc[UR36][R10.64] ;  /* 0x000000240a1a7981 */ /* 0x000f68000c1e1900 */
[----:B------:R-:W5:Y:S04]  /*0170*/  LDG.E R25, desc[UR36][R10.64+0x4] ;  /* 0x000004240a197981 */ /* 0x000f68000c1e1900 */
[----:B------:R1:W2:Y:S01]  /*0180*/  @P0 LDG.E R3, desc[UR36][R2.64] ;  /* 0x0000002402030981 */ /* 0x0002a2000c1e1900 */
[----:B------:R-:W-:Y:S01]  /*0190*/  MOV R16, 0x168 ;  /* 0x0000016800107802 */ /* 0x000fe20000000f00 */
[----:B0-----:R-:W-:-:S02]  /*01a0*/  IMAD.WIDE R4, R7, 0x4, R4 ;  /* 0x0000000407047825 */ /* 0x001fc400078e0204 */
[----:B------:R-:W5:Y:S01]  /*01b0*/  LDG.E R24, desc[UR36][R10.64+0x8] ;  /* 0x000008240a187981 */ /* 0x000f62000c1e1900 */
[----:B------:R0:W3:Y:S03]  /*01c0*/  LDC.64 R6, c[0x4][R16] ;  /* 0x0100000010067b82 */ /* 0x0000e60000000a00 */
[----:B------:R-:W5:Y:S01]  /*01d0*/  LDG.E R32, desc[UR36][R4.64] ;  /* 0x0000002404207981 */ /* 0x000f62000c1e1900 */
[----:B-1----:R-:W-:-:S03]  /*01e0*/  IMAD.MOV.U32 R2, RZ, RZ, RZ ;  /* 0x000000ffff027224 */ /* 0x002fc600078e00ff */
[----:B------:R-:W5:Y:S04]  /*01f0*/  LDG.E R31, desc[UR36][R4.64+0x4] ;  /* 0x00000424041f7981 */ /* 0x000f68000c1e1900 */
[----:B------:R1:W5:Y:S02]  /*0200*/  LDG.E R30, desc[UR36][R4.64+0x8] ;  /* 0x00000824041e7981 */ /* 0x000364000c1e1900 */
[----:B-1----:R-:W-:Y:S02]  /*0210*/  IMAD.MOV.U32 R4, RZ, RZ, 0x4 ;  /* 0x00000004ff047424 */ /* 0x002fe400078e00ff */
[----:B------:R-:W-:Y:S01]  /*0220*/  IMAD.MOV.U32 R5, RZ, RZ, RZ ;  /* 0x000000ffff057224 */ /* 0x000fe200078e00ff */
[----:B0-23--:R-:W-:-:S07]  /*0230*/  @P0 SHF.L.U32 R2, R3, 0x1, RZ ;  /* 0x0000000103020819 */ /* 0x00dfce00000006ff */
[----:B------:R-:W-:-:S07]  /*0240*/  LEPC R20, `(.L_x_424) ;  /* 0x000000001014794e */ /* 0x000fce0000000000 */
[----:B-----5:R-:W-:Y:S05]  /*0250*/  CALL.ABS.NOINC R6 ;  /* 0x0000000006007343 */ /* 0x020fea0003c00000 */
.L_x_424:
[----:B------:R0:W1:Y:S01]  /*0260*/  LDC.64 R6, c[0x4][R16] ;  /* 0x0100000010067b82 */ /* 0x0000620000000a00 */
[----:B------:R-:W-:Y:S02]  /*0270*/  IMAD.MOV.U32 R23, RZ, RZ, R5 ;  /* 0x000000ffff177224 */ /* 0x000fe400078e0005 */
[----:B------:R-:W-:Y:S01]  /*0280*/  HFMA2 R5, -RZ, RZ, 0, 0 ;  /* 0x00000000ff057431 */ /* 0x000fe200000001ff */
[----:B------:R-:W-:Y:S01]  /*0290*/  MOV R22, R4 ;  /* 0x0000000400167202 */ /* 0x000fe20000000f00 */
[----:B------:R-:W-:-:S07]  /*02a0*/  IMAD.MOV.U32 R4, RZ, RZ, 0x4 ;  /* 0x00000004ff047424 */ /* 0x000fce00078e00ff */
[----:B------:R-:W-:-:S07]  /*02b0*/  LEPC R20, `(.L_x_425) ;  /* 0x000000001014794e */ /* 0x000fce0000000000 */
[----:B01----:R-:W-:Y:S05]  /*02c0*/  CALL.ABS.NOINC R6 ;  /* 0x0000000006007343 */ /* 0x003fea0003c00000 */
.L_x_425:
[----:B------:R0:W1:Y:S01]  /*02d0*/  LDC.64 R6, c[0x4][R16] ;  /* 0x0100000010067b82 */ /* 0x0000620000000a00 */
[----:B------:R-:W-:Y:S02]  /*02e0*/  IMAD.MOV.U32 R18, RZ, RZ, R4 ;  /* 0x000000ffff127224 */ /* 0x000fe400078e0004 */
[----:B------:R-:W-:Y:S02]  /*02f0*/  HFMA2 R4, -RZ, RZ, 0, 2.384185791015625e-07 ;  /* 0x00000004ff047431 */ /* 0x000fe400000001ff */
[----:B------:R-:W-:Y:S02]  /*0300*/  IMAD.MOV.U32 R19, RZ, RZ, R5 ;  /* 0x000000ffff137224 */ /* 0x000fe400078e0005 */
[----:B------:R-:W-:-:S07]  /*0310*/  IMAD.MOV.U32 R5, RZ, RZ, RZ ;  /* 0x000000ffff057224 */ /* 0x000fce00078e00ff */
[----:B------:R-:W-:-:S07]  /*0320*/  LEPC R20, `(.L_x_426) ;  /* 0x000000001014794e */ /* 0x000fce0000000000 */
[----:B01----:R-:W-:Y:S05]  /*0330*/  CALL.ABS.NOINC R6 ;  /* 0x0000000006007343 */ /* 0x003fea0003c00000 */
.L_x_426:
[----:B------:R0:W1:Y:S01]  /*0340*/  LDC.64 R6, c[0x4][R16] ;  /* 0x0100000010067b82 */ /* 0x0000620000000a00 */
[----:B------:R-:W-:Y:S02]  /*0350*/  IMAD.MOV.U32 R17, RZ, RZ, R5 ;  /* 0x000000ffff117224 */ /* 0x000fe400078e0005 */
[----:B------:R-:W-:Y:S01]  /*0360*/  IMAD.MOV.U32 R5, RZ, RZ, RZ ;  /* 0x000000ffff057224 */ /* 0x000fe200078e00ff */
[----:B0-----:R-:W-:Y:S01]  /*0370*/  MOV R16, R4 ;  /* 0x0000000400107202 */ /* 0x001fe20000000f00 */
[----:B------:R-:W-:-:S07]  /*0380*/  HFMA2 R4, -RZ, RZ, 0, 2.384185791015625e-07 ;  /* 0x00000004ff047431 */ /* 0x000fce00000001ff */
[----:B------:R-:W-:-:S07]  /*0390*/  LEPC R20, `(.L_x_427) ;  /* 0x000000001014794e */ /* 0x000fce0000000000 */
[----:B-1----:R-:W-:Y:S05]  /*03a0*/  CALL.ABS.NOINC R6 ;  /* 0x0000000006007343 */ /* 0x002fea0003c00000 */
.L_x_427:
[----:B------:R-:W0:Y:S02]  /*03b0*/  LDC.64 R6, c[0x0][0x398] ;  /* 0x0000e600ff067b82 */ /* 0x000e240000000a00 */
[----:B0-----:R-:W-:-:S05]  /*03c0*/  IMAD.WIDE R6, R33, 0x4, R6 ;  /* 0x0000000421067825 */ /* 0x001fca00078e0206 */
[----:B------:R-:W2:Y:S02]  /*03d0*/  LDG.E R0, desc[UR36][R6.64] ;  /* 0x0000002406007981 */ /* 0x000ea4000c1e1900 */
[----:B--2---:R-:W-:-:S13]  /*03e0*/  ISETP.GE.AND P0, PT, R0, 0x1, PT ;  /* 0x000000010000780c */ /* 0x004fda0003f06270 */
[----:B------:R-:W-:Y:S05]  /*03f0*/  @!P0 EXIT ;  /* 0x000000000000894d */ /* 0x000fea0003800000 */
[----:B------:R-:W0:Y:S01]  /*0400*/  LDC R10, c[0x0][0x3c0] ;  /* 0x0000f000ff0a7b82 */ /* 0x000e220000000800 */
[----:B------:R-:W-:Y:S01]  /*0410*/  FMNMX3 R9, R26, R25, R24, PT ;  /* 0x000000191a097276 */ /* 0x000fe20003800018 */
[----:B------:R-:W-:Y:S01]  /*0420*/  BSSY.RECONVERGENT B0, `(.L_x_428) ;  /* 0x000000e000007945 */ /* 0x000fe20003800200 */
[----:B0-----:R-:W0:Y:S08]  /*0430*/  MUFU.RCP R0, R10 ;  /* 0x0000000a00007308 */ /* 0x001e300000001000 */
[----:B------:R-:W1:Y:S01]  /*0440*/  FCHK P0, R9, R10 ;  /* 0x0000000a09007302 */ /* 0x000e620000000000 */
[----:B0-----:R-:W-:-:S04]  /*0450*/  FFMA R3, R0, -R10, 1 ;  /* 0x3f80000000037423 */ /* 0x001fc8000000080a */
[----:B------:R-:W-:-:S04]  /*0460*/  FFMA R0, R0, R3, R0 ;  /* 0x0000000300007223 */ /* 0x000fc80000000000 */
[----:B------:R-:W-:-:S04]  /*0470*/  FFMA R3, R9, R0, RZ ;  /* 0x0000000009037223 */ /* 0x000fc800000000ff */
[----:B------:R-:W-:-:S04]  /*0480*/  FFMA R8, R3, -R10, R9 ;  /* 0x8000000a03087223 */ /* 0x000fc80000000009 */
[----:B------:R-:W-:Y:S01]  /*0490*/  FFMA R0, R0, R8, R3 ;  /* 0x0000000800007223 */ /* 0x000fe20000000003 */
[----:B-1----:R-:W-:Y:S06]  /*04a0*/  @!P0 BRA `(.L_x_429) ;  /* 0x0000000000148947 */ /* 0x002fec0003800000 */
[----:B------:R-:W0:Y:S01]  /*04b0*/  LDCU UR4, c[0x0][0x3c0] ;  /* 0x00007800ff0477ac */ /* 0x000e220008000800 */
[----:B------:R-:W-:Y:S02]  /*04c0*/  MOV R10, 0x4f0 ;  /* 0x000004f0000a7802 */ /* 0x000fe40000000f00 */
[----:B0-----:R-:W-:-:S07]  /*04d0*/  MOV R8, UR4 ;  /* 0x0000000400087c02 */ /* 0x001fce0008000f00 */
[----:B------:R-:W-:Y:S05]  /*04e0*/  CALL.REL.NOINC `($__internal_0_$__cuda_sm3x_div_rn_noftz_f32_slowpath) ;  /* 0x0000000800907944 */ /* 0x000fea0003c00000 */
[----:B------:R-:W-:-:S07]  /*04f0*/  IMAD.MOV.U32 R0, RZ, RZ, R11 ;  /* 0x000000ffff007224 */ /* 0x000fce00078e000b */
.L_x_429:
[----:B------:R-:W-:Y:S05]  /*0500*/  BSYNC.RECONVERGENT B0 ;  /* 0x0000000000007941 */ /* 0x000fea0003800200 */
.L_x_428:
[----:B------:R-:W0:Y:S01]  /*0510*/  F2I.CEIL.NTZ R0, R0 ;  /* 0x0000000000007305 */ /* 0x000e22000020b100 */
[----:B------:R-:W-:Y:S02]  /*0520*/  HFMA2 R3, -RZ, RZ, 0, 0 ;  /* 0x00000000ff037431 */ /* 0x000fe400000001ff */
[C---:B------:R-:W-:Y:S01]  /*0530*/  FADD R12, -R26.reuse, R25 ;  /* 0x000000191a0c7221 */ /* 0x040fe20000000100 */
[--C-:B------:R-:W-:Y:S01]  /*0540*/  FADD R13, -R25, R24.reuse ;  /* 0x00000018190d7221 */ /* 0x100fe20000000100 */
[----:B------:R-:W-:-:S07]  /*0550*/  FADD R14, R26, -R24 ;  /* 0x800000181a0e7221 */ /* 0x000fce0000000000 */
.L_x_446:
[----:B------:R-:W-:Y:S01]  /*0560*/  FSETP.NEU.AND P0, PT, R12, RZ, PT ;  /* 0x000000ff0c00720b */ /* 0x000fe20003f0d000 */
[----:B------:R-:W-:Y:S01]  /*0570*/  IMAD.MOV.U32 R8, RZ, RZ, 0x1 ;  /* 0x00000001ff087424 */ /* 0x000fe200078e00ff */
[----:B------:R1:W-:Y:S01]  /*0580*/  ST.E.U8 desc[UR36][R16.64], RZ ;  /* 0x000000ff10007985 */ /* 0x0003e2000c101124 */
[----:B0-----:R-:W-:Y:S01]  /*0590*/  IADD3 R15, PT, PT, R0, R3, RZ ;  /* 0x00000003000f7210 */ /* 0x001fe20007ffe0ff */
[----:B------:R-:W-:Y:S01]  /*05a0*/  BSSY.RECONVERGENT B0, `(.L_x_430) ;  /* 0x0000020000007945 */ /* 0x000fe20003800200 */
[----:B------:R-:W-:Y:S01]  /*05b0*/  IMAD R21, R3, 0x2, R2 ;  /* 0x0000000203157824 */ /* 0x000fe200078e0202 */
[----:B------:R1:W-:Y:S01]  /*05c0*/  ST.E.U8 desc[UR36][R4.64], RZ ;  /* 0x000000ff04007985 */ /* 0x0003e2000c101124 */
[----:B------:R-:W-:-:S06]  /*05d0*/  I2FP.F32.S32 R15, R15 ;  /* 0x0000000f000f7245 */ /* 0x000fcc0000201400 */
[----:B------:R1:W-:Y:S01]  /*05e0*/  @!P0 ST.E.U8 desc[UR36][R4.64], R8 ;  /* 0x0000000804008985 */ /* 0x0003e2000c101124 */
[----:B------:R-:W-:Y:S05]  /*05f0*/  @!P0 BRA `(.L_x_431) ;  /* 0x0000000000688947 */ /* 0x000fea0003800000 */
[----:B------:R-:W0:Y:S01]  /*0600*/  LDCU UR4, c[0x0][0x3c0] ;  /* 0x00007800ff0477ac */ /* 0x000e220008000800 */
[----:B------:R-:W1:Y:S01]  /*0610*/  MUFU.RCP R11, R12 ;  /* 0x0000000c000b7308 */ /* 0x000e620000001000 */
[----:B------:R-:W-:Y:S01]  /*0620*/  BSSY.RECONVERGENT B1, `(.L_x_432) ;  /* 0x000000d000017945 */ /* 0x000fe20003800200 */
[----:B0-----:R-:W-:Y:S01]  /*0630*/  FFMA R9, R15, UR4, -R26 ;  /* 0x000000040f097c23 */ /* 0x001fe2000800081a */
[----:B-1----:R-:W-:-:S05]  /*0640*/  FFMA R8, R11, -R12, 1 ;  /* 0x3f8000000b087423 */ /* 0x002fca000000080c */
[----:B------:R-:W0:Y:S01]  /*0650*/  FCHK P0, R9, R12 ;  /* 0x0000000c09007302 */ /* 0x000e220000000000 */
[----:B------:R-:W-:-:S04]  /*0660*/  FFMA R8, R11, R8, R11 ;  /* 0x000000080b087223 */ /* 0x000fc8000000000b */
[----:B------:R-:W-:-:S04]  /*0670*/  FFMA R11, R9, R8, RZ ;  /* 0x00000008090b7223 */ /* 0x000fc800000000ff */
[----:B------:R-:W-:-:S04]  /*0680*/  FFMA R10, R11, -R12, R9 ;  /* 0x8000000c0b0a7223 */ /* 0x000fc80000000009 */
[----:B------:R-:W-:Y:S01]  /*0690*/  FFMA R8, R8, R10, R11 ;  /* 0x0000000a08087223 */ /* 0x000fe2000000000b */
[----:B0-----:R-:W-:Y:S06]  /*06a0*/  @!P0 BRA `(.L_x_433) ;  /* 0x0000000000108947 */ /* 0x001fec0003800000 */
[----:B------:R-:W-:Y:S02]  /*06b0*/  MOV R8, R12 ;  /* 0x0000000c00087202 */ /* 0x000fe40000000f00 */
[----:B------:R-:W-:-:S07]  /*06c0*/  MOV R10, 0x6e0 ;  /* 0x000006e0000a7802 */ /* 0x000fce0000000f00 */
[----:B------:R-:W-:Y:S05]  /*06d0*/  CALL.REL.NOINC `($__internal_0_$__cuda_sm3x_div_rn_noftz_f32_slowpath) ;  /* 0x0000000800147944 */ /* 0x000fea0003c00000 */
[----:B------:R-:W-:-:S07]  /*06e0*/  IMAD.MOV.U32 R8, RZ, RZ, R11 ;  /* 0x000000ffff087224 */ /* 0x000fce00078e000b */
.L_x_433:
[----:B------:R-:W-:Y:S05]  /*06f0*/  BSYNC.RECONVERGENT B1 ;  /* 0x0000000000017941 */ /* 0x000fea0003800200 */
.L_x_432:
[----:B------:R-:W-:Y:S01]  /*0700*/  FSETP.GT.AND P0, PT, R8, 1, PT ;  /* 0x3f8000000800780b */ /* 0x000fe20003f04000 */
[----:B------:R-:W-:-:S03]  /*0710*/  HFMA2 R20, -RZ, RZ, 0, 5.9604644775390625e-08 ;  /* 0x00000001ff147431 */ /* 0x000fc600000001ff */
[----:B------:R-:W-:-:S13]  /*0720*/  FSETP.GEU.AND P0, PT, R8, RZ, !P0 ;  /* 0x000000ff0800720b */ /* 0x000fda000470e000 */
[----:B------:R-:W-:Y:S01]  /*0730*/  @P0 FADD R9, -R32, R31 ;  /* 0x0000001f20090221 */ /* 0x000fe20000000100 */
[----:B------:R-:W-:Y:S01]  /*0740*/  @P0 FADD R10, -R29, R28 ;  /* 0x0000001c1d0a0221 */ /* 0x000fe20000000100 */
[----:B------:R0:W-:Y:S02]  /*0750*/  @!P0 ST.E.U8 desc[UR36][R16.64], R20 ;  /* 0x0000001410008985 */ /* 0x0001e4000c101124 */
[-C--:B------:R-:W-:Y:S01]  /*0760*/  @P0 FFMA R9, R9, R8.reuse, R32 ;  /* 0x0000000809090223 */ /* 0x080fe20000000020 */
[----:B------:R-:W-:-:S04]  /*0770*/  @P0 FFMA R11, R10, R8, R29 ;  /* 0x000000080a0b0223 */ /* 0x000fc8000000001d */
[----:B------:R0:W-:Y:S04]  /*0780*/  @P0 ST.E desc[UR36][R22.64], R9 ;  /* 0x0000000916000985 */ /* 0x0001e8000c101924 */
[----:B------:R0:W-:Y:S02]  /*0790*/  @P0 ST.E desc[UR36][R18.64], R11 ;  /* 0x0000000b12000985 */ /* 0x0001e4000c101924 */
.L_x_431:
[----:B------:R-:W-:Y:S05]  /*07a0*/  BSYNC.RECONVERGENT B0 ;  /* 0x0000000000007941 */ /* 0x000fea0003800200 */
.L_x_430:
[----:B-1----:R-:W2:Y:S01]  /*07b0*/  LD.E.U8 R8, desc[UR36][R16.64] ;  /* 0x0000002410087980 */ /* 0x002ea2000c101100 */
[----:B------:R-:W-:Y:S01]  /*07c0*/  BSSY.RECONVERGENT B0, `(.L_x_434) ;  /* 0x0000010000007945 */ /* 0x000fe20003800200 */
[----:B------:R-:W-:Y:S02]  /*07d0*/  FSETP.NEU.AND P1, PT, R13, RZ, PT ;  /* 0x000000ff0d00720b */ /* 0x000fe40003f2d000 */
[----:B--2---:R-:W-:-:S13]  /*07e0*/  ISETP.NE.AND P0, PT, R8, RZ, PT ;  /* 0x000000ff0800720c */ /* 0x004fda0003f05270 */
[----:B------:R-:W-:Y:S05]  /*07f0*/  @P0 BRA `(.L_x_435) ;  /* 0x0000000000300947 */ /* 0x000fea0003800000 */
[----:B------:R-:W2:Y:S01]  /*0800*/  LD.E R33, desc[UR36][R22.64] ;  /* 0x0000002416217980 */ /* 0x000ea2000c101900 */
[----:B0-----:R-:W0:Y:S08]  /*0810*/  LDC.64 R8, c[0x0][0x3a8] ;  /* 0x0000ea00ff087b82 */ /* 0x001e300000000a00 */
[----:B------:R-:W1:Y:S01]  /*0820*/  LDC.64 R10, c[0x0][0x3b0] ;  /* 0x0000ec00ff0a7b82 */ /* 0x000e620000000a00 */
[----:B0-----:R-:W-:-:S07]  /*0830*/  IMAD.WIDE R34, R21, 0x4, R8 ;  /* 0x0000000415227825 */ /* 0x001fce00078e0208 */
[----:B------:R-:W0:Y:S01]  /*0840*/  LDC.64 R8, c[0x0][0x3b8] ;  /* 0x0000ee00ff087b82 */ /* 0x000e220000000a00 */
[----:B--2---:R2:W-:Y:S04]  /*0850*/  STG.E desc[UR36][R34.64], R33 ;  /* 0x0000002122007986 */ /* 0x0045e8000c101924 */
[----:B------:R-:W3:Y:S01]  /*0860*/  LD.E R37, desc[UR36][R18.64] ;  /* 0x0000002412257980 */ /* 0x000ee2000c101900 */
[----:B-1----:R-:W-:-:S04]  /*0870*/  IMAD.WIDE R10, R21, 0x4, R10 ;  /* 0x00000004150a7825 */ /* 0x002fc800078e020a */
[----:B0-----:R-:W-:-:S04]  /*0880*/  IMAD.WIDE R8, R21, 0x4, R8 ;  /* 0x0000000415087825 */ /* 0x001fc800078e0208 */
[----:B------:R-:W-:Y:S01]  /*0890*/  VIADD R21, R21, 0x1 ;  /* 0x0000000115157836 */ /* 0x000fe20000000000 */
[----:B---3--:R2:W-:Y:S04]  /*08a0*/  STG.E desc[UR36][R10.64], R37 ;  /* 0x000000250a007986 */ /* 0x0085e8000c101924 */
[----:B------:R2:W-:Y:S02]  /*08b0*/  STG.E desc[UR36][R8.64], R15 ;  /* 0x0000000f08007986 */ /* 0x0005e4000c101924 */
.L_x_435:
[----:B------:R-:W-:Y:S05]  /*08c0*/  BSYNC.RECONVERGENT B0 ;  /* 0x0000000000007941 */ /* 0x000fea0003800200 */
.L_x_434:
[----:B--2---:R-:W-:Y:S01]  /*08d0*/  MOV R8, 0x1 ;  /* 0x0000000100087802 */ /* 0x004fe20000000f00 */
[----:B------:R1:W-:Y:S01]  /*08e0*/  ST.E.U8 desc[UR36][R16.64], RZ ;  /* 0x000000ff10007985 */ /* 0x0003e2000c101124 */
[----:B------:R-:W-:Y:S03]  /*08f0*/  BSSY.RECONVERGENT B0, `(.L_x_436) ;  /* 0x000001e000007945 */ /* 0x000fe60003800200 */
[----:B------:R1:W-:Y:S04]  /*0900*/  ST.E.U8 desc[UR36][R4.64], RZ ;  /* 0x000000ff04007985 */ /* 0x0003e8000c101124 */
[----:B------:R1:W-:Y:S01]  /*0910*/  @!P1 ST.E.U8 desc[UR36][R4.64], R8 ;  /* 0x0000000804009985 */ /* 0x0003e2000c101124 */
[----:B------:R-:W-:Y:S05]  /*0920*/  @!P1 BRA `(.L_x_437) ;  /* 0x0000000000689947 */ /* 0x000fea0003800000 */
[----:B------:R-:W0:Y:S01]  /*0930*/  LDCU UR4, c[0x0][0x3c0] ;  /* 0x00007800ff0477ac */ /* 0x000e220008000800 */
[----:B-1----:R-:W1:Y:S01]  /*0940*/  MUFU.RCP R8, R13 ;  /* 0x0000000d00087308 */ /* 0x002e620000001000 */
        /* <DEDUP_REMOVED lines=9> */
[----:B------:R-:W-:Y:S01]  /*09e0*/  IMAD.MOV.U32 R8, RZ, RZ, R13 ;  /* 0x000000ffff087224 */ /* 0x000fe200078e000d */
[----:B------:R-:W-:-:S07]  /*09f0*/  MOV R10, 0xa10 ;  /* 0x00000a10000a7802 */ /* 0x000fce0000000f00 */
[----:B------:R-:W-:Y:S05]  /*0a00*/  CALL.REL.NOINC `($__internal_0_$__cuda_sm3x_div_rn_noftz_f32_slowpath) ;  /* 0x0000000400487944 */ /* 0x000fea0003c00000 */
[----:B------:R-:W-:-:S07]  /*0a10*/  MOV R8, R11 ;  /* 0x0000000b00087202 */ /* 0x000fce0000000f00 */
.L_x_439:
[----:B------:R-:W-:Y:S05]  /*0a20*/  BSYNC.RECONVERGENT B1 ;  /* 0x0000000000017941 */ /* 0x000fea0003800200 */
.L_x_438:
[----:B------:R-:W-:Y:S01]  /*0a30*/  FSETP.GT.AND P0, PT, R8, 1, PT ;  /* 0x3f8000000800780b */ /* 0x000fe20003f04000 */
[----:B------:R-:W-:-:S03]  /*0a40*/  IMAD.MOV.U32 R20, RZ, RZ, 0x1 ;  /* 0x00000001ff147424 */ /* 0x000fc600078e00ff */
        /* <DEDUP_REMOVED lines=8> */
.L_x_437:
[----:B------:R-:W-:Y:S05]  /*0ad0*/  BSYNC.RECONVERGENT B0 ;  /* 0x0000000000007941 */ /* 0x000fea0003800200 */
.L_x_436:
[----:B-1----:R-:W3:Y:S01]  /*0ae0*/  LD.E.U8 R8, desc[UR36][R16.64] ;  /* 0x0000002410087980 */ /* 0x002ee2000c101100 */
[----:B------:R-:W-:Y:S01]  /*0af0*/  BSSY.RECONVERGENT B0, `(.L_x_440) ;  /* 0x0000010000007945 */ /* 0x000fe20003800200 */
[----:B------:R-:W-:Y:S02]  /*0b00*/  FSETP.NEU.AND P1, PT, R14, RZ, PT ;  /* 0x000000ff0e00720b */ /* 0x000fe40003f2d000 */
[----:B---3--:R-:W-:-:S13]  /*0b10*/  ISETP.NE.AND P0, PT, R8, RZ, PT ;  /* 0x000000ff0800720c */ /* 0x008fda0003f05270 */
[----:B------:R-:W-:Y:S05]  /*0b20*/  @P0 BRA `(.L_x_441) ;  /* 0x0000000000300947 */ /* 0x000fea0003800000 */
[----:B------:R-:W3:Y:S01]  /*0b30*/  LD.E R33, desc[UR36][R22.64] ;  /* 0x0000002416217980 */ /* 0x000ee2000c101900 */
[----:B------:R-:W1:Y:S08]  /*0b40*/  LDC.64 R34, c[0x0][0x3a8] ;  /* 0x0000ea00ff227b82 */ /* 0x000e700000000a00 */
[----:B0-2---:R-:W0:Y:S08]  /*0b50*/  LDC.64 R8, c[0x0][0x3b0] ;  /* 0x0000ec00ff087b82 */ /* 0x005e300000000a00 */
[----:B------:R-:W2:Y:S01]  /*0b60*/  LDC.64 R10, c[0x0][0x3b8] ;  /* 0x0000ee00ff0a7b82 */ /* 0x000ea20000000a00 */
[----:B-1----:R-:W-:-:S05]  /*0b70*/  IMAD.WIDE R34, R21, 0x4, R34 ;  /* 0x0000000415227825 */ /* 0x002fca00078e0222 */
[----:B---3--:R1:W-:Y:S04]  /*0b80*/  STG.E desc[UR36][R34.64], R33 ;  /* 0x0000002122007986 */ /* 0x0083e8000c101924 */
[----:B------:R-:W3:Y:S01]  /*0b90*/  LD.E R37, desc[UR36][R18.64] ;  /* 0x0000002412257980 */ /* 0x000ee2000c101900 */
[----:B0-----:R-:W-:-:S04]  /*0ba0*/  IMAD.WIDE R8, R21, 0x4, R8 ;  /* 0x0000000415087825 */ /* 0x001fc800078e0208 */
[C---:B--2---:R-:W-:Y:S01]  /*0bb0*/  IMAD.WIDE R10, R21.reuse, 0x4, R10 ;  /* 0x00000004150a7825 */ /* 0x044fe200078e020a */
[----:B------:R-:W-:Y:S01]  /*0bc0*/  IADD3 R21, PT, PT, R21, 0x1, RZ ;  /* 0x0000000115157810 */ /* 0x000fe20007ffe0ff */
[----:B---3--:R1:W-:Y:S04]  /*0bd0*/  STG.E desc[UR36][R8.64], R37 ;  /* 0x0000002508007986 */ /* 0x0083e8000c101924 */
[----:B------:R1:W-:Y:S02]  /*0be0*/  STG.E desc[UR36][R10.64], R15 ;  /* 0x0000000f0a007986 */ /* 0x0003e4000c101924 */
.L_x_441:
[----:B------:R-:W-:Y:S05]  /*0bf0*/  BSYNC.RECONVERGENT B0 ;  /* 0x0000000000007941 */ /* 0x000fea0003800200 */
.L_x_440:
[----:B-1----:R-:W-:Y:S01]  /*0c00*/  IMAD.MOV.U32 R8, RZ, RZ, 0x1 ;  /* 0x00000001ff087424 */ /* 0x002fe200078e00ff */
[----:B------:R1:W-:Y:S01]  /*0c10*/  ST.E.U8 desc[UR36][R16.64], RZ ;  /* 0x000000ff10007985 */ /* 0x0003e2000c101124 */
[----:B------:R-:W-:Y:S03]  /*0c20*/  BSSY.RECONVERGENT B0, `(.L_x_442) ;  /* 0x000001e000007945 */ /* 0x000fe60003800200 */
[----:B------:R1:W-:Y:S04]  /*0c30*/  ST.E.U8 desc[UR36][R4.64], RZ ;  /* 0x000000ff04007985 */ /* 0x0003e8000c101124 */
[----:B------:R1:W-:Y:S01]  /*0c40*/  @!P1 ST.E.U8 desc[UR36][R4.64], R8 ;  /* 0x0000000804009985 */ /* 0x0003e2000c101124 */
[----:B------:R-:W-:Y:S05]  /*0c50*/  @!P1 BRA `(.L_x_443) ;  /* 0x0000000000689947 */ /* 0x000fea0003800000 */
[----:B------:R-:W3:Y:S01]  /*0c60*/  LDCU UR4, c[0x0][0x3c0] ;  /* 0x00007800ff0477ac */ /* 0x000ee20008000800 */
[----:B0-2---:R-:W1:Y:S01]  /*0c70*/  MUFU.RCP R11, R14 ;  /* 0x0000000e000b7308 */ /* 0x005e620000001000 */
[----:B------:R-:W-:Y:S01]  /*0c80*/  BSSY.RECONVERGENT B1, `(.L_x_444) ;  /* 0x000000d000017945 */ /* 0x000fe20003800200 */
[----:B---3--:R-:W-:Y:S01]  /*0c90*/  FFMA R9, R15, UR4, -R24 ;  /* 0x000000040f097c23 */ /* 0x008fe20008000818 */
        /* <DEDUP_REMOVED lines=11> */
.L_x_445:
[----:B------:R-:W-:Y:S05]  /*0d50*/  BSYNC.RECONVERGENT B1 ;  /* 0x0000000000017941 */ /* 0x000fea0003800200 */
.L_x_444:
[----:B------:R-:W-:Y:S01]  /*0d60*/  FSETP.GT.AND P0, PT, R8, 1, PT ;  /* 0x3f8000000800780b */ /* 0x000fe20003f04000 */
[----:B------:R-:W-:-:S03]  /*0d70*/  HFMA2 R20, -RZ, RZ, 0, 5.9604644775390625e-08 ;  /* 0x00000001ff147431 */ /* 0x000fc600000001ff */
[----:B------:R-:W-:-:S13]  /*0d80*/  FSETP.GEU.AND P0, PT, R8, RZ, !P0 ;  /* 0x000000ff0800720b */ /* 0x000fda000470e000 */
[--C-:B------:R-:W-:Y:S01]  /*0d90*/  @P0 FADD R9, R32, -R30.reuse ;  /* 0x8000001e20090221 */ /* 0x100fe20000000000 */
[--C-:B------:R-:W-:Y:S01]  /*0da0*/  @P0 FADD R10, R29, -R27.reuse ;  /* 0x8000001b1d0a0221 */ /* 0x100fe20000000000 */
[----:B------:R3:W-:Y:S02]  /*0db0*/  @!P0 ST.E.U8 desc[UR36][R16.64], R20 ;  /* 0x0000001410008985 */ /* 0x0007e4000c101124 */
[-C--:B------:R-:W-:Y:S01]  /*0dc0*/  @P0 FFMA R9, R9, R8.reuse, R30 ;  /* 0x0000000809090223 */ /* 0x080fe2000000001e */
[----:B------:R-:W-:-:S04]  /*0dd0*/  @P0 FFMA R11, R10, R8, R27 ;  /* 0x000000080a0b0223 */ /* 0x000fc8000000001b */
[----:B------:R3:W-:Y:S04]  /*0de0*/  @P0 ST.E desc[UR36][R22.64], R9 ;  /* 0x0000000916000985 */ /* 0x0007e8000c101924 */
[----:B------:R3:W-:Y:S02]  /*0df0*/  @P0 ST.E desc[UR36][R18.64], R11 ;  /* 0x0000000b12000985 */ /* 0x0007e4000c101924 */
.L_x_443:
[----:B------:R-:W-:Y:S05]  /*0e00*/  BSYNC.RECONVERGENT B0 ;  /* 0x0000000000007941 */ /* 0x000fea0003800200 */
.L_x_442:
[----:B-1----:R-:W4:Y:S01]  /*0e10*/  LD.E.U8 R8, desc[UR36][R16.64] ;  /* 0x0000002410087980 */ /* 0x002f22000c101100 */
[----:B0-23--:R-:W0:Y:S01]  /*0e20*/  LDC.64 R10, c[0x0][0x3b8] ;  /* 0x0000ee00ff0a7b82 */ /* 0x00de220000000a00 */
[----:B----4-:R-:W-:-:S13]  /*0e30*/  ISETP.NE.AND P0, PT, R8, RZ, PT ;  /* 0x000000ff0800720c */ /* 0x010fda0003f05270 */
[----:B------:R-:W2:Y:S01]  /*0e40*/  @!P0 LD.E R33, desc[UR36][R22.64] ;  /* 0x0000002416218980 */ /* 0x000ea2000c101900 */
[----:B------:R-:W1:Y:S02]  /*0e50*/  @!P0 LDC.64 R8, c[0x0][0x3a8] ;  /* 0x0000ea00ff088b82 */ /* 0x000e640000000a00 */
[----:B-1----:R-:W-:-:S06]  /*0e60*/  @!P0 IMAD.WIDE R34, R21, 0x4, R8 ;  /* 0x0000000415228825 */ /* 0x002fcc00078e0208 */
[----:B------:R-:W1:Y:S01]  /*0e70*/  LDC.64 R8, c[0x0][0x3b0] ;  /* 0x0000ec00ff087b82 */ /* 0x000e620000000a00 */
[----:B--2---:R2:W-:Y:S04]  /*0e80*/  @!P0 STG.E desc[UR36][R34.64], R33 ;  /* 0x0000002122008986 */ /* 0x0045e8000c101924 */
[----:B------:R-:W3:Y:S01]  /*0e90*/  @!P0 LD.E R37, desc[UR36][R18.64] ;  /* 0x0000002412258980 */ /* 0x000ee2000c101900 */
[----:B-1----:R-:W-:-:S04]  /*0ea0*/  @!P0 IMAD.WIDE R8, R21, 0x4, R8 ;  /* 0x0000000415088825 */ /* 0x002fc800078e0208 */
[----:B0-----:R-:W-:Y:S01]  /*0eb0*/  @!P0 IMAD.WIDE R10, R21, 0x4, R10 ;  /* 0x00000004150a8825 */ /* 0x001fe200078e020a */
[----:B---3--:R2:W-:Y:S04]  /*0ec0*/  @!P0 STG.E desc[UR36][R8.64], R37 ;  /* 0x0000002508008986 */ /* 0x0085e8000c101924 */
[----:B------:R2:W-:Y:S04]  /*0ed0*/  @!P0 STG.E desc[UR36][R10.64], R15 ;  /* 0x0000000f0a008986 */ /* 0x0005e8000c101924 */
[----:B------:R-:W3:Y:S01]  /*0ee0*/  LDG.E R20, desc[UR36][R6.64] ;  /* 0x0000002406147981 */ /* 0x000ee2000c1e1900 */
[----:B------:R-:W-:-:S05]  /*0ef0*/  VIADD R3, R3, 0x1 ;  /* 0x0000000103037836 */ /* 0x000fca0000000000 */
[----:B---3--:R-:W-:-:S13]  /*0f00*/  ISETP.GE.AND P0, PT, R3, R20, PT ;  /* 0x000000140300720c */ /* 0x008fda0003f06270 */
[----:B--2---:R-:W-:Y:S05]  /*0f10*/  @!P0 BRA `(.L_x_446) ;  /* 0xfffffff400908947 */ /* 0x004fea000383ffff */
[----:B------:R-:W-:Y:S05]  /*0f20*/  EXIT ;  /* 0x000000000000794d */ /* 0x000fea0003800000 */
        .weak           $__internal_0_$__cuda_sm3x_div_rn_noftz_f32_slowpath
        .type           $__internal_0_$__cuda_sm3x_div_rn_noftz_f32_slowpath,@function
        .size           $__internal_0_$__cuda_sm3x_div_rn_noftz_f32_slowpath,(.L_x_475 - $__internal_0_$__cuda_sm3x_div_rn_noftz_f32_slowpath)
$__internal_0_$__cuda_sm3x_div_rn_noftz_f32_slowpath:
[----:B------:R-:W-:Y:S01]  /*0f30*/  SHF.R.U32.HI R20, RZ, 0x17, R8 ;  /* 0x00000017ff147819 */ /* 0x000fe20000011608 */
[----:B------:R-:W-:Y:S01]  /*0f40*/  BSSY.RECONVERGENT B2, `(.L_x_447) ;  /* 0x0000063000027945 */ /* 0x000fe20003800200 */
[----:B------:R-:W-:Y:S02]  /*0f50*/  SHF.R.U32.HI R35, RZ, 0x17, R9 ;  /* 0x00000017ff237819 */ /* 0x000fe40000011609 */
[----:B------:R-:W-:Y:S02]  /*0f60*/  LOP3.LUT R20, R20, 0xff, RZ, 0xc0, !PT ;  /* 0x000000ff14147812 */ /* 0x000fe400078ec0ff */
[----:B------:R-:W-:Y:S02]  /*0f70*/  LOP3.LUT R35, R35, 0xff, RZ, 0xc0, !PT ;  /* 0x000000ff23237812 */ /* 0x000fe400078ec0ff */
[----:B------:R-:W-:Y:S02]  /*0f80*/  IADD3 R33, PT, PT, R20, -0x1, RZ ;  /* 0xffffffff14217810 */ /* 0x000fe40007ffe0ff */
[----:B------:R-:W-:Y:S01]  /*0f90*/  MOV R34, R9 ;  /* 0x0000000900227202 */ /* 0x000fe20000000f00 */
[----:B------:R-:W-:Y:S01]  /*0fa0*/  VIADD R36, R35, 0xffffffff ;  /* 0xffffffff23247836 */ /* 0x000fe20000000000 */
[----:B------:R-:W-:-:S04]  /*0fb0*/  ISETP.GT.U32.AND P0, PT, R33, 0xfd, PT ;  /* 0x000000fd2100780c */ /* 0x000fc80003f04070 */
[----:B------:R-:W-:-:S13]  /*0fc0*/  ISETP.GT.U32.OR P0, PT, R36, 0xfd, P0 ;  /* 0x000000fd2400780c */ /* 0x000fda0000704470 */
[----:B------:R-:W-:Y:S01]  /*0fd0*/  @!P0 IMAD.MOV.U32 R11, RZ, RZ, RZ ;  /* 0x000000ffff0b8224 */ /* 0x000fe200078e00ff */
[----:B------:R-:W-:Y:S06]  /*0fe0*/  @!P0 BRA `(.L_x_448) ;  /* 0x00000000005c8947 */ /* 0x000fec0003800000 */
[----:B------:R-:W-:Y:S02]  /*0ff0*/  FSETP.GTU.FTZ.AND P0, PT, |R9|, +INF , PT ;  /* 0x7f8000000900780b */ /* 0x000fe40003f1c200 */
[----:B------:R-:W-:-:S04]  /*1000*/  FSETP.GTU.FTZ.AND P1, PT, |R8|, +INF , PT ;  /* 0x7f8000000800780b */ /* 0x000fc80003f3c200 */
[----:B------:R-:W-:-:S13]  /*1010*/  PLOP3.LUT P0, PT, P0, P1, PT, 0xf8, 0x8f ;  /* 0x00000000008f781c */ /* 0x000fda0000703f70 */
[----:B------:R-:W-:Y:S05]  /*1020*/  @P0 BRA `(.L_x_449) ;  /* 0x00000004004c0947 */ /* 0x000fea0003800000 */
[----:B------:R-:W-:-:S13]  /*1030*/  LOP3.LUT P0, RZ, R8, 0x7fffffff, R34, 0xc8, !PT ;  /* 0x7fffffff08ff7812 */ /* 0x000fda000780c822 */
[----:B------:R-:W-:Y:S05]  /*1040*/  @!P0 BRA `(.L_x_450) ;  /* 0x00000004003c8947 */ /* 0x000fea0003800000 */
[C---:B------:R-:W-:Y:S02]  /*1050*/  FSETP.NEU.FTZ.AND P2, PT, |R9|.reuse, +INF , PT ;  /* 0x7f8000000900780b */ /* 0x040fe40003f5d200 */
[----:B------:R-:W-:Y:S02]  /*1060*/  FSETP.NEU.FTZ.AND P1, PT, |R8|, +INF , PT ;  /* 0x7f8000000800780b */ /* 0x000fe40003f3d200 */
[----:B------:R-:W-:-:S11]  /*1070*/  FSETP.NEU.FTZ.AND P0, PT, |R9|, +INF , PT ;  /* 0x7f8000000900780b */ /* 0x000fd60003f1d200 */
[----:B------:R-:W-:Y:S05]  /*1080*/  @!P1 BRA !P2, `(.L_x_450) ;  /* 0x00000004002c9947 */ /* 0x000fea0005000000 */
[----:B------:R-:W-:-:S04]  /*1090*/  LOP3.LUT P2, RZ, R34, 0x7fffffff, RZ, 0xc0, !PT ;  /* 0x7fffffff22ff7812 */ /* 0x000fc8000784c0ff */
[----:B------:R-:W-:-:S13]  /*10a0*/  PLOP3.LUT P1, PT, P1, P2, PT, 0x2f, 0xf2 ;  /* 0x0000000000f2781c */ /* 0x000fda0000f24577 */
[----:B------:R-:W-:Y:S05]  /*10b0*/  @P1 BRA `(.L_x_451) ;  /* 0x0000000400181947 */ /* 0x000fea0003800000 */
[----:B------:R-:W-:-:S04]  /*10c0*/  LOP3.LUT P1, RZ, R8, 0x7fffffff, RZ, 0xc0, !PT ;  /* 0x7fffffff08ff7812 */ /* 0x000fc8000782c0ff */
[----:B------:R-:W-:-:S13]  /*10d0*/  PLOP3.LUT P0, PT, P0, P1, PT, 0x2f, 0xf2 ;  /* 0x0000000000f2781c */ /* 0x000fda0000702577 */
[----:B------:R-:W-:Y:S05]  /*10e0*/  @P0 BRA `(.L_x_452) ;  /* 0x0000000400000947 */ /* 0x000fea0003800000 */
[----:B------:R-:W-:Y:S02]  /*10f0*/  ISETP.GE.AND P0, PT, R36, RZ, PT ;  /* 0x000000ff2400720c */ /* 0x000fe40003f06270 */
[----:B------:R-:W-:-:S11]  /*1100*/  ISETP.GE.AND P1, PT, R33, RZ, PT ;  /* 0x000000ff2100720c */ /* 0x000fd60003f26270 */
[----:B------:R-:W-:Y:S01]  /*1110*/  @P0 MOV R11, RZ ;  /* 0x000000ff000b0202 */ /* 0x000fe20000000f00 */
[----:B------:R-:W-:Y:S02]  /*1120*/  @!P0 IMAD.MOV.U32 R11, RZ, RZ, -0x40 ;  /* 0xffffffc0ff0b8424 */ /* 0x000fe400078e00ff */
[----:B------:R-:W-:Y:S01]  /*1130*/  @!P0 FFMA R34, R9, 1.84467440737095516160e+19, RZ ;  /* 0x5f80000009228823 */ /* 0x000fe200000000ff */
[----:B------:R-:W-:Y:S02]  /*1140*/  @!P1 FFMA R8, R8, 1.84467440737095516160e+19, RZ ;  /* 0x5f80000008089823 */ /* 0x000fe400000000ff */
[----:B------:R-:W-:-:S07]  /*1150*/  @!P1 IADD3 R11, PT, PT, R11, 0x40, RZ ;  /* 0x000000400b0b9810 */ /* 0x000fce0007ffe0ff */
.L_x_448:
[----:B------:R-:W-:Y:S01]  /*1160*/  LEA R9, R20, 0xc0800000, 0x17 ;  /* 0xc080000014097811 */ /* 0x000fe200078eb8ff */
[----:B------:R-:W-:Y:S01]  /*1170*/  BSSY.RECONVERGENT B3, `(.L_x_453) ;  /* 0x0000036000037945 */ /* 0x000fe20003800200 */
[----:B------:R-:W-:-:S03]  /*1180*/  IADD3 R35, PT, PT, R35, -0x7f, RZ ;  /* 0xffffff8123237810 */ /* 0x000fc60007ffe0ff */
[----:B------:R-:W-:Y:S01]  /*1190*/  IMAD.IADD R36, R8, 0x1, -R9 ;  /* 0x0000000108247824 */ /* 0x000fe200078e0a09 */
[----:B------:R-:W-:-:S03]  /*11a0*/  IADD3 R20, PT, PT, R35, 0x7f, -R20 ;  /* 0x0000007f23147810 */ /* 0x000fc60007ffe814 */
[----:B------:R-:W0:Y:S01]  /*11b0*/  MUFU.RCP R8, R36 ;  /* 0x0000002400087308 */ /* 0x000e220000001000 */
[----:B------:R-:W-:Y:S01]  /*11c0*/  FADD.FTZ R33, -R36, -RZ ;  /* 0x800000ff24217221 */ /* 0x000fe20000010100 */
[----:B------:R-:W-:-:S03]  /*11d0*/  IMAD.IADD R20, R20, 0x1, R11 ;  /* 0x0000000114147824 */ /* 0x000fc600078e020b */
[----:B0-----:R-:W-:-:S04]  /*11e0*/  FFMA R9, R8, R33, 1 ;  /* 0x3f80000008097423 */ /* 0x001fc80000000021 */
[----:B------:R-:W-:Y:S01]  /*11f0*/  FFMA R9, R8, R9, R8 ;  /* 0x0000000908097223 */ /* 0x000fe20000000008 */
[----:B------:R-:W-:-:S04]  /*1200*/  IMAD R8, R35, -0x800000, R34 ;  /* 0xff80000023087824 */ /* 0x000fc800078e0222 */
[----:B------:R-:W-:-:S04]  /*1210*/  FFMA R34, R8, R9, RZ ;  /* 0x0000000908227223 */ /* 0x000fc800000000ff */
[----:B------:R-:W-:-:S04]  /*1220*/  FFMA R35, R33, R34, R8 ;  /* 0x0000002221237223 */ /* 0x000fc80000000008 */
[----:B------:R-:W-:-:S04]  /*1230*/  FFMA R34, R9, R35, R34 ;  /* 0x0000002309227223 */ /* 0x000fc80000000022 */
[----:B------:R-:W-:-:S04]  /*1240*/  FFMA R33, R33, R34, R8 ;  /* 0x0000002221217223 */ /* 0x000fc80000000008 */
[----:B------:R-:W-:-:S05]  /*1250*/  FFMA R8, R9, R33, R34 ;  /* 0x0000002109087223 */ /* 0x000fca0000000022 */
[----:B------:R-:W-:-:S04]  /*1260*/  SHF.R.U32.HI R11, RZ, 0x17, R8 ;  /* 0x00000017ff0b7819 */ /* 0x000fc80000011608 */
[----:B------:R-:W-:-:S04]  /*1270*/  LOP3.LUT R11, R11, 0xff, RZ, 0xc0, !PT ;  /* 0x000000ff0b0b7812 */ /* 0x000fc800078ec0ff */
[----:B------:R-:W-:-:S05]  /*1280*/  IADD3 R11, PT, PT, R11, R20, RZ ;  /* 0x000000140b0b7210 */ /* 0x000fca0007ffe0ff */
[----:B------:R-:W-:-:S05]  /*1290*/  VIADD R35, R11, 0xffffffff ;  /* 0xffffffff0b237836 */ /* 0x000fca0000000000 */
[----:B------:R-:W-:-:S13]  /*12a0*/  ISETP.GE.U32.AND P0, PT, R35, 0xfe, PT ;  /* 0x000000fe2300780c */ /* 0x000fda0003f06070 */
[----:B------:R-:W-:Y:S05]  /*12b0*/  @!P0 BRA `(.L_x_454) ;  /* 0x0000000000808947 */ /* 0x000fea0003800000 */
[----:B------:R-:W-:-:S13]  /*12c0*/  ISETP.GT.AND P0, PT, R11, 0xfe, PT ;  /* 0x000000fe0b00780c */ /* 0x000fda0003f04270 */
[----:B------:R-:W-:Y:S05]  /*12d0*/  @P0 BRA `(.L_x_455) ;  /* 0x00000000006c0947 */ /* 0x000fea0003800000 */
[----:B------:R-:W-:-:S13]  /*12e0*/  ISETP.GE.AND P0, PT, R11, 0x1, PT ;  /* 0x000000010b00780c */ /* 0x000fda0003f06270 */
[----:B------:R-:W-:Y:S05]  /*12f0*/  @P0 BRA `(.L_x_456) ;  /* 0x0000000000740947 */ /* 0x000fea0003800000 */
[----:B------:R-:W-:Y:S02]  /*1300*/  ISETP.GE.AND P0, PT, R11, -0x18, PT ;  /* 0xffffffe80b00780c */ /* 0x000fe40003f06270 */
[----:B------:R-:W-:-:S11]  /*1310*/  LOP3.LUT R8, R8, 0x80000000, RZ, 0xc0, !PT ;  /* 0x8000000008087812 */ /* 0x000fd600078ec0ff */
[----:B------:R-:W-:Y:S05]  /*1320*/  @!P0 BRA `(.L_x_456) ;  /* 0x0000000000688947 */ /* 0x000fea0003800000 */
[CCC-:B------:R-:W-:Y:S01]  /*1330*/  FFMA.RZ R35, R9.reuse, R33.reuse, R34.reuse ;  /* 0x0000002109237223 */ /* 0x1c0fe2000000c022 */
[CCC-:B------:R-:W-:Y:S01]  /*1340*/  FFMA.RP R20, R9.reuse, R33.reuse, R34.reuse ;  /* 0x0000002109147223 */ /* 0x1c0fe20000008022 */
[----:B------:R-:W-:Y:S01]  /*1350*/  FFMA.RM R9, R9, R33, R34 ;  /* 0x0000002109097223 */ /* 0x000fe20000004022 */
[----:B------:R-:W-:Y:S01]  /*1360*/  IMAD.MOV R34, RZ, RZ, -R11 ;  /* 0x000000ffff227224 */ /* 0x000fe200078e0a0b */
[----:B------:R-:W-:Y:S02]  /*1370*/  ISETP.NE.AND P2, PT, R11, RZ, PT ;  /* 0x000000ff0b00720c */ /* 0x000fe40003f45270 */
[----:B------:R-:W-:Y:S02]  /*1380*/  LOP3.LUT R35, R35, 0x7fffff, RZ, 0xc0, !PT ;  /* 0x007fffff23237812 */ /* 0x000fe400078ec0ff */
[----:B------:R-:W-:Y:S02]  /*1390*/  FSETP.NEU.FTZ.AND P0, PT, R20, R9, PT ;  /* 0x000000091400720b */ /* 0x000fe40003f1d000 */
[----:B------:R-:W-:-:S02]  /*13a0*/  IADD3 R20, PT, PT, R11, 0x20, RZ ;  /* 0x000000200b147810 */ /* 0x000fc40007ffe0ff */
[----:B------:R-:W-:Y:S02]  /*13b0*/  LOP3.LUT R35, R35, 0x800000, RZ, 0xfc, !PT ;  /* 0x0080000023237812 */ /* 0x000fe400078efcff */
[----:B------:R-:W-:Y:S02]  /*13c0*/  ISETP.NE.AND P1, PT, R11, RZ, PT ;  /* 0x000000ff0b00720c */ /* 0x000fe40003f25270 */
[----:B------:R-:W-:Y:S02]  /*13d0*/  SHF.L.U32 R20, R35, R20, RZ ;  /* 0x0000001423147219 */ /* 0x000fe400000006ff */
[----:B------:R-:W-:Y:S02]  /*13e0*/  SEL R34, R34, RZ, P2 ;  /* 0x000000ff22227207 */ /* 0x000fe40001000000 */
[----:B------:R-:W-:Y:S02]  /*13f0*/  ISETP.NE.AND P1, PT, R20, RZ, P1 ;  /* 0x000000ff1400720c */ /* 0x000fe40000f25270 */
[----:B------:R-:W-:-:S02]  /*1400*/  SHF.R.U32.HI R34, RZ, R34, R35 ;  /* 0x00000022ff227219 */ /* 0x000fc40000011623 */
[----:B------:R-:W-:Y:S02]  /*1410*/  PLOP3.LUT P0, PT, P0, P1, PT, 0xf8, 0x8f ;  /* 0x00000000008f781c */ /* 0x000fe40000703f70 */
[----:B------:R-:W-:Y:S02]  /*1420*/  SHF.R.U32.HI R20, RZ, 0x1, R34 ;  /* 0x00000001ff147819 */ /* 0x000fe40000011622 */
[----:B------:R-:W-:-:S04]  /*1430*/  SEL R9, RZ, 0x1, !P0 ;  /* 0x00000001ff097807 */ /* 0x000fc80004000000 */
[----:B------:R-:W-:-:S04]  /*1440*/  LOP3.LUT R9, R9, 0x1, R20, 0xf8, !PT ;  /* 0x0000000109097812 */ /* 0x000fc800078ef814 */
[----:B------:R-:W-:-:S04]  /*1450*/  LOP3.LUT R9, R9, R34, RZ, 0xc0, !PT ;  /* 0x0000002209097212 */ /* 0x000fc800078ec0ff */
[----:B------:R-:W-:-:S04]  /*1460*/  IADD3 R9, PT, PT, R20, R9, RZ ;  /* 0x0000000914097210 */ /* 0x000fc80007ffe0ff */
[----:B------:R-:W-:Y:S01]  /*1470*/  LOP3.LUT R8, R9, R8, RZ, 0xfc, !PT ;  /* 0x0000000809087212 */ /* 0x000fe200078efcff */
[----:B------:R-:W-:Y:S06]  /*1480*/  BRA `(.L_x_456) ;  /* 0x0000000000107947 */ /* 0x000fec0003800000 */
.L_x_455:
[----:B------:R-:W-:-:S04]  /*1490*/  LOP3.LUT R8, R8, 0x80000000, RZ, 0xc0, !PT ;  /* 0x8000000008087812 */ /* 0x000fc800078ec0ff */
[----:B------:R-:W-:Y:S01]  /*14a0*/  LOP3.LUT R8, R8, 0x7f800000, RZ, 0xfc, !PT ;  /* 0x7f80000008087812 */ /* 0x000fe200078efcff */
[----:B------:R-:W-:Y:S06]  /*14b0*/  BRA `(.L_x_456) ;  /* 0x0000000000047947 */ /* 0x000fec0003800000 */
.L_x_454:
[----:B------:R-:W-:-:S07]  /*14c0*/  IMAD R8, R20, 0x800000, R8 ;  /* 0x0080000014087824 */ /* 0x000fce00078e0208 */
.L_x_456:
[----:B------:R-:W-:Y:S05]  /*14d0*/  BSYNC.RECONVERGENT B3 ;  /* 0x0000000000037941 */ /* 0x000fea0003800200 */
.L_x_453:
[----:B------:R-:W-:Y:S05]  /*14e0*/  BRA `(.L_x_457) ;  /* 0x0000000000207947 */ /* 0x000fea0003800000 */
.L_x_452:
[----:B------:R-:W-:-:S04]  /*14f0*/  LOP3.LUT R8, R8, 0x80000000, R34, 0x48, !PT ;  /* 0x8000000008087812 */ /* 0x000fc800078e4822 */
[----:B------:R-:W-:Y:S01]  /*1500*/  LOP3.LUT R8, R8, 0x7f800000, RZ, 0xfc, !PT ;  /* 0x7f80000008087812 */ /* 0x000fe200078efcff */
[----:B------:R-:W-:Y:S06]  /*1510*/  BRA `(.L_x_457) ;  /* 0x0000000000147947 */ /* 0x000fec0003800000 */
.L_x_451:
[----:B------:R-:W-:Y:S01]  /*1520*/  LOP3.LUT R8, R8, 0x80000000, R34, 0x48, !PT ;  /* 0x8000000008087812 */ /* 0x000fe200078e4822 */
[----:B------:R-:W-:Y:S06]  /*1530*/  BRA `(.L_x_457) ;  /* 0x00000000000c7947 */ /* 0x000fec0003800000 */
.L_x_450:
[----:B------:R-:W0:Y:S01]  /*1540*/  MUFU.RSQ R8, -QNAN ;  /* 0xffc0000000087908 */ /* 0x000e220000001400 */
[----:B------:R-:W-:Y:S05]  /*1550*/  BRA `(.L_x_457) ;  /* 0x0000000000047947 */ /* 0x000fea0003800000 */
.L_x_449:
[----:B------:R-:W-:-:S07]  /*1560*/  FADD.FTZ R8, R9, R8 ;  /* 0x0000000809087221 */ /* 0x000fce0000010000 */
.L_x_457:
[----:B------:R-:W-:Y:S05]  /*1570*/  BSYNC.RECONVERGENT B2 ;  /* 0x0000000000027941 */ /* 0x000fea0003800200 */
.L_x_447:
[----:B------:R-:W-:Y:S01]  /*1580*/  HFMA2 R9, -RZ, RZ, 0, 0 ;  /* 0x00000000ff097431 */ /* 0x000fe200000001ff */
[----:B0-----:R-:W-:Y:S01]  /*1590*/  MOV R11, R8 ;  /* 0x00000008000b7202 */ /* 0x001fe20000000f00 */
[----:B------:R-:W-:-:S04]  /*15a0*/  IMAD.MOV.U32 R8, RZ, RZ, R10 ;  /* 0x000000ffff087224 */ /* 0x000fc800078e000a */
[----:B------:R-:W-:Y:S05]  /*15b0*/  RET.REL.NODEC R8 `(_Z22calculateIntersectionsPfS_S_PiS0_S_S_S_fi) ;  /* 0xffffffe808907950 */ /* 0x000fea0003c3ffff */
.L_x_458:
        /* <DEDUP_REMOVED lines=12> */
.L_x_475:


//--------------------- .text._Z20layersInEachTrianglePfPiif --------------------------
	.section	.text._Z20layersInEachTrianglePfPiif,"ax",@progbits
	.align	128
        .global         _Z20layersInEachTrianglePfPiif
        .type           _Z20layersInEachTrianglePfPiif,@function
        .size           _Z20layersInEachTrianglePfPiif,(.L_x_476 - _Z20layersInEachTrianglePfPiif)
        .other          _Z20layersInEachTrianglePfPiif,@"STO_CUDA_ENTRY STV_DEFAULT"
_Z20layersInEachTrianglePfPiif:
.text._Z20layersInEachTrianglePfPiif:
[----:B------:R-:W-:Y:S01]  /*0000*/  LDC R1, c[0x0][0x37c] ;  /* 0x0000df00ff017b82 */ /* 0x000fe20000000800 */
[----:B------:R-:W0:Y:S07]  /*0010*/  S2R R3, SR_TID.X ;  /* 0x0000000000037919 */ /* 0x000e2e0000002100 */
[----:B------:R-:W0:Y:S01]  /*0020*/  S2UR UR4, SR_CTAID.X ;  /* 0x00000000000479c3 */ /* 0x000e220000002500 */
[----:B------:R-:W1:Y:S07]  /*0030*/  LDCU UR5, c[0x0][0x390] ;  /* 0x00007200ff0577ac */ /* 0x000e6e0008000800 */
[----:B------:R-:W0:Y:S02]  /*0040*/  LDC R4, c[0x0][0x360] ;  /* 0x0000d800ff047b82 */ /* 0x000e240000000800 */
[----:B0-----:R-:W-:-:S05]  /*0050*/  IMAD R4, R4, UR4, R3 ;  /* 0x0000000404047c24 */ /* 0x001fca000f8e0203 */
[----:B-1----:R-:W-:-:S13]  /*0060*/  ISETP.GE.AND P0, PT, R4, UR5, PT ;  /* 0x0000000504007c0c */ /* 0x002fda000bf06270 */
[----:B------:R-:W-:Y:S05]  /*0070*/  @P0 EXIT ;  /* 0x000000000000094d */ /* 0x000fea0003800000 */
[----:B------:R-:W0:Y:S01]  /*0080*/  LDC.64 R6, c[0x0][0x380] ;  /* 0x0000e000ff067b82 */ /* 0x000e220000000a00 */
[----:B------:R-:W1:Y:S01]  /*0090*/  LDCU.64 UR4, c[0x0][0x358] ;  /* 0x00006b00ff0477ac */ /* 0x000e620008000a00 */
[----:B------:R-:W-:-:S06]  /*00a0*/  IMAD R3, R4, 0x3, RZ ;  /* 0x0000000304037824 */ /* 0x000fcc00078e02ff */
[----:B------:R-:W2:Y:S01]  /*00b0*/  LDC R12, c[0x0][0x394] ;  /* 0x0000e500ff0c7b82 */ /* 0x000ea20000000800 */
[----:B0-----:R-:W-:-:S05]  /*00c0*/  IMAD.WIDE R6, R3, 0x4, R6 ;  /* 0x0000000403067825 */ /* 0x001fca00078e0206 */
[----:B-1----:R-:W3:Y:S04]  /*00d0*/  LDG.E R2, desc[UR4][R6.64+0x8] ;  /* 0x0000080406027981 */ /* 0x002ee8000c1e1900 */
[----:B------:R-:W3:Y:S04]  /*00e0*/  LDG.E R5, desc[UR4][R6.64+0x4] ;  /* 0x0000040406057981 */ /* 0x000ee8000c1e1900 */
[----:B------:R-:W3:Y:S01]  /*00f0*/  LDG.E R8, desc[UR4][R6.64] ;  /* 0x0000000406087981 */ /* 0x000ee2000c1e1900 */
[----:B--2---:R-:W0:Y:S01]  /*0100*/  MUFU.RCP R9, R12 ;  /* 0x0000000c00097308 */ /* 0x004e220000001000 */
[----:B------:R-:W1:Y:S01]  /*0110*/  LDC R0, c[0x0][0x394] ;  /* 0x0000e500ff007b82 */ /* 0x000e620000000800 */
[----:B------:R-:W-:Y:S01]  /*0120*/  BSSY.RECONVERGENT B0, `(.L_x_459) ;  /* 0x000000d000007945 */ /* 0x000fe20003800200 */
[----:B0-----:R-:W-:-:S04]  /*0130*/  FFMA R10, R9, -R12, 1 ;  /* 0x3f800000090a7423 */ /* 0x001fc8000000080c */
[----:B------:R-:W-:Y:S01]  /*0140*/  FFMA R10, R9, R10, R9 ;  /* 0x0000000a090a7223 */ /* 0x000fe20000000009 */
[CCC-:B---3--:R-:W-:Y:S02]  /*0150*/  FMNMX3 R3, R8.reuse, R5.reuse, R2.reuse, !PT ;  /* 0x0000000508037276 */ /* 0x1c8fe40007800002 */
[----:B------:R-:W-:Y:S02]  /*0160*/  FMNMX3 R2, R8, R5, R2, PT ;  /* 0x0000000508027276 */ /* 0x000fe40003800002 */
[----:B------:R-:W0:Y:S01]  /*0170*/  FCHK P0, R3, R12 ;  /* 0x0000000c03007302 */ /* 0x000e220000000000 */
[----:B------:R-:W-:-:S04]  /*0180*/  FFMA R9, R3, R10, RZ ;  /* 0x0000000a03097223 */ /* 0x000fc800000000ff */
[----:B------:R-:W-:-:S04]  /*0190*/  FFMA R11, R9, -R12, R3 ;  /* 0x8000000c090b7223 */ /* 0x000fc80000000003 */
[----:B------:R-:W-:Y:S01]  /*01a0*/  FFMA R5, R10, R11, R9 ;  /* 0x0000000b0a057223 */ /* 0x000fe20000000009 */
[----:B01----:R-:W-:Y:S06]  /*01b0*/  @!P0 BRA `(.L_x_460) ;  /* 0x00000000000c8947 */ /* 0x003fec0003800000 */
[----:B------:R-:W-:-:S07]  /*01c0*/  MOV R6, 0x1e0 ;  /* 0x000001e000067802 */ /* 0x000fce0000000f00 */
[----:B------:R-:W-:Y:S05]  /*01d0*/  CALL.REL.NOINC `($__internal_1_$__cuda_sm3x_div_rn_noftz_f32_slowpath) ;  /* 0x0000000000687944 */ /* 0x000fea0003c00000 */
[----:B------:R-:W-:-:S07]  /*01e0*/  IMAD.MOV.U32 R5, RZ, RZ, R3 ;  /* 0x000000ffff057224 */ /* 0x000fce00078e0003 */
.L_x_460:
[----:B------:R-:W-:Y:S05]  /*01f0*/  BSYNC.RECONVERGENT B0 ;  /* 0x0000000000007941 */ /* 0x000fea0003800200 */
.L_x_459:
[----:B------:R-:W0:Y:S01]  /*0200*/  LDC R7, c[0x0][0x394] ;  /* 0x0000e500ff077b82 */ /* 0x000e220000000800 */
[----:B------:R-:W-:Y:S01]  /*0210*/  FRND.FLOOR R5, R5 ;  /* 0x0000000500057307 */ /* 0x000fe20000205000 */
[----:B------:R-:W-:Y:S07]  /*0220*/  BSSY.RECONVERGENT B0, `(.L_x_461) ;  /* 0x000000d000007945 */ /* 0x000fee0003800200 */
        /* <DEDUP_REMOVED lines=8> */
[----:B------:R-:W-:Y:S01]  /*02b0*/  IMAD.MOV.U32 R3, RZ, RZ, R2 ;  /* 0x000000ffff037224 */ /* 0x000fe200078e0002 */
[----:B------:R-:W-:-:S07]  /*02c0*/  MOV R6, 0x2e0 ;  /* 0x000002e000067802 */ /* 0x000fce0000000f00 */
[----:B------:R-:W-:Y:S05]  /*02d0*/  CALL.REL.NOINC `($__internal_1_$__cuda_sm3x_div_rn_noftz_f32_slowpath) ;  /* 0x0000000000287944 */ /* 0x000fea0003c00000 */
[----:B------:R-:W-:-:S07]  /*02e0*/  IMAD.MOV.U32 R6, RZ, RZ, R3 ;  /* 0x000000ffff067224 */ /* 0x000fce00078e0003 */
.L_x_462:
[----:B------:R-:W-:Y:S05]  /*02f0*/  BSYNC.RECONVERGENT B0 ;  /* 0x0000000000007941 */ /* 0x000fea0003800200 */
.L_x_461:
[----:B------:R-:W0:Y:S01]  /*0300*/  FRND.CEIL R6, R6 ;  /* 0x0000000600067307 */ /* 0x000e220000209000 */
[----:B------:R-:W1:Y:S01]  /*0310*/  LDC.64 R2, c[0x0][0x388] ;  /* 0x0000e200ff027b82 */ /* 0x000e620000000a00 */
[----:B0-----:R-:W-:-:S04]  /*0320*/  FADD R5, R5, -R6 ;  /* 0x8000000605057221 */ /* 0x001fc80000000000 */
[----:B------:R-:W-:-:S04]  /*0330*/  FADD R0, R5, 1 ;  /* 0x3f80000005007421 */ /* 0x000fc80000000000 */
[----:B------:R-:W0:Y:S01]  /*0340*/  F2I.TRUNC.NTZ R7, R0 ;  /* 0x0000000000077305 */ /* 0x000e22000020f100 */
[----:B-1----:R-:W-:-:S05]  /*0350*/  IMAD.WIDE R4, R4, 0x4, R2 ;  /* 0x0000000404047825 */ /* 0x002fca00078e0202 */
[----:B0-----:R-:W-:Y:S01]  /*0360*/  STG.E desc[UR4][R4.64], R7 ;  /* 0x0000000704007986 */ /* 0x001fe2000c101904 */
[----:B------:R-:W-:Y:S05]  /*0370*/  EXIT ;  /* 0x000000000000794d */ /* 0x000fea0003800000 */
        .weak           $__internal_1_$__cuda_sm3x_div_rn_noftz_f32_slowpath
        .type           $__internal_1_$__cuda_sm3x_div_rn_noftz_f32_slowpath,@function
        .size           $__internal_1_$__cuda_sm3x_div_rn_noftz_f32_slowpath,(.L_x_476 - $__internal_1_$__cuda_sm3x_div_rn_noftz_f32_slowpath)
$__internal_1_$__cuda_sm3x_div_rn_noftz_f32_slowpath:
[--C-:B------:R-:W-:Y:S01]  /*0380*/  SHF.R.U32.HI R8, RZ, 0x17, R0.reuse ;  /* 0x00000017ff087819 */ /* 0x100fe20000011600 */
[----:B------:R-:W-:Y:S01]  /*0390*/  BSSY.RECONVERGENT B1, `(.L_x_463) ;  /* 0x0000063000017945 */ /* 0x000fe20003800200 */
[----:B------:R-:W-:Y:S01]  /*03a0*/  SHF.R.U32.HI R7, RZ, 0x17, R3 ;  /* 0x00000017ff077819 */ /* 0x000fe20000011603 */
[----:B------:R-:W-:Y:S01]  /*03b0*/  IMAD.MOV.U32 R10, RZ, RZ, R0 ;  /* 0x000000ffff0a7224 */ /* 0x000fe200078e0000 */
[----:B------:R-:W-:Y:S02]  /*03c0*/  LOP3.LUT R8, R8, 0xff, RZ, 0xc0, !PT ;  /* 0x000000ff08087812 */ /* 0x000fe400078ec0ff */
[----:B------:R-:W-:-:S03]  /*03d0*/  LOP3.LUT R13, R7, 0xff, RZ, 0xc0, !PT ;  /* 0x000000ff070d7812 */ /* 0x000fc600078ec0ff */
[----:B------:R-:W-:Y:S02]  /*03e0*/  VIADD R9, R8, 0xffffffff ;  /* 0xffffffff08097836 */ /* 0x000fe40000000000 */
[----:B------:R-:W-:-:S03]  /*03f0*/  VIADD R11, R13, 0xffffffff ;  /* 0xffffffff0d0b7836 */ /* 0x000fc60000000000 */
        /* <DEDUP_REMOVED lines=22> */
[----:B------:R-:W-:Y:S02]  /*0560*/  @P0 IMAD.MOV.U32 R7, RZ, RZ, RZ ;  /* 0x000000ffff070224 */ /* 0x000fe400078e00ff */
[----:B------:R-:W-:Y:S01]  /*0570*/  @!P0 FFMA R3, R3, 1.84467440737095516160e+19, RZ ;  /* 0x5f80000003038823 */ /* 0x000fe200000000ff */
[----:B------:R-:W-:Y:S02]  /*0580*/  @!P0 IMAD.MOV.U32 R7, RZ, RZ, -0x40 ;  /* 0xffffffc0ff078424 */ /* 0x000fe400078e00ff */
[----:B------:R-:W-:Y:S02]  /*0590*/  @!P1 FFMA R10, R0, 1.84467440737095516160e+19, RZ ;  /* 0x5f800000000a9823 */ /* 0x000fe400000000ff */
[----:B------:R-:W-:-:S07]  /*05a0*/  @!P1 VIADD R7, R7, 0x40 ;  /* 0x0000004007079836 */ /* 0x000fce0000000000 */
.L_x_464:
[----:B------:R-:W-:Y:S01]  /*05b0*/  LEA R9, R8, 0xc0800000, 0x17 ;  /* 0xc080000008097811 */ /* 0x000fe200078eb8ff */
[----:B------:R-:W-:Y:S04]  /*05c0*/  BSSY.RECONVERGENT B2, `(.L_x_469) ;  /* 0x0000036000027945 */ /* 0x000fe80003800200 */
[----:B------:R-:W-:Y:S02]  /*05d0*/  IMAD.IADD R10, R10, 0x1, -R9 ;  /* 0x000000010a0a7824 */ /* 0x000fe400078e0a09 */
[----:B------:R-:W-:Y:S02]  /*05e0*/  VIADD R9, R13, 0xffffff81 ;  /* 0xffffff810d097836 */ /* 0x000fe40000000000 */
[----:B------:R0:W1:Y:S01]  /*05f0*/  MUFU.RCP R11, R10 ;  /* 0x0000000a000b7308 */ /* 0x0000620000001000 */
[----:B------:R-:W-:Y:S01]  /*0600*/  FADD.FTZ R12, -R10, -RZ ;  /* 0x800000ff0a0c7221 */ /* 0x000fe20000010100 */
[C---:B------:R-:W-:Y:S01]  /*0610*/  IMAD R3, R9.reuse, -0x800000, R3 ;  /* 0xff80000009037824 */ /* 0x040fe200078e0203 */
[----:B0-----:R-:W-:-:S05]  /*0620*/  IADD3 R10, PT, PT, R9, 0x7f, -R8 ;  /* 0x0000007f090a7810 */ /* 0x001fca0007ffe808 */
[----:B------:R-:W-:Y:S02]  /*0630*/  IMAD.IADD R10, R10, 0x1, R7 ;  /* 0x000000010a0a7824 */ /* 0x000fe400078e0207 */
[----:B-1----:R-:W-:-:S04]  /*0640*/  FFMA R14, R11, R12, 1 ;  /* 0x3f8000000b0e7423 */ /* 0x002fc8000000000c */
[----:B------:R-:W-:-:S04]  /*0650*/  FFMA R16, R11, R14, R11 ;  /* 0x0000000e0b107223 */ /* 0x000fc8000000000b */
[----:B------:R-:W-:-:S04]  /*0660*/  FFMA R11, R3, R16, RZ ;  /* 0x00000010030b7223 */ /* 0x000fc800000000ff */
[----:B------:R-:W-:-:S04]  /*0670*/  FFMA R14, R12, R11, R3 ;  /* 0x0000000b0c0e7223 */ /* 0x000fc80000000003 */
[----:B------:R-:W-:-:S04]  /*0680*/  FFMA R11, R16, R14, R11 ;  /* 0x0000000e100b7223 */ /* 0x000fc8000000000b */
[----:B------:R-:W-:-:S04]  /*0690*/  FFMA R12, R12, R11, R3 ;  /* 0x0000000b0c0c7223 */ /* 0x000fc80000000003 */
[----:B------:R-:W-:-:S05]  /*06a0*/  FFMA R3, R16, R12, R11 ;  /* 0x0000000c10037223 */ /* 0x000fca000000000b */
[----:B------:R-:W-:-:S04]  /*06b0*/  SHF.R.U32.HI R8, RZ, 0x17, R3 ;  /* 0x00000017ff087819 */ /* 0x000fc80000011603 */
[----:B------:R-:W-:-:S05]  /*06c0*/  LOP3.LUT R8, R8, 0xff, RZ, 0xc0, !PT ;  /* 0x000000ff08087812 */ /* 0x000fca00078ec0ff */
[----:B------:R-:W-:-:S04]  /*06d0*/  IMAD.IADD R13, R8, 0x1, R10 ;  /* 0x00000001080d7824 */ /* 0x000fc800078e020a */
        /* <DEDUP_REMOVED lines=11> */
[C---:B------:R-:W-:Y:S02]  /*0790*/  VIADD R10, R13.reuse, 0x20 ;  /* 0x000000200d0a7836 */ /* 0x040fe40000000000 */
[CCC-:B------:R-:W-:Y:S01]  /*07a0*/  FFMA.RM R8, R16.reuse, R12.reuse, R11.reuse ;  /* 0x0000000c10087223 */ /* 0x1c0fe2000000400b */
[----:B------:R-:W-:Y:S02]  /*07b0*/  ISETP.NE.AND P2, PT, R13, RZ, PT ;  /* 0x000000ff0d00720c */ /* 0x000fe40003f45270 */
[----:B------:R-:W-:Y:S01]  /*07c0*/  LOP3.LUT R9, R7, 0x7fffff, RZ, 0xc0, !PT ;  /* 0x007fffff07097812 */ /* 0x000fe200078ec0ff */
[----:B------:R-:W-:Y:S01]  /*07d0*/  FFMA.RP R7, R16, R12, R11 ;  /* 0x0000000c10077223 */ /* 0x000fe2000000800b */
[----:B------:R-:W-:Y:S01]  /*07e0*/  IMAD.MOV R11, RZ, RZ, -R13 ;  /* 0x000000ffff0b7224 */ /* 0x000fe200078e0a0d */
[----:B------:R-:W-:Y:S02]  /*07f0*/  ISETP.NE.AND P1, PT, R13, RZ, PT ;  /* 0x000000ff0d00720c */ /* 0x000fe40003f25270 */
[----:B------:R-:W-:-:S02]  /*0800*/  LOP3.LUT R9, R9, 0x800000, RZ, 0xfc, !PT ;  /* 0x0080000009097812 */ /* 0x000fc400078efcff */
[----:B------:R-:W-:Y:S02]  /*0810*/  FSETP.NEU.FTZ.AND P0, PT, R7, R8, PT ;  /* 0x000000080700720b */ /* 0x000fe40003f1d000 */
[----:B------:R-:W-:Y:S02]  /*0820*/  SHF.L.U32 R10, R9, R10, RZ ;  /* 0x0000000a090a7219 */ /* 0x000fe400000006ff */
[----:B------:R-:W-:Y:S02]  /*0830*/  SEL R8, R11, RZ, P2 ;  /* 0x000000ff0b087207 */ /* 0x000fe40001000000 */
[----:B------:R-:W-:Y:S02]  /*0840*/  ISETP.NE.AND P1, PT, R10, RZ, P1 ;  /* 0x000000ff0a00720c */ /* 0x000fe40000f25270 */
[----:B------:R-:W-:Y:S02]  /*0850*/  SHF.R.U32.HI R8, RZ, R8, R9 ;  /* 0x00000008ff087219 */ /* 0x000fe40000011609 */
[----:B------:R-:W-:-:S02]  /*0860*/  PLOP3.LUT P0, PT, P0, P1, PT, 0xf8, 0x8f ;  /* 0x00000000008f781c */ /* 0x000fc40000703f70 */
[----:B------:R-:W-:Y:S02]  /*0870*/  SHF.R.U32.HI R10, RZ, 0x1, R8 ;  /* 0x00000001ff0a7819 */ /* 0x000fe40000011608 */
[----:B------:R-:W-:-:S04]  /*0880*/  SEL R7, RZ, 0x1, !P0 ;  /* 0x00000001ff077807 */ /* 0x000fc80004000000 */
[----:B------:R-:W-:-:S04]  /*0890*/  LOP3.LUT R7, R7, 0x1, R10, 0xf8, !PT ;  /* 0x0000000107077812 */ /* 0x000fc800078ef80a */
[----:B------:R-:W-:-:S05]  /*08a0*/  LOP3.LUT R7, R7, R8, RZ, 0xc0, !PT ;  /* 0x0000000807077212 */ /* 0x000fca00078ec0ff */
[----:B------:R-:W-:-:S05]  /*08b0*/  IMAD.IADD R10, R10, 0x1, R7 ;  /* 0x000000010a0a7824 */ /* 0x000fca00078e0207 */
[----:B------:R-:W-:Y:S01]  /*08c0*/  LOP3.LUT R3, R10, R3, RZ, 0xfc, !PT ;  /* 0x000000030a037212 */ /* 0x000fe200078efcff */
[----:B------:R-:W-:Y:S06]  /*08d0*/  BRA `(.L_x_472) ;  /* 0x0000000000107947 */ /* 0x000fec0003800000 */
.L_x_471:
[----:B------:R-:W-:-:S04]  /*08e0*/  LOP3.LUT R3, R3, 0x80000000, RZ, 0xc0, !PT ;  /* 0x8000000003037812 */ /* 0x000fc800078ec0ff */
[----:B------:R-:W-:Y:S01]  /*08f0*/  LOP3.LUT R3, R3, 0x7f800000, RZ, 0xfc, !PT ;  /* 0x7f80000003037812 */ /* 0x000fe200078efcff */
[----:B------:R-:W-:Y:S06]  /*0900*/  BRA `(.L_x_472) ;  /* 0x0000000000047947 */ /* 0x000fec0003800000 */
.L_x_470:
[----:B------:R-:W-:-:S07]  /*0910*/  IMAD R3, R10, 0x800000, R3 ;  /* 0x008000000a037824 */ /* 0x000fce00078e0203 */
.L_x_472:
[----:B------:R-:W-:Y:S05]  /*0920*/  BSYNC.RECONVERGENT B2 ;  /* 0x0000000000027941 */ /* 0x000fea0003800200 */
.L_x_469:
[----:B------:R-:W-:Y:S05]  /*0930*/  BRA `(.L_x_473) ;  /* 0x0000000000207947 */ /* 0x000fea0003800000 */
.L_x_468:
[----:B------:R-:W-:-:S04]  /*0940*/  LOP3.LUT R3, R10, 0x80000000, R3, 0x48, !PT ;  /* 0x800000000a037812 */ /* 0x000fc800078e4803 */
[----:B------:R-:W-:Y:S01]  /*0950*/  LOP3.LUT R3, R3, 0x7f800000, RZ, 0xfc, !PT ;  /* 0x7f80000003037812 */ /* 0x000fe200078efcff */
[----:B------:R-:W-:Y:S06]  /*0960*/  BRA `(.L_x_473) ;  /* 0x0000000000147947 */ /* 0x000fec0003800000 */
.L_x_467:
[----:B------:R-:W-:Y:S01]  /*0970*/  LOP3.LUT R3, R10, 0x80000000, R3, 0x48, !PT ;  /* 0x800000000a037812 */ /* 0x000fe200078e4803 */
[----:B------:R-:W-:Y:S06]  /*0980*/  BRA `(.L_x_473) ;  /* 0x00000000000c7947 */ /* 0x000fec0003800000 */
.L_x_466:
[----:B------:R-:W0:Y:S01]  /*0990*/  MUFU.RSQ R3, -QNAN ;  /* 0xffc0000000037908 */ /* 0x000e220000001400 */
[----:B------:R-:W-:Y:S05]  /*09a0*/  BRA `(.L_x_473) ;  /* 0x0000000000047947 */ /* 0x000fea0003800000 */
.L_x_465:
[----:B------:R-:W-:-:S07]  /*09b0*/  FADD.FTZ R3, R3, R0 ;  /* 0x0000000003037221 */ /* 0x000fce0000010000 */
.L_x_473:
[----:B------:R-:W-:Y:S05]  /*09c0*/  BSYNC.RECONVERGENT B1 ;  /* 0x0000000000017941 */ /* 0x000fea0003800200 */
.L_x_463:
[----:B------:R-:W-:-:S04]  /*09d0*/  IMAD.MOV.U32 R7, RZ, RZ, 0x0 ;  /* 0x00000000ff077424 */ /* 0x000fc800078e00ff */
[----:B0-----:R-:W-:Y:S05]  /*09e0*/  RET.REL.NODEC R6 `(_Z20layersInEachTrianglePfPiif) ;  /* 0xfffffff406847950 */ /* 0x001fea0003c3ffff */
.L_x_474:
        /* <DEDUP_REMOVED lines=9> */
.L_x_476:


//--------------------- .nv.shared._ZN3cub18CUB_300001_SM_10006detail10radix_sort29DeviceRadixSortOnesweepKernelINS1_5radix10policy_hubIffyE10Policy1000ELNS0_9SortOrderE0EffyiiNS1_21identity_decomposer_tEEEvPT5_SB_PT3_PKSC_PT1_PKSG_PT2_PKSK_T4_iiT6_ --------------------------
	.section	.nv.shared._ZN3cub18CUB_300001_SM_10006detail10radix_sort29DeviceRadixSortOnesweepKernelINS1_5radix10policy_hubIffyE10Policy1000ELNS0_9SortOrderE0EffyiiNS1_21identity_decomposer_tEEEvPT5_SB_PT3_PKSC_PT1_PKSG_PT2_PKSK_T4_iiT6_,"aw",@nobits
	.sectionflags	@""
	.align	16
.nv.shared._ZN3cub18CUB_300001_SM_10006detail10radix_sort29DeviceRadixSortOnesweepKernelINS1_5radix10policy_hubIffyE10Policy1000ELNS0_9SortOrderE0EffyiiNS1_21identity_decomposer_tEEEvPT5_SB_PT3_PKSC_PT1_PKSG_PT2_PKSK_T4_iiT6_:
	.zero		29184


//--------------------- .nv.shared.reserved.0     --------------------------
	.section	.nv.shared.reserved.0,"aw",@nobits
	.weak		__nv_reservedSMEM_offset_0_alias
	.size		__nv_reservedSMEM_offset_0_alias, 0, 64
	.other		__nv_reservedSMEM_offset_0_alias,@"STO_CUDA_RESERVED_SHARED STV_DEFAULT"
__nv_reservedSMEM_offset_0_alias:
	.zero		0
	.zero		64


//--------------------- .nv.global                --------------------------
	.section	.nv.global,"aw",@nobits
.nv.global:
	.type		_ZN34_INTERNAL_6f96e0b2_4_k_cu_3ff96cc16thrust24THRUST_300001_SM_1000_NS12placeholders2_8E,@object
	.size		_ZN34_INTERNAL_6f96e0b2_4_k_cu_3ff96cc16thrust24THRUST_300001_SM_1000_NS12placeholders2_8E,(_ZN34_INTERNAL_6f96e0b2_4_k_cu_3ff96cc14cuda3std3__436_GLOBAL__N__6f96e0b2_4_k_cu_3ff96cc16ignoreE - _ZN34_INTERNAL_6f96e0b2_4_k_cu_3ff96cc16thrust24THRUST_300001_SM_1000_NS12placeholders2_8E)
_ZN34_INTERNAL_6f96e0b2_4_k_cu_3ff96cc16thrust24THRUST_300001_SM_1000_NS12placeholders2_8E:
	.zero		1
	.type		_ZN34_INTERNAL_6f96e0b2_4_k_cu_3ff96cc14cuda3std3__436_GLOBAL__N__6f96e0b2_4_k_cu_3ff96cc16ignoreE,@object
	.size		_ZN34_INTERNAL_6f96e0b2_4_k_cu_3ff96cc14cuda3std3__436_GLOBAL__N__6f96e0b2_4_k_cu_3ff96cc16ignoreE,(_ZN34_INTERNAL_6f96e0b2_4_k_cu_3ff96cc14cuda3std6ranges3__45__cpo4dataE - _ZN34_INTERNAL_6f96e0b2_4_k_cu_3ff96cc14cuda3std3__436_GLOBAL__N__6f96e0b2_4_k_cu_3ff96cc16ignoreE)
_ZN34_INTERNAL_6f96e0b2_4_k_cu_3ff96cc14cuda3std3__436_GLOBAL__N__6f96e0b2_4_k_cu_3ff96cc16ignoreE:
	.zero		1
	.type		_ZN34_INTERNAL_6f96e0b2_4_k_cu_3ff96cc14cuda3std6ranges3__45__cpo4dataE,@object
	.size		_ZN34_INTERNAL_6f96e0b2_4_k_cu_3ff96cc14cuda3std6ranges3__45__cpo4dataE,(_ZN34_INTERNAL_6f96e0b2_4_k_cu_3ff96cc16thrust24THRUST_300001_SM_1000_NS6system3cpp3parE - _ZN34_INTERNAL_6f96e0b2_4_k_cu_3ff96cc14cuda3std6ranges3__45__cpo4dataE)
_ZN34_INTERNAL_6f96e0b2_4_k_cu_3ff96cc14cuda3std6ranges3__45__cpo4dataE:
	.zero		1
	.type		_ZN34_INTERNAL_6f96e0b2_4_k_cu_3ff96cc16thrust24THRUST_300001_SM_1000_NS6system3cpp3parE,@object
	.size		_ZN34_INTERNAL_6f96e0b2_4_k_cu_3ff96cc16thrust24THRUST_300001_SM_1000_NS6system3cpp3parE,(_ZN34_INTERNAL_6f96e0b2_4_k_cu_3ff96cc14cuda3std3__45__cpo5beginE - _ZN34_INTERNAL_6f96e0b2_4_k_cu_3ff96cc16thrust24THRUST_300001_SM_1000_NS6system3cpp3parE)
_ZN34_INTERNAL_6f96e0b2_4_k_cu_3ff96cc16thrust24THRUST_300001_SM_1000_NS6system3cpp3parE:
	.zero		1
	.type		_ZN34_INTERNAL_6f96e0b2_4_k_cu_3ff96cc14cuda3std3__45__cpo5beginE,@object
	.size		_ZN34_INTERNAL_6f96e0b2_4_k_cu_3ff96cc14cuda3std3__45__cpo5beginE,(_ZN34_INTERNAL_6f96e0b2_4_k_cu_3ff96cc14cuda3std6ranges3__45__cpo5beginE - _ZN34_INTERNAL_6f96e0b2_4_k_cu_3ff96cc14cuda3std3__45__cpo5beginE)
_ZN34_INTERNAL_6f96e0b2_4_k_cu_3ff96cc14cuda3std3__45__cpo5beginE:
	.zero		1
	.type		_ZN34_INTERNAL_6f96e0b2_4_k_cu_3ff96cc14cuda3std6ranges3__45__cpo5beginE,@object
	.size		_ZN34_INTERNAL_6f96e0b2_4_k_cu_3ff96cc14cuda3std6ranges3__45__cpo5beginE,(_ZN34_INTERNAL_6f96e0b2_4_k_cu_3ff96cc16thrust24THRUST_300001_SM_1000_NS6deviceE - _ZN34_INTERNAL_6f96e0b2_4_k_cu_3ff96cc14cuda3std6ranges3__45__cpo5beginE)
_ZN34_INTERNAL_6f96e0b2_4_k_cu_3ff96cc14cuda3std6ranges3__45__cpo5beginE:
	.zero		1
	.type		_ZN34_INTERNAL_6f96e0b2_4_k_cu_3ff96cc16thrust24THRUST_300001_SM_1000_NS6deviceE,@object
	.size		_ZN34_INTERNAL_6f96e0b2_4_k_cu_3ff96cc16thrust24THRUST_300001_SM_1000_NS6deviceE,(_ZN34_INTERNAL_6f96e0b2_4_k_cu_3ff96cc14cuda3std3__47nulloptE - _ZN34_INTERNAL_6f96e0b2_4_k_cu_3ff96cc16thrust24THRUST_300001_SM_1000_NS6deviceE)
_ZN34_INTERNAL_6f96e0b2_4_k_cu_3ff96cc16thrust24THRUST_300001_SM_1000_NS6deviceE:
	.zero		1
	.type		_ZN34_INTERNAL_6f96e0b2_4_k_cu_3ff96cc14cuda3std3__47nulloptE,@object
	.size		_ZN34_INTERNAL_6f96e0b2_4_k_cu_3ff96cc14cuda3std3__47nulloptE,(_ZN34_INTERNAL_6f96e0b2_4_k_cu_3ff96cc14cuda3std6ranges3__45__cpo8distanceE - _ZN34_INTERNAL_6f96e0b2_4_k_cu_3ff96cc14cuda3std3__47nulloptE)
_ZN34_INTERNAL_6f96e0b2_4_k_cu_3ff96cc14cuda3std3__47nulloptE:
	.zero		1
	.type		_ZN34_INTERNAL_6f96e0b2_4_k_cu_3ff96cc14cuda3std6ranges3__45__cpo8distanceE,@object
	.size		_ZN34_INTERNAL_6f96e0b2_4_k_cu_3ff96cc14cuda3std6ranges3__45__cpo8distanceE,(_ZN34_INTERNAL_6f96e0b2_4_k_cu_3ff96cc16thrust24THRUST_300001_SM_1000_NS12placeholders2_4E - _ZN34_INTERNAL_6f96e0b2_4_k_cu_3ff96cc14cuda3std6ranges3__45__cpo8distanceE)
_ZN34_INTERNAL_6f96e0b2_4_k_cu_3ff96cc14cuda3std6ranges3__45__cpo8distanceE:
	.zero		1
	.type		_ZN34_INTERNAL_6f96e0b2_4_k_cu_3ff96cc16thrust24THRUST_300001_SM_1000_NS12placeholders2_4E,@object
	.size		_ZN34_INTERNAL_6f96e0b2_4_k_cu_3ff96cc16thrust24THRUST_300001_SM_1000_NS12placeholders2_4E,(_ZN34_INTERNAL_6f96e0b2_4_k_cu_3ff96cc14cuda3std3__45__cpo6rbeginE - _ZN34_INTERNAL_6f96e0b2_4_k_cu_3ff96cc16thrust24THRUST_300001_SM_1000_NS12placeholders2_4E)
_ZN34_INTERNAL_6f96e0b2_4_k_cu_3ff96cc16thrust24THRUST_300001_SM_1000_NS12placeholders2_4E:
	.zero		1
	.type		_ZN34_INTERNAL_6f96e0b2_4_k_cu_3ff96cc14cuda3std3__45__cpo6rbeginE,@object
	.size		_ZN34_INTERNAL_6f96e0b2_4_k_cu_3ff96cc14cuda3std3__45__cpo6rbeginE,(_ZN34_INTERNAL_6f96e0b2_4_k_cu_3ff96cc14cuda3std6ranges3__45__cpo7advanceE - _ZN34_INTERNAL_6f96e0b2_4_k_cu_3ff96cc14cuda3std3__45__cpo6rbeginE)
_ZN34_INTERNAL_6f96e0b2_4_k_cu_3ff96cc14cuda3std3__45__cpo6rbeginE:
	.zero		1
	.type		_ZN34_INTERNAL_6f96e0b2_4_k_cu_3ff96cc14cuda3std6ranges3__45__cpo7advanceE,@object
	.size		_ZN34_INTERNAL_6f96e0b2_4_k_cu_3ff96cc14cuda3std6ranges3__45__cpo7advanceE,(_ZN34_INTERNAL_6f96e0b2_4_k_cu_3ff96cc16thrust24THRUST_300001_SM_1000_NS12placeholders3_10E - _ZN34_INTERNAL_6f96e0b2_4_k_cu_3ff96cc14cuda3std6ranges3__45__cpo7advanceE)
_ZN34_INTERNAL_6f96e0b2_4_k_cu_3ff96cc14cuda3std6ranges3__45__cpo7advanceE:
	.zero		1
	.type		_ZN34_INTERNAL_6f96e0b2_4_k_cu_3ff96cc16thrust24THRUST_300001_SM_1000_NS12placeholders3_10E,@object
	.size		_ZN34_INTERNAL_6f96e0b2_4_k_cu_3ff96cc16thrust24THRUST_300001_SM_1000_NS12placeholders3_10E,(_ZN34_INTERNAL_6f96e0b2_4_k_cu_3ff96cc14cuda3std3__48in_placeE - _ZN34_INTERNAL_6f96e0b2_4_k_cu_3ff96cc16thrust24THRUST_300001_SM_1000_NS12placeholders3_10E)
_ZN34_INTERNAL_6f96e0b2_4_k_cu_3ff96cc16thrust24THRUST_300001_SM_1000_NS12placeholders3_10E:
	.zero		1
	.type		_ZN34_INTERNAL_6f96e0b2_4_k_cu_3ff96cc14cuda3std3__48in_placeE,@object
	.size		_ZN34_INTERNAL_6f96e0b2_4_k_cu_3ff96cc14cuda3std3__48in_placeE,(_ZN34_INTERNAL_6f96e0b2_4_k_cu_3ff96cc14cuda3std6ranges3__45__cpo4sizeE - _ZN34_INTERNAL_6f96e0b2_4_k_cu_3ff96cc14cuda3std3__48in_placeE)
_ZN34_INTERNAL_6f96e0b2_4_k_cu_3ff96cc14cuda3std3__48in_placeE:
	.zero		1
	.type		_ZN34_INTERNAL_6f96e0b2_4_k_cu_3ff96cc14cuda3std6ranges3__45__cpo4sizeE,@object
	.size		_ZN34_INTERNAL_6f96e0b2_4_k_cu_3ff96cc14cuda3std6ranges3__45__cpo4sizeE,(_ZN34_INTERNAL_6f96e0b2_4_k_cu_3ff96cc16thrust24THRUST_300001_SM_1000_NS12placeholders2_2E - _ZN34_INTERNAL_6f96e0b2_4_k_cu_3ff96cc14cuda3std6ranges3__45__cpo4sizeE)
_ZN34_INTERNAL_6f96e0b2_4_k_cu_3ff96cc14cuda3std6ranges3__45__cpo4sizeE:
	.zero		1
	.type		_ZN34_INTERNAL_6f96e0b2_4_k_cu_3ff96cc16thrust24THRUST_300001_SM_1000_NS12placeholders2_2E,@object
	.size		_ZN34_INTERNAL_6f96e0b2_4_k_cu_3ff96cc16thrust24THRUST_300001_SM_1000_NS12placeholders2_2E,(_ZN34_INTERNAL_6f96e0b2_4_k_cu_3ff96cc14cuda3std3__45__cpo6cbeginE - _ZN34_INTERNAL_6f96e0b2_4_k_cu_3ff96cc16thrust24THRUST_300001_SM_1000_NS12placeholders2_2E)
_ZN34_INTERNAL_6f96e0b2_4_k_cu_3ff96cc16thrust24THRUST_300001_SM_1000_NS12placeholders2_2E:
	.zero		1
	.type		_ZN34_INTERNAL_6f96e0b2_4_k_cu_3ff96cc14cuda3std3__45__cpo6cbeginE,@object
	.size		_ZN34_INTERNAL_6f96e0b2_4_k_cu_3ff96cc14cuda3std3__45__cpo6cbeginE,(_ZN34_INTERNAL_6f96e0b2_4_k_cu_3ff96cc14cuda3std6ranges3__45__cpo6cbeginE - _ZN34_INTERNAL_6f96e0b2_4_k_cu_3ff96cc14cuda3std3__45__cpo6cbeginE)
_ZN34_INTERNAL_6f96e0b2_4_k_cu_3ff96cc14cuda3std3__45__cpo6cbeginE:
	.zero		1
	.type		_ZN34_INTERNAL_6f96e0b2_4_k_cu_3ff96cc14cuda3std6ranges3__45__cpo6cbeginE,@object
	.size		_ZN34_INTERNAL_6f96e0b2_4_k_cu_3ff96cc14cuda3std6ranges3__45__cpo6cbeginE,(_ZN34_INTERNAL_6f96e0b2_4_k_cu_3ff96cc16thrust24THRUST_300001_SM_1000_NS12placeholders2_6E - _ZN34_INTERNAL_6f96e0b2_4_k_cu_3ff96cc14cuda3std6ranges3__45__cpo6cbeginE)
_ZN34_INTERNAL_6f96e0b2_4_k_cu_3ff96cc14cuda3std6ranges3__45__cpo6cbeginE:
	.zero		1
	.type		_ZN34_INTERNAL_6f96e0b2_4_k_cu_3ff96cc16thrust24THRUST_300001_SM_1000_NS12placeholders2_6E,@object
	.size		_ZN34_INTERNAL_6f96e0b2_4_k_cu_3ff96cc16thrust24THRUST_300001_SM_1000_NS12placeholders2_6E,(_ZN34_INTERNAL_6f96e0b2_4_k_cu_3ff96cc14cuda3std3__45__cpo7crbeginE - _ZN34_INTERNAL_6f96e0b2_4_k_cu_3ff96cc16thrust24THRUST_300001_SM_1000_NS12placeholders2_6E)
_ZN34_INTERNAL_6f96e0b2_4_k_cu_3ff96cc16thrust24THRUST_300001_SM_1000_NS12placeholders2_6E:
	.zero		1
	.type		_ZN34_INTERNAL_6f96e0b2_4_k_cu_3ff96cc14cuda3std3__45__cpo7crbeginE,@object
	.size		_ZN34_INTERNAL_6f96e0b2_4_k_cu_3ff96cc14cuda3std3__45__cpo7crbeginE,(_ZN34_INTERNAL_6f96e0b2_4_k_cu_3ff96cc14cuda3std6ranges3__45__cpo4nextE - _ZN34_INTERNAL_6f96e0b2_4_k_cu_3ff96cc14cuda3std3__45__cpo7crbeginE)
_ZN34_INTERNAL_6f96e0b2_4_k_cu_3ff96cc14cuda3std3__45__cpo7crbeginE:
	.zero		1
	.type		_ZN34_INTERNAL_6f96e0b2_4_k_cu_3ff96cc14cuda3std6ranges3__45__cpo4nextE,@object
	.size		_ZN34_INTERNAL_6f96e0b2_4_k_cu_3ff96cc14cuda3std6ranges3__45__cpo4nextE,(_ZN34_INTERNAL_6f96e0b2_4_k_cu_3ff96cc14cuda3std6ranges3__45__cpo4swapE - _ZN34_INTERNAL_6f96e0b2_4_k_cu_3ff96cc14cuda3std6ranges3__45__cpo4nextE)
_ZN34_INTERNAL_6f96e0b2_4_k_cu_3ff96cc14cuda3std6ranges3__45__cpo4nextE:
	.zero		1
	.type		_ZN34_INTERNAL_6f96e0b2_4_k_cu_3ff96cc14cuda3std6ranges3__45__cpo4swapE,@object
	.size		_ZN34_INTERNAL_6f96e0b2_4_k_cu_3ff96cc14cuda3std6ranges3__45__cpo4swapE,(_ZN34_INTERNAL_6f96e0b2_4_k_cu_3ff96cc16thrust24THRUST_300001_SM_1000_NS8cuda_cub10par_nosyncE - _ZN34_INTERNAL_6f96e0b2_4_k_cu_3ff96cc14cuda3std6ranges3__45__cpo4swapE)
_ZN34_INTERNAL_6f96e0b2_4_k_cu_3ff96cc14cuda3std6ranges3__45__cpo4swapE:
	.zero		1
	.type		_ZN34_INTERNAL_6f96e0b2_4_k_cu_3ff96cc16thrust24THRUST_300001_SM_1000_NS8cuda_cub10par_nosyncE,@object
	.size		_ZN34_INTERNAL_6f96e0b2_4_k_cu_3ff96cc16thrust24THRUST_300001_SM_1000_NS8cuda_cub10par_nosyncE,(_ZN34_INTERNAL_6f96e0b2_4_k_cu_3ff96cc16thrust24THRUST_300001_SM_1000_NS3seqE - _ZN34_INTERNAL_6f96e0b2_4_k_cu_3ff96cc16thrust24THRUST_300001_SM_1000_NS8cuda_cub10par_nosyncE)
_ZN34_INTERNAL_6f96e0b2_4_k_cu_3ff96cc16thrust24THRUST_300001_SM_1000_NS8cuda_cub10par_nosyncE:
	.zero		1
	.type		_ZN34_INTERNAL_6f96e0b2_4_k_cu_3ff96cc16thrust24THRUST_300001_SM_1000_NS3seqE,@object
	.size		_ZN34_INTERNAL_6f96e0b2_4_k_cu_3ff96cc16thrust24THRUST_300001_SM_1000_NS3seqE,(_ZN34_INTERNAL_6f96e0b2_4_k_cu_3ff96cc14cuda3std3__420unreachable_sentinelE - _ZN34_INTERNAL_6f96e0b2_4_k_cu_3ff96cc16thrust24THRUST_300001_SM_1000_NS3seqE)
_ZN34_INTERNAL_6f96e0b2_4_k_cu_3ff96cc16thrust24THRUST_300001_SM_1000_NS3seqE:
	.zero		1
	.type		_ZN34_INTERNAL_6f96e0b2_4_k_cu_3ff96cc14cuda3std3__420unreachable_sentinelE,@object
	.size		_ZN34_INTERNAL_6f96e0b2_4_k_cu_3ff96cc14cuda3std3__420unreachable_sentinelE,(_ZN34_INTERNAL_6f96e0b2_4_k_cu_3ff96cc14cuda3std6ranges3__45__cpo5ssizeE - _ZN34_INTERNAL_6f96e0b2_4_k_cu_3ff96cc14cuda3std3__420unreachable_sentinelE)
_ZN34_INTERNAL_6f96e0b2_4_k_cu_3ff96cc14cuda3std3__420unreachable_sentinelE:
	.zero		1
	.type		_ZN34_INTERNAL_6f96e0b2_4_k_cu_3ff96cc14cuda3std6ranges3__45__cpo5ssizeE,@object
	.size		_ZN34_INTERNAL_6f96e0b2_4_k_cu_3ff96cc14cuda3std6ranges3__45__cpo5ssizeE,(_ZN34_INTERNAL_6f96e0b2_4_k_cu_3ff96cc16thrust24THRUST_300001_SM_1000_NS12placeholders2_3E - _ZN34_INTERNAL_6f96e0b2_4_k_cu_3ff96cc14cuda3std6ranges3__45__cpo5ssizeE)
_ZN34_INTERNAL_6f96e0b2_4_k_cu_3ff96cc14cuda3std6ranges3__45__cpo5ssizeE:
	.zero		1
	.type		_ZN34_INTERNAL_6f96e0b2_4_k_cu_3ff96cc16thrust24THRUST_300001_SM_1000_NS12placeholders2_3E,@object
	.size		_ZN34_INTERNAL_6f96e0b2_4_k_cu_3ff96cc16thrust24THRUST_300001_SM_1000_NS12placeholders2_3E,(_ZN34_INTERNAL_6f96e0b2_4_k_cu_3ff96cc14cuda3std3__45__cpo4cendE - _ZN34_INTERNAL_6f96e0b2_4_k_cu_3ff96cc16thrust24THRUST_300001_SM_1000_NS12placeholders2_3E)
_ZN34_INTERNAL_6f96e0b2_4_k_cu_3ff96cc16thrust24THRUST_300001_SM_1000_NS12placeholders2_3E:
	.zero		1
	.type		_ZN34_INTERNAL_6f96e0b2_4_k_cu_3ff96cc14cuda3std3__45__cpo4cendE,@object
	.size		_ZN34_INTERNAL_6f96e0b2_4_k_cu_3ff96cc14cuda3std3__45__cpo4cendE,(_ZN34_INTERNAL_6f96e0b2_4_k_cu_3ff96cc14cuda3std6ranges3__45__cpo4cendE - _ZN34_INTERNAL_6f96e0b2_4_k_cu_3ff96cc14cuda3std3__45__cpo4cendE)
_ZN34_INTERNAL_6f96e0b2_4_k_cu_3ff96cc14cuda3std3__45__cpo4cendE:
	.zero		1
	.type		_ZN34_INTERNAL_6f96e0b2_4_k_cu_3ff96cc14cuda3std6ranges3__45__cpo4cendE,@object
	.size		_ZN34_INTERNAL_6f96e0b2_4_k_cu_3ff96cc14cuda3std6ranges3__45__cpo4cendE,(_ZN34_INTERNAL_6f96e0b2_4_k_cu_3ff96cc16thrust24THRUST_300001_SM_1000_NS12placeholders2_7E - _ZN34_INTERNAL_6f96e0b2_4_k_cu_3ff96cc14cuda3std6ranges3__45__cpo4cendE)
_ZN34_INTERNAL_6f96e0b2_4_k_cu_3ff96cc14cuda3std6ranges3__45__cpo4cendE:
	.zero		1
	.type		_ZN34_INTERNAL_6f96e0b2_4_k_cu_3ff96cc16thrust24THRUST_300001_SM_1000_NS12placeholders2_7E,@object
	.size		_ZN34_INTERNAL_6f96e0b2_4_k_cu_3ff96cc16thrust24THRUST_300001_SM_1000_NS12placeholders2_7E,(_ZN34_INTERNAL_6f96e0b2_4_k_cu_3ff96cc14cuda3std3__45__cpo5crendE - _ZN34_INTERNAL_6f96e0b2_4_k_cu_3ff96cc16thrust24THRUST_300001_SM_1000_NS12placeholders2_7E)
_ZN34_INTERNAL_6f96e0b2_4_k_cu_3ff96cc16thrust24THRUST_300001_SM_1000_NS12placeholders2_7E:
	.zero		1
	.type		_ZN34_INTERNAL_6f96e0b2_4_k_cu_3ff96cc14cuda3std3__45__cpo5crendE,@object
	.size		_ZN34_INTERNAL_6f96e0b2_4_k_cu_3ff96cc14cuda3std3__45__cpo5crendE,(_ZN34_INTERNAL_6f96e0b2_4_k_cu_3ff96cc14cuda3std6ranges3__45__cpo4prevE - _ZN34_INTERNAL_6f96e0b2_4_k_cu_3ff96cc14cuda3std3__45__cpo5crendE)
_ZN34_INTERNAL_6f96e0b2_4_k_cu_3ff96cc14cuda3std3__45__cpo5crendE:
	.zero		1
	.type		_ZN34_INTERNAL_6f96e0b2_4_k_cu_3ff96cc14cuda3std6ranges3__45__cpo4prevE,@object
	.size		_ZN34_INTERNAL_6f96e0b2_4_k_cu_3ff96cc14cuda3std6ranges3__45__cpo4prevE,(_ZN34_INTERNAL_6f96e0b2_4_k_cu_3ff96cc14cuda3std6ranges3__45__cpo9iter_moveE - _ZN34_INTERNAL_6f96e0b2_4_k_cu_3ff96cc14cuda3std6ranges3__45__cpo4prevE)
_ZN34_INTERNAL_6f96e0b2_4_k_cu_3ff96cc14cuda3std6ranges3__45__cpo4prevE:
	.zero		1
	.type		_ZN34_INTERNAL_6f96e0b2_4_k_cu_3ff96cc14cuda3std6ranges3__45__cpo9iter_moveE,@object
	.size		_ZN34_INTERNAL_6f96e0b2_4_k_cu_3ff96cc14cuda3std6ranges3__45__cpo9iter_moveE,(_ZN34_INTERNAL_6f96e0b2_4_k_cu_3ff96cc16thrust24THRUST_300001_SM_1000_NS6system6detail10sequential3seqE - _ZN34_INTERNAL_6f96e0b2_4_k_cu_3ff96cc14cuda3std6ranges3__45__cpo9iter_moveE)
_ZN34_INTERNAL_6f96e0b2_4_k_cu_3ff96cc14cuda3std6ranges3__45__cpo9iter_moveE:
	.zero		1
	.type		_ZN34_INTERNAL_6f96e0b2_4_k_cu_3ff96cc16thrust24THRUST_300001_SM_1000_NS6system6detail10sequential3seqE,@object
	.size		_ZN34_INTERNAL_6f96e0b2_4_k_cu_3ff96cc16thrust24THRUST_300001_SM_1000_NS6system6detail10sequential3seqE,(_ZN34_INTERNAL_6f96e0b2_4_k_cu_3ff96cc16thrust24THRUST_300001_SM_1000_NS12placeholders2_9E - _ZN34_INTERNAL_6f96e0b2_4_k_cu_3ff96cc16thrust24THRUST_300001_SM_1000_NS6system6detail10sequential3seqE)
_ZN34_INTERNAL_6f96e0b2_4_k_cu_3ff96cc16thrust24THRUST_300001_SM_1000_NS6system6detail10sequential3seqE:
	.zero		1
	.type		_ZN34_INTERNAL_6f96e0b2_4_k_cu_3ff96cc16thrust24THRUST_300001_SM_1000_NS12placeholders2_9E,@object
	.size		_ZN34_INTERNAL_6f96e0b2_4_k_cu_3ff96cc16thrust24THRUST_300001_SM_1000_NS12placeholders2_9E,(_ZN34_INTERNAL_6f96e0b2_4_k_cu_3ff96cc14cuda3std3__419piecewise_constructE - _ZN34_INTERNAL_6f96e0b2_4_k_cu_3ff96cc16thrust24THRUST_300001_SM_1000_NS12placeholders2_9E)
_ZN34_INTERNAL_6f96e0b2_4_k_cu_3ff96cc16thrust24THRUST_300001_SM_1000_NS12placeholders2_9E:
	.zero		1
	.type		_ZN34_INTERNAL_6f96e0b2_4_k_cu_3ff96cc14cuda3std3__419piecewise_constructE,@object
	.size		_ZN34_INTERNAL_6f96e0b2_4_k_cu_3ff96cc14cuda3std3__419piecewise_constructE,(_ZN34_INTERNAL_6f96e0b2_4_k_cu_3ff96cc14cuda3std6ranges3__45__cpo5cdataE - _ZN34_INTERNAL_6f96e0b2_4_k_cu_3ff96cc14cuda3std3__419piecewise_constructE)
_ZN34_INTERNAL_6f96e0b2_4_k_cu_3ff96cc14cuda3std3__419piecewise_constructE:
	.zero		1
	.type		_ZN34_INTERNAL_6f96e0b2_4_k_cu_3ff96cc14cuda3std6ranges3__45__cpo5cdataE,@object
	.size		_ZN34_INTERNAL_6f96e0b2_4_k_cu_3ff96cc14cuda3std6ranges3__45__cpo5cdataE,(_ZN34_INTERNAL_6f96e0b2_4_k_cu_3ff96cc16thrust24THRUST_300001_SM_1000_NS12placeholders2_1E - _ZN34_INTERNAL_6f96e0b2_4_k_cu_3ff96cc14cuda3std6ranges3__45__cpo5cdataE)
_ZN34_INTERNAL_6f96e0b2_4_k_cu_3ff96cc14cuda3std6ranges3__45__cpo5cdataE:
	.zero		1
	.type		_ZN34_INTERNAL_6f96e0b2_4_k_cu_3ff96cc16thrust24THRUST_300001_SM_1000_NS12placeholders2_1E,@object
	.size		_ZN34_INTERNAL_6f96e0b2_4_k_cu_3ff96cc16thrust24THRUST_300001_SM_1000_NS12placeholders2_1E,(_ZN34_INTERNAL_6f96e0b2_4_k_cu_3ff96cc14cuda3std3__45__cpo3endE - _ZN34_INTERNAL_6f96e0b2_4_k_cu_3ff96cc16thrust24THRUST_300001_SM_1000_NS12placeholders2_1E)
_ZN34_INTERNAL_6f96e0b2_4_k_cu_3ff96cc16thrust24THRUST_300001_SM_1000_NS12placeholders2_1E:
	.zero		1
	.type		_ZN34_INTERNAL_6f96e0b2_4_k_cu_3ff96cc14cuda3std3__45__cpo3endE,@object
	.size		_ZN34_INTERNAL_6f96e0b2_4_k_cu_3ff96cc14cuda3std3__45__cpo3endE,(_ZN34_INTERNAL_6f96e0b2_4_k_cu_3ff96cc14cuda3std6ranges3__45__cpo3endE - _ZN34_INTERNAL_6f96e0b2_4_k_cu_3ff96cc14cuda3std3__45__cpo3endE)
_ZN34_INTERNAL_6f96e0b2_4_k_cu_3ff96cc14cuda3std3__45__cpo3endE:
	.zero		1
	.type		_ZN34_INTERNAL_6f96e0b2_4_k_cu_3ff96cc14cuda3std6ranges3__45__cpo3endE,@object
	.size		_ZN34_INTERNAL_6f96e0b2_4_k_cu_3ff96cc14cuda3std6ranges3__45__cpo3endE,(_ZN34_INTERNAL_6f96e0b2_4_k_cu_3ff96cc16thrust24THRUST_300001_SM_1000_NS12placeholders2_5E - _ZN34_INTERNAL_6f96e0b2_4_k_cu_3ff96cc14cuda3std6ranges3__45__cpo3endE)
_ZN34_INTERNAL_6f96e0b2_4_k_cu_3ff96cc14cuda3std6ranges3__45__cpo3endE:
	.zero		1
	.type		_ZN34_INTERNAL_6f96e0b2_4_k_cu_3ff96cc16thrust24THRUST_300001_SM_1000_NS12placeholders2_5E,@object
	.size		_ZN34_INTERNAL_6f96e0b2_4_k_cu_3ff96cc16thrust24THRUST_300001_SM_1000_NS12placeholders2_5E,(_ZN34_INTERNAL_6f96e0b2_4_k_cu_3ff96cc14cuda3std3__45__cpo4rendE - _ZN34_INTERNAL_6f96e0b2_4_k_cu_3ff96cc16thrust24THRUST_300001_SM_1000_NS12placeholders2_5E)
_ZN34_INTERNAL_6f96e0b2_4_k_cu_3ff96cc16thrust24THRUST_300001_SM_1000_NS12placeholders2_5E:
	.zero		1
	.type		_ZN34_INTERNAL_6f96e0b2_4_k_cu_3ff96cc14cuda3std3__45__cpo4rendE,@object
	.size		_ZN34_INTERNAL_6f96e0b2_4_k_cu_3ff96cc14cuda3std3__45__cpo4rendE,(_ZN34_INTERNAL_6f96e0b2_4_k_cu_3ff96cc14cuda3std6ranges3__45__cpo9iter_swapE - _ZN34_INTERNAL_6f96e0b2_4_k_cu_3ff96cc14cuda3std3__45__cpo4rendE)
_ZN34_INTERNAL_6f96e0b2_4_k_cu_3ff96cc14cuda3std3__45__cpo4rendE:
	.zero		1
	.type		_ZN34_INTERNAL_6f96e0b2_4_k_cu_3ff96cc14cuda3std6ranges3__45__cpo9iter_swapE,@object
	.size		_ZN34_INTERNAL_6f96e0b2_4_k_cu_3ff96cc14cuda3std6ranges3__45__cpo9iter_swapE,(_ZN34_INTERNAL_6f96e0b2_4_k_cu_3ff96cc14cuda3std3__48unexpectE - _ZN34_INTERNAL_6f96e0b2_4_k_cu_3ff96cc14cuda3std6ranges3__45__cpo9iter_swapE)
_ZN34_INTERNAL_6f96e0b2_4_k_cu_3ff96cc14cuda3std6ranges3__45__cpo9iter_swapE:
	.zero		1
	.type		_ZN34_INTERNAL_6f96e0b2_4_k_cu_3ff96cc14cuda3std3__48unexpectE,@object
	.size		_ZN34_INTERNAL_6f96e0b2_4_k_cu_3ff96cc14cuda3std3__48unexpectE,(_ZN34_INTERNAL_6f96e0b2_4_k_cu_3ff96cc16thrust24THRUST_300001_SM_1000_NS8cuda_cub3parE - _ZN34_INTERNAL_6f96e0b2_4_k_cu_3ff96cc14cuda3std3__48unexpectE)
_ZN34_INTERNAL_6f96e0b2_4_k_cu_3ff96cc14cuda3std3__48unexpectE:
	.zero		1
	.type		_ZN34_INTERNAL_6f96e0b2_4_k_cu_3ff96cc16thrust24THRUST_300001_SM_1000_NS8cuda_cub3parE,@object
	.size		_ZN34_INTERNAL_6f96e0b2_4_k_cu_3ff96cc16thrust24THRUST_300001_SM_1000_NS8cuda_cub3parE,(.L_29 - _ZN34_INTERNAL_6f96e0b2_4_k_cu_3ff96cc16thrust24THRUST_300001_SM_1000_NS8cuda_cub3parE)
_ZN34_INTERNAL_6f96e0b2_4_k_cu_3ff96cc16thrust24THRUST_300001_SM_1000_NS8cuda_cub3parE:
	.zero		1
.L_29:


//--------------------- .nv.shared._ZN3cub18CUB_300001_SM_10006detail10radix_sort33DeviceRadixSortExclusiveSumKernelINS1_5radix10policy_hubIffyE10Policy1000EyEEvPT0_ --------------------------
	.section	.nv.shared._ZN3cub18CUB_300001_SM_10006detail10radix_sort33DeviceRadixSortExclusiveSumKernelINS1_5radix10policy_hubIffyE10Policy1000EyEEvPT0_,"aw",@nobits
	.sectionflags	@""
	.align	16
.nv.shared._ZN3cub18CUB_300001_SM_10006detail10radix_sort33DeviceRadixSortExclusiveSumKernelINS1_5radix10policy_hubIffyE10Policy1000EyEEvPT0_:
	.zero		3360


//--------------------- .nv.shared._ZN3cub18CUB_300001_SM_10006detail10radix_sort30DeviceRadixSortHistogramKernelINS1_5radix10policy_hubIffyE10Policy1000ELNS0_9SortOrderE0EfyNS1_21identity_decomposer_tEEEvPT2_PKT1_SA_iiT3_ --------------------------
	.section	.nv.shared._ZN3cub18CUB_300001_SM_10006detail10radix_sort30DeviceRadixSortHistogramKernelINS1_5radix10policy_hubIffyE10Policy1000ELNS0_9SortOrderE0EfyNS1_21identity_decomposer_tEEEvPT2_PKT1_SA_iiT3_,"aw",@nobits
	.sectionflags	@""
	.align	4
.nv.shared._ZN3cub18CUB_300001_SM_10006detail10radix_sort30DeviceRadixSortHistogramKernelINS1_5radix10policy_hubIffyE10Policy1000ELNS0_9SortOrderE0EfyNS1_21identity_decomposer_tEEEvPT2_PKT1_SA_iiT3_:
	.zero		5120


//--------------------- .nv.shared._ZN3cub18CUB_300001_SM_10006detail10radix_sort31DeviceRadixSortSingleTileKernelINS1_5radix10policy_hubIffyE10Policy1000ELNS0_9SortOrderE0EffyNS1_21identity_decomposer_tEEEvPKT1_PSA_PKT2_PSE_T3_iiT4_ --------------------------
	.section	.nv.shared._ZN3cub18CUB_300001_SM_10006detail10radix_sort31DeviceRadixSortSingleTileKernelINS1_5radix10policy_hubIffyE10Policy1000ELNS0_9SortOrderE0EffyNS1_21identity_decomposer_tEEEvPKT1_PSA_PKT2_PSE_T3_iiT4_,"aw",@nobits
	.sectionflags	@""
	.align	16
.nv.shared._ZN3cub18CUB_300001_SM_10006detail10radix_sort31DeviceRadixSortSingleTileKernelINS1_5radix10policy_hubIffyE10Policy1000ELNS0_9SortOrderE0EffyNS1_21identity_decomposer_tEEEvPKT1_PSA_PKT2_PSE_T3_iiT4_:
	.zero		34880


//--------------------- .nv.shared._ZN3cub18CUB_300001_SM_10006detail4scan16DeviceScanKernelINS2_10policy_hubIiiimN4cuda3std3__44plusIvEEE10Policy1000EN6thrust24THRUST_300001_SM_1000_NS6detail15normal_iteratorINSD_10device_ptrIiEEEESI_NS0_13ScanTileStateIiLb1EEES9_NS0_8NullTypeEmiLb0ESL_EEvT0_T1_T2_iT3_T4_T5_ --------------------------
	.section	.nv.shared._ZN3cub18CUB_300001_SM_10006detail4scan16DeviceScanKernelINS2_10policy_hubIiiimN4cuda3std3__44plusIvEEE10Policy1000EN6thrust24THRUST_300001_SM_1000_NS6detail15normal_iteratorINSD_10device_ptrIiEEEESI_NS0_13ScanTileStateIiLb1EEES9_NS0_8NullTypeEmiLb0ESL_EEvT0_T1_T2_iT3_T4_T5_,"aw",@nobits
	.sectionflags	@""
	.align	16
.nv.shared._ZN3cub18CUB_300001_SM_10006detail4scan16DeviceScanKernelINS2_10policy_hubIiiimN4cuda3std3__44plusIvEEE10Policy1000EN6thrust24THRUST_300001_SM_1000_NS6detail15normal_iteratorINSD_10device_ptrIiEEEESI_NS0_13ScanTileStateIiLb1EEES9_NS0_8NullTypeEmiLb0ESL_EEvT0_T1_T2_iT3_T4_T5_:
	.zero		32656


//--------------------- .nv.shared._ZN3cub18CUB_300001_SM_10006detail4scan16DeviceScanKernelINS2_10policy_hubIiiijN4cuda3std3__44plusIvEEE10Policy1000EN6thrust24THRUST_300001_SM_1000_NS6detail15normal_iteratorINSD_10device_ptrIiEEEESI_NS0_13ScanTileStateIiLb1EEES9_NS0_8NullTypeEjiLb0ESL_EEvT0_T1_T2_iT3_T4_T5_ --------------------------
	.section	.nv.shared._ZN3cub18CUB_300001_SM_10006detail4scan16DeviceScanKernelINS2_10policy_hubIiiijN4cuda3std3__44plusIvEEE10Policy1000EN6thrust24THRUST_300001_SM_1000_NS6detail15normal_iteratorINSD_10device_ptrIiEEEESI_NS0_13ScanTileStateIiLb1EEES9_NS0_8NullTypeEjiLb0ESL_EEvT0_T1_T2_iT3_T4_T5_,"aw",@nobits
	.sectionflags	@""
	.align	16
.nv.shared._ZN3cub18CUB_300001_SM_10006detail4scan16DeviceScanKernelINS2_10policy_hubIiiijN4cuda3std3__44plusIvEEE10Policy1000EN6thrust24THRUST_300001_SM_1000_NS6detail15normal_iteratorINSD_10device_ptrIiEEEESI_NS0_13ScanTileStateIiLb1EEES9_NS0_8NullTypeEjiLb0ESL_EEvT0_T1_T2_iT3_T4_T5_:
	.zero		34832


//--------------------- .nv.constant0._ZN3cub18CUB_300001_SM_10006detail10radix_sort29DeviceRadixSortOnesweepKernelINS1_5radix10policy_hubIffyE10Policy1000ELNS0_9SortOrderE0EffyiiNS1_21identity_decomposer_tEEEvPT5_SB_PT3_PKSC_PT1_PKSG_PT2_PKSK_T4_iiT6_ --------------------------
	.section	.nv.constant0._ZN3cub18CUB_300001_SM_10006detail10radix_sort29DeviceRadixSortOnesweepKernelINS1_5radix10policy_hubIffyE10Policy1000ELNS0_9SortOrderE0EffyiiNS1_21identity_decomposer_tEEEvPT5_SB_PT3_PKSC_PT1_PKSG_PT2_PKSK_T4_iiT6_,"a",@progbits
	.sectionflags	@""
	.align	4
.nv.constant0._ZN3cub18CUB_300001_SM_10006detail10radix_sort29DeviceRadixSortOnesweepKernelINS1_5radix10policy_hubIffyE10Policy1000ELNS0_9SortOrderE0EffyiiNS1_21identity_decomposer_tEEEvPT5_SB_PT3_PKSC_PT1_PKSG_PT2_PKSK_T4_iiT6_:
	.zero		973


//--------------------- .nv.constant0._ZN3cub18CUB_300001_SM_10006detail10radix_sort33DeviceRadixSortExclusiveSumKernelINS1_5radix10policy_hubIffyE10Policy1000EyEEvPT0_ --------------------------
	.section	.nv.constant0._ZN3cub18CUB_300001_SM_10006detail10radix_sort33DeviceRadixSortExclusiveSumKernelINS1_5radix10policy_hubIffyE10Policy1000EyEEvPT0_,"a",@progbits
	.sectionflags	@""
	.align	4
.nv.constant0._ZN3cub18CUB_300001_SM_10006detail10radix_sort33DeviceRadixSortExclusiveSumKernelINS1_5radix10policy_hubIffyE10Policy1000EyEEvPT0_:
	.zero		904


//--------------------- .nv.constant0._ZN3cub18CUB_300001_SM_10006detail10radix_sort30DeviceRadixSortHistogramKernelINS1_5radix10policy_hubIffyE10Policy1000ELNS0_9SortOrderE0EfyNS1_21identity_decomposer_tEEEvPT2_PKT1_SA_iiT3_ --------------------------
	.section	.nv.constant0._ZN3cub18CUB_300001_SM_10006detail10radix_sort30DeviceRadixSortHistogramKernelINS1_5radix10policy_hubIffyE10Policy1000ELNS0_9SortOrderE0EfyNS1_21identity_decomposer_tEEEvPT2_PKT1_SA_iiT3_,"a",@progbits
	.sectionflags	@""
	.align	4
.nv.constant0._ZN3cub18CUB_300001_SM_10006detail10radix_sort30DeviceRadixSortHistogramKernelINS1_5radix10policy_hubIffyE10Policy1000ELNS0_9SortOrderE0EfyNS1_21identity_decomposer_tEEEvPT2_PKT1_SA_iiT3_:
	.zero		929


//--------------------- .nv.constant0._ZN3cub18CUB_300001_SM_10006detail10radix_sort31DeviceRadixSortSingleTileKernelINS1_5radix10policy_hubIffyE10Policy1000ELNS0_9SortOrderE0EffyNS1_21identity_decomposer_tEEEvPKT1_PSA_PKT2_PSE_T3_iiT4_ --------------------------
	.section	.nv.constant0._ZN3cub18CUB_300001_SM_10006detail10radix_sort31DeviceRadixSortSingleTileKernelINS1_5radix10policy_hubIffyE10Policy1000ELNS0_9SortOrderE0EffyNS1_21identity_decomposer_tEEEvPKT1_PSA_PKT2_PSE_T3_iiT4_,"a",@progbits
	.sectionflags	@""
	.align	4
.nv.constant0._ZN3cub18CUB_300001_SM_10006detail10radix_sort31DeviceRadixSortSingleTileKernelINS1_5radix10policy_hubIffyE10Policy1000ELNS0_9SortOrderE0EffyNS1_21identity_decomposer_tEEEvPKT1_PSA_PKT2_PSE_T3_iiT4_:
	.zero		945


//--------------------- .nv.constant0._ZN3cub18CUB_300001_SM_10006detail4scan16DeviceScanKernelINS2_10policy_hubIiiimN4cuda3std3__44plusIvEEE10Policy1000EN6thrust24THRUST_300001_SM_1000_NS6detail15normal_iteratorINSD_10device_ptrIiEEEESI_NS0_13ScanTileStateIiLb1EEES9_NS0_8NullTypeEmiLb0ESL_EEvT0_T1_T2_iT3_T4_T5_ --------------------------
	.section	.nv.constant0._ZN3cub18CUB_300001_SM_10006detail4scan16DeviceScanKernelINS2_10policy_hubIiiimN4cuda3std3__44plusIvEEE10Policy1000EN6thrust24THRUST_300001_SM_1000_NS6detail15normal_iteratorINSD_10device_ptrIiEEEESI_NS0_13ScanTileStateIiLb1EEES9_NS0_8NullTypeEmiLb0ESL_EEvT0_T1_T2_iT3_T4_T5_,"a",@progbits
	.sectionflags	@""
	.align	4
.nv.constant0._ZN3cub18CUB_300001_SM_10006detail4scan16DeviceScanKernelINS2_10policy_hubIiiimN4cuda3std3__44plusIvEEE10Policy1000EN6thrust24THRUST_300001_SM_1000_NS6detail15normal_iteratorINSD_10device_ptrIiEEEESI_NS0_13ScanTileStateIiLb1EEES9_NS0_8NullTypeEmiLb0ESL_EEvT0_T1_T2_iT3_T4_T5_:
	.zero		936


//--------------------- .nv.constant0._ZN3cub18CUB_300001_SM_10006detail4scan16DeviceScanKernelINS2_10policy_hubIiiijN4cuda3std3__44plusIvEEE10Policy1000EN6thrust24THRUST_300001_SM_1000_NS6detail15normal_iteratorINSD_10device_ptrIiEEEESI_NS0_13ScanTileStateIiLb1EEES9_NS0_8NullTypeEjiLb0ESL_EEvT0_T1_T2_iT3_T4_T5_ --------------------------
	.section	.nv.constant0._ZN3cub18CUB_300001_SM_10006detail4scan16DeviceScanKernelINS2_10policy_hubIiiijN4cuda3std3__44plusIvEEE10Policy1000EN6thrust24THRUST_300001_SM_1000_NS6detail15normal_iteratorINSD_10device_ptrIiEEEESI_NS0_13ScanTileStateIiLb1EEES9_NS0_8NullTypeEjiLb0ESL_EEvT0_T1_T2_iT3_T4_T5_,"a",@progbits
	.sectionflags	@""
	.align	4
.nv.constant0._ZN3cub18CUB_300001_SM_10006detail4scan16DeviceScanKernelINS2_10policy_hubIiiijN4cuda3std3__44plusIvEEE10Policy1000EN6thrust24THRUST_300001_SM_1000_NS6detail15normal_iteratorINSD_10device_ptrIiEEEESI_NS0_13ScanTileStateIiLb1EEES9_NS0_8NullTypeEjiLb0ESL_EEvT0_T1_T2_iT3_T4_T5_:
	.zero		932


//--------------------- .nv.constant0._ZN3cub18CUB_300001_SM_10006detail4scan20DeviceScanInitKernelINS0_13ScanTileStateIiLb1EEEEEvT_i --------------------------
	.section	.nv.constant0._ZN3cub18CUB_300001_SM_10006detail4scan20DeviceScanInitKernelINS0_13ScanTileStateIiLb1EEEEEvT_i,"a",@progbits
	.sectionflags	@""
	.align	4
.nv.constant0._ZN3cub18CUB_300001_SM_10006detail4scan20DeviceScanInitKernelINS0_13ScanTileStateIiLb1EEEEEvT_i:
	.zero		908


//--------------------- .nv.constant0._ZN3cub18CUB_300001_SM_10006detail8for_each13static_kernelINS2_12policy_hub_t12policy_500_tElN6thrust24THRUST_300001_SM_1000_NS8cuda_cub20__uninitialized_copy7functorINS7_6detail15normal_iteratorINS7_10device_ptrIKiEEEENS7_7pointerIiNS8_3tagENS7_11use_defaultESJ_EEEEEEvT0_T1_ --------------------------
	.section	.nv.constant0._ZN3cub18CUB_300001_SM_10006detail8for_each13static_kernelINS2_12policy_hub_t12policy_500_tElN6thrust24THRUST_300001_SM_1000_NS8cuda_cub20__uninitialized_copy7functorINS7_6detail15normal_iteratorINS7_10device_ptrIKiEEEENS7_7pointerIiNS8_3tagENS7_11use_defaultESJ_EEEEEEvT0_T1_,"a",@progbits
	.sectionflags	@""
	.align	4
.nv.constant0._ZN3cub18CUB_300001_SM_10006detail8for_each13static_kernelINS2_12policy_hub_t12policy_500_tElN6thrust24THRUST_300001_SM_1000_NS8cuda_cub20__uninitialized_copy7functorINS7_6detail15normal_iteratorINS7_10device_ptrIKiEEEENS7_7pointerIiNS8_3tagENS7_11use_defaultESJ_EEEEEEvT0_T1_:
	.zero		920


//--------------------- .nv.constant0._ZN3cub18CUB_300001_SM_10006detail8for_each13static_kernelINS2_12policy_hub_t12policy_500_tEmN6thrust24THRUST_300001_SM_1000_NS8cuda_cub20__uninitialized_fill7functorINS7_10device_ptrIiEEiEEEEvT0_T1_ --------------------------
	.section	.nv.constant0._ZN3cub18CUB_300001_SM_10006detail8for_each13static_kernelINS2_12policy_hub_t12policy_500_tEmN6thrust24THRUST_300001_SM_1000_NS8cuda_cub20__uninitialized_fill7functorINS7_10device_ptrIiEEiEEEEvT0_T1_,"a",@progbits
	.sectionflags	@""
	.align	4
.nv.constant0._ZN3cub18CUB_300001_SM_10006detail8for_each13static_kernelINS2_12policy_hub_t12policy_500_tEmN6thrust24THRUST_300001_SM_1000_NS8cuda_cub20__uninitialized_fill7functorINS7_10device_ptrIiEEiEEEEvT0_T1_:
	.zero		920


//--------------------- .nv.constant0._ZN3cub18CUB_300001_SM_10006detail8for_each13static_kernelINS2_12policy_hub_t12policy_500_tElN6thrust24THRUST_300001_SM_1000_NS8cuda_cub20__uninitialized_copy7functorINS7_6detail15normal_iteratorINS7_10device_ptrIKfEEEENS7_7pointerIfNS8_3tagENS7_11use_defaultESJ_EEEEEEvT0_T1_ --------------------------
	.section	.nv.constant0._ZN3cub18CUB_300001_SM_10006detail8for_each13static_kernelINS2_12policy_hub_t12policy_500_tElN6thrust24THRUST_300001_SM_1000_NS8cuda_cub20__uninitialized_copy7functorINS7_6detail15normal_iteratorINS7_10device_ptrIKfEEEENS7_7pointerIfNS8_3tagENS7_11use_defaultESJ_EEEEEEvT0_T1_,"a",@progbits
	.sectionflags	@""
	.align	4
.nv.constant0._ZN3cub18CUB_300001_SM_10006detail8for_each13static_kernelINS2_12policy_hub_t12policy_500_tElN6thrust24THRUST_300001_SM_1000_NS8cuda_cub20__uninitialized_copy7functorINS7_6detail15normal_iteratorINS7_10device_ptrIKfEEEENS7_7pointerIfNS8_3tagENS7_11use_defaultESJ_EEEEEEvT0_T1_:
	.zero		920


//--------------------- .nv.constant0._ZN3cub18CUB_300001_SM_10006detail8for_each13static_kernelINS2_12policy_hub_t12policy_500_tEmN6thrust24THRUST_300001_SM_1000_NS8cuda_cub20__uninitialized_fill7functorINS7_10device_ptrIfEEfEEEEvT0_T1_ --------------------------
	.section	.nv.constant0._ZN3cub18CUB_300001_SM_10006detail8for_each13static_kernelINS2_12policy_hub_t12policy_500_tEmN6thrust24THRUST_300001_SM_1000_NS8cuda_cub20__uninitialized_fill7functorINS7_10device_ptrIfEEfEEEEvT0_T1_,"a",@progbits
	.sectionflags	@""
	.align	4
.nv.constant0._ZN3cub18CUB_300001_SM_10006detail8for_each13static_kernelINS2_12policy_hub_t12policy_500_tEmN6thrust24THRUST_300001_SM_1000_NS8cuda_cub20__uninitialized_fill7functorINS7_10device_ptrIfEEfEEEEvT0_T1_:
	.zero		920


//--------------------- .nv.constant0._ZN3cub18CUB_300001_SM_10006detail11EmptyKernelIvEEvv --------------------------
	.section	.nv.constant0._ZN3cub18CUB_300001_SM_10006detail11EmptyKernelIvEEvv,"a",@progbits
	.sectionflags	@""
	.align	4
.nv.constant0._ZN3cub18CUB_300001_SM_10006detail11EmptyKernelIvEEvv:
	.zero		896


//--------------------- .nv.constant0._Z22calculateIntersectionsPfS_S_PiS0_S_S_S_fi --------------------------
	.section	.nv.constant0._Z22calculateIntersectionsPfS_S_PiS0_S_S_S_fi,"a",@progbits
	.sectionflags	@""
	.align	4
.nv.constant0._Z22calculateIntersectionsPfS_S_PiS0_S_S_S_fi:
	.zero		968


//--------------------- .nv.constant0._Z20layersInEachTrianglePfPiif --------------------------
	.section	.nv.constant0._Z20layersInEachTrianglePfPiif,"a",@progbits
	.sectionflags	@""
	.align	4
.nv.constant0._Z20layersInEachTrianglePfPiif:
	.zero		920


//--------------------- SYMBOLS --------------------------

	.type		.nv.reservedSmem.offset0,@object
	.size		.nv.reservedSmem.offset0,0x4
	.type		.nv.reservedSmem.cap,@object
	.size		.nv.reservedSmem.cap,0x4
	.type		malloc,@function
